	.target	sm_80

	.elftype	@"ET_REL"


//--------------------- .note.nv.tkinfo           --------------------------
	.section	.note.nv.tkinfo,"",@"SHT_NOTE"
	.sectionflags	@"SHF_NOTE_NV_TKINFO"
	.tkinfo
        /*0018*/ 	.word	0x00000002
        /*0030*/ 	.string	""
        /*0030*/ 	.string	"ptxas"
        /*0030*/ 	.string	"Cuda compilation tools, release 13.0, V13.0.48"
        /*0030*/ 	.string	"Build cuda_13.0.r13.0/compiler.36260728_0"
        /*0030*/ 	.string	"-lineinfo  -O 3 -arch sm_80 -m 64 -c  -fmad true "



//--------------------- .note.nv.cuinfo           --------------------------
	.section	.note.nv.cuinfo,"",@"SHT_NOTE"
	.sectionflags	@"SHF_NOTE_NV_CUINFO"
        /*0018*/ 	.short	0x0002
        /*001a*/ 	.short	0x0050
        /*001c*/ 	.short	0x0082
	.zero		2


//--------------------- .nv.info                  --------------------------
	.section	.nv.info,"",@"SHT_CUDA_INFO"
	.align	4


	//----- nvinfo : EIATTR_REGCOUNT
	.align		4
        /*0000*/ 	.byte	0x04, 0x2f
        /*0002*/ 	.short	(.L_40 - .L_39)
	.align		4
.L_39:
        /*0004*/ 	.word	index@(_28header_files_timple_solver_c_time_implicit_solver_vectorised_22_gpu)
        /*0008*/ 	.word	0x00000020


	//----- nvinfo : EIATTR_MAX_STACK_SIZE
	.align		4
.L_40:
        /*000c*/ 	.byte	0x04, 0x23
        /*000e*/ 	.short	(.L_42 - .L_41)
	.align		4
.L_41:
        /*0010*/ 	.word	index@(_28header_files_timple_solver_c_time_implicit_solver_vectorised_22_gpu)
        /*0014*/ 	.word	0x00000000


	//----- nvinfo : EIATTR_FRAME_SIZE
	.align		4
.L_42:
        /*0018*/ 	.byte	0x04, 0x11
        /*001a*/ 	.short	(.L_44 - .L_43)
	.align		4
.L_43:
        /*001c*/ 	.word	index@(_28header_files_timple_solver_c_time_implicit_solver_vectorised_22_gpu)
        /*0020*/ 	.word	0x00000000


	//----- nvinfo : EIATTR_REGCOUNT
	.align		4
.L_44:
        /*0024*/ 	.byte	0x04, 0x2f
        /*0026*/ 	.short	(.L_46 - .L_45)
	.align		4
.L_45:
        /*0028*/ 	.word	index@(_28header_files_timple_solver_c_time_implicit_solver_vectorised_31_gpu)
        /*002c*/ 	.word	0x0000001a


	//----- nvinfo : EIATTR_MAX_STACK_SIZE
	.align		4
.L_46:
        /*0030*/ 	.byte	0x04, 0x23
        /*0032*/ 	.short	(.L_48 - .L_47)
	.align		4
.L_47:
        /*0034*/ 	.word	index@(_28header_files_timple_solver_c_time_implicit_solver_vectorised_31_gpu)
        /*0038*/ 	.word	0x00000000


	//----- nvinfo : EIATTR_FRAME_SIZE
	.align		4
.L_48:
        /*003c*/ 	.byte	0x04, 0x11
        /*003e*/ 	.short	(.L_50 - .L_49)
	.align		4
.L_49:
        /*0040*/ 	.word	index@(_28header_files_timple_solver_c_time_implicit_solver_vectorised_31_gpu)
        /*0044*/ 	.word	0x00000000


	//----- nvinfo : EIATTR_REGCOUNT
	.align		4
.L_50:
        /*0048*/ 	.byte	0x04, 0x2f
        /*004a*/ 	.short	(.L_52 - .L_51)
	.align		4
.L_51:
        /*004c*/ 	.word	index@(_28header_files_timple_solver_c_time_implicit_solver_vectorised_44_gpu)
        /*0050*/ 	.word	0x0000001a


	//----- nvinfo : EIATTR_MAX_STACK_SIZE
	.align		4
.L_52:
        /*0054*/ 	.byte	0x04, 0x23
        /*0056*/ 	.short	(.L_54 - .L_53)
	.align		4
.L_53:
        /*0058*/ 	.word	index@(_28header_files_timple_solver_c_time_implicit_solver_vectorised_44_gpu)
        /*005c*/ 	.word	0x00000000


	//----- nvinfo : EIATTR_FRAME_SIZE
	.align		4
.L_54:
        /*0060*/ 	.byte	0x04, 0x11
        /*0062*/ 	.short	(.L_56 - .L_55)
	.align		4
.L_55:
        /*0064*/ 	.word	index@(_28header_files_timple_solver_c_time_implicit_solver_vectorised_44_gpu)
        /*0068*/ 	.word	0x00000000


	//----- nvinfo : EIATTR_REGCOUNT
	.align		4
.L_56:
        /*006c*/ 	.byte	0x04, 0x2f
        /*006e*/ 	.short	(.L_58 - .L_57)
	.align		4
.L_57:
        /*0070*/ 	.word	index@(_28header_files_timple_solver_c_time_implicit_solver_vectorised_44_gpu__red)
        /*0074*/ 	.word	0x0000000c


	//----- nvinfo : EIATTR_MAX_STACK_SIZE
	.align		4
.L_58:
        /*0078*/ 	.byte	0x04, 0x23
        /*007a*/ 	.short	(.L_60 - .L_59)
	.align		4
.L_59:
        /*007c*/ 	.word	index@(_28header_files_timple_solver_c_time_implicit_solver_vectorised_44_gpu__red)
        /*0080*/ 	.word	0x00000000


	//----- nvinfo : EIATTR_FRAME_SIZE
	.align		4
.L_60:
        /*0084*/ 	.byte	0x04, 0x11
        /*0086*/ 	.short	(.L_62 - .L_61)
	.align		4
.L_61:
        /*0088*/ 	.word	index@(_28header_files_timple_solver_c_time_implicit_solver_vectorised_44_gpu__red)
        /*008c*/ 	.word	0x00000000


	//----- nvinfo : EIATTR_REGCOUNT
	.align		4
.L_62:
        /*0090*/ 	.byte	0x04, 0x2f
        /*0092*/ 	.short	(.L_64 - .L_63)
	.align		4
.L_63:
        /*0094*/ 	.word	index@(_28header_files_timple_solver_c_time_implicit_solver_vectorised_2d_54_gpu)
        /*0098*/ 	.word	0x0000001e


	//----- nvinfo : EIATTR_MAX_STACK_SIZE
	.align		4
.L_64:
        /*009c*/ 	.byte	0x04, 0x23
        /*009e*/ 	.short	(.L_66 - .L_65)
	.align		4
.L_65:
        /*00a0*/ 	.word	index@(_28header_files_timple_solver_c_time_implicit_solver_vectorised_2d_54_gpu)
        /*00a4*/ 	.word	0x00000000


	//----- nvinfo : EIATTR_FRAME_SIZE
	.align		4
.L_66:
        /*00a8*/ 	.byte	0x04, 0x11
        /*00aa*/ 	.short	(.L_68 - .L_67)
	.align		4
.L_67:
        /*00ac*/ 	.word	index@(_28header_files_timple_solver_c_time_implicit_solver_vectorised_2d_54_gpu)
        /*00b0*/ 	.word	0x00000000


	//----- nvinfo : EIATTR_REGCOUNT
	.align		4
.L_68:
        /*00b4*/ 	.byte	0x04, 0x2f
        /*00b6*/ 	.short	(.L_70 - .L_69)
	.align		4
.L_69:
        /*00b8*/ 	.word	index@(_28header_files_timple_solver_c_time_implicit_solver_vectorised_2d_65_gpu)
        /*00bc*/ 	.word	0x00000016


	//----- nvinfo : EIATTR_MAX_STACK_SIZE
	.align		4
.L_70:
        /*00c0*/ 	.byte	0x04, 0x23
        /*00c2*/ 	.short	(.L_72 - .L_71)
	.align		4
.L_71:
        /*00c4*/ 	.word	index@(_28header_files_timple_solver_c_time_implicit_solver_vectorised_2d_65_gpu)
        /*00c8*/ 	.word	0x00000000


	//----- nvinfo : EIATTR_FRAME_SIZE
	.align		4
.L_72:
        /*00cc*/ 	.byte	0x04, 0x11
        /*00ce*/ 	.short	(.L_74 - .L_73)
	.align		4
.L_73:
        /*00d0*/ 	.word	index@(_28header_files_timple_solver_c_time_implicit_solver_vectorised_2d_65_gpu)
        /*00d4*/ 	.word	0x00000000


	//----- nvinfo : EIATTR_REGCOUNT
	.align		4
.L_74:
        /*00d8*/ 	.byte	0x04, 0x2f
        /*00da*/ 	.short	(.L_76 - .L_75)
	.align		4
.L_75:
        /*00dc*/ 	.word	index@(_28header_files_timple_solver_c_time_implicit_solver_vectorised_2d_78_gpu)
        /*00e0*/ 	.word	0x0000001c


	//----- nvinfo : EIATTR_MAX_STACK_SIZE
	.align		4
.L_76:
        /*00e4*/ 	.byte	0x04, 0x23
        /*00e6*/ 	.short	(.L_78 - .L_77)
	.align		4
.L_77:
        /*00e8*/ 	.word	index@(_28header_files_timple_solver_c_time_implicit_solver_vectorised_2d_78_gpu)
        /*00ec*/ 	.word	0x00000000


	//----- nvinfo : EIATTR_FRAME_SIZE
	.align		4
.L_78:
        /*00f0*/ 	.byte	0x04, 0x11
        /*00f2*/ 	.short	(.L_80 - .L_79)
	.align		4
.L_79:
        /*00f4*/ 	.word	index@(_28header_files_timple_solver_c_time_implicit_solver_vectorised_2d_78_gpu)
        /*00f8*/ 	.word	0x00000000


	//----- nvinfo : EIATTR_REGCOUNT
	.align		4
.L_80:
        /*00fc*/ 	.byte	0x04, 0x2f
        /*00fe*/ 	.short	(.L_82 - .L_81)
	.align		4
.L_81:
        /*0100*/ 	.word	index@(_28header_files_timple_solver_c_time_implicit_solver_vectorised_2d_78_gpu__red)
        /*0104*/ 	.word	0x0000000c


	//----- nvinfo : EIATTR_MAX_STACK_SIZE
	.align		4
.L_82:
        /*0108*/ 	.byte	0x04, 0x23
        /*010a*/ 	.short	(.L_84 - .L_83)
	.align		4
.L_83:
        /*010c*/ 	.word	index@(_28header_files_timple_solver_c_time_implicit_solver_vectorised_2d_78_gpu__red)
        /*0110*/ 	.word	0x00000000


	//----- nvinfo : EIATTR_FRAME_SIZE
	.align		4
.L_84:
        /*0114*/ 	.byte	0x04, 0x11
        /*0116*/ 	.short	(.L_86 - .L_85)
	.align		4
.L_85:
        /*0118*/ 	.word	index@(_28header_files_timple_solver_c_time_implicit_solver_vectorised_2d_78_gpu__red)
        /*011c*/ 	.word	0x00000000


	//----- nvinfo : EIATTR_REGCOUNT
	.align		4
.L_86:
        /*0120*/ 	.byte	0x04, 0x2f
        /*0122*/ 	.short	(.L_88 - .L_87)
	.align		4
.L_87:
        /*0124*/ 	.word	index@(_28header_files_timple_solver_c_calculate_intermediate_velocity_implicit_vectorised_2d_186_gpu)
        /*0128*/ 	.word	0x00000060


	//----- nvinfo : EIATTR_MAX_STACK_SIZE
	.align		4
.L_88:
        /*012c*/ 	.byte	0x04, 0x23
        /*012e*/ 	.short	(.L_90 - .L_89)
	.align		4
.L_89:
        /*0130*/ 	.word	index@(_28header_files_timple_solver_c_calculate_intermediate_velocity_implicit_vectorised_2d_186_gpu)
        /*0134*/ 	.word	0x00000000


	//----- nvinfo : EIATTR_FRAME_SIZE
	.align		4
.L_90:
        /*0138*/ 	.byte	0x04, 0x11
        /*013a*/ 	.short	(.L_92 - .L_91)
	.align		4
.L_91:
        /*013c*/ 	.word	index@(_28header_files_timple_solver_c_calculate_intermediate_velocity_implicit_vectorised_2d_186_gpu)
        /*0140*/ 	.word	0x00000000


	//----- nvinfo : EIATTR_REGCOUNT
	.align		4
.L_92:
        /*0144*/ 	.byte	0x04, 0x2f
        /*0146*/ 	.short	(.L_94 - .L_93)
	.align		4
.L_93:
        /*0148*/ 	.word	index@(__cuda_sm20_dblrcp_rn_slowpath_v3)
        /*014c*/ 	.word	0x00000018


	//----- nvinfo : EIATTR_MAX_STACK_SIZE
	.align		4
.L_94:
        /*0150*/ 	.byte	0x04, 0x23
        /*0152*/ 	.short	(.L_96 - .L_95)
	.align		4
.L_95:
        /*0154*/ 	.word	index@(__cuda_sm20_dblrcp_rn_slowpath_v3)
        /*0158*/ 	.word	0x00000000


	//----- nvinfo : EIATTR_FRAME_SIZE
	.align		4
.L_96:
        /*015c*/ 	.byte	0x04, 0x11
        /*015e*/ 	.short	(.L_98 - .L_97)
	.align		4
.L_97:
        /*0160*/ 	.word	index@(__cuda_sm20_dblrcp_rn_slowpath_v3)
        /*0164*/ 	.word	0x00000000


	//----- nvinfo : EIATTR_REGCOUNT
	.align		4
.L_98:
        /*0168*/ 	.byte	0x04, 0x2f
        /*016a*/ 	.short	(.L_100 - .L_99)
	.align		4
.L_99:
        /*016c*/ 	.word	index@(_28header_files_timple_solver_c_calculate_mass_residual_implicit_vectorised_247_gpu)
        /*0170*/ 	.word	0x0000002a


	//----- nvinfo : EIATTR_MAX_STACK_SIZE
	.align		4
.L_100:
        /*0174*/ 	.byte	0x04, 0x23
        /*0176*/ 	.short	(.L_102 - .L_101)
	.align		4
.L_101:
        /*0178*/ 	.word	index@(_28header_files_timple_solver_c_calculate_mass_residual_implicit_vectorised_247_gpu)
        /*017c*/ 	.word	0x00000000


	//----- nvinfo : EIATTR_FRAME_SIZE
	.align		4
.L_102:
        /*0180*/ 	.byte	0x04, 0x11
        /*0182*/ 	.short	(.L_104 - .L_103)
	.align		4
.L_103:
        /*0184*/ 	.word	index@(_28header_files_timple_solver_c_calculate_mass_residual_implicit_vectorised_247_gpu)
        /*0188*/ 	.word	0x00000000


	//----- nvinfo : EIATTR_REGCOUNT
	.align		4
.L_104:
        /*018c*/ 	.byte	0x04, 0x2f
        /*018e*/ 	.short	(.L_106 - .L_105)
	.align		4
.L_105:
        /*0190*/ 	.word	index@(_28header_files_timple_solver_c_calculate_mass_residual_implicit_vectorised_247_gpu__red)
        /*0194*/ 	.word	0x0000000c


	//----- nvinfo : EIATTR_MAX_STACK_SIZE
	.align		4
.L_106:
        /*0198*/ 	.byte	0x04, 0x23
        /*019a*/ 	.short	(.L_108 - .L_107)
	.align		4
.L_107:
        /*019c*/ 	.word	index@(_28header_files_timple_solver_c_calculate_mass_residual_implicit_vectorised_247_gpu__red)
        /*01a0*/ 	.word	0x00000000


	//----- nvinfo : EIATTR_FRAME_SIZE
	.align		4
.L_108:
        /*01a4*/ 	.byte	0x04, 0x11
        /*01a6*/ 	.short	(.L_110 - .L_109)
	.align		4
.L_109:
        /*01a8*/ 	.word	index@(_28header_files_timple_solver_c_calculate_mass_residual_implicit_vectorised_247_gpu__red)
        /*01ac*/ 	.word	0x00000000


	//----- nvinfo : EIATTR_REGCOUNT
	.align		4
.L_110:
        /*01b0*/ 	.byte	0x04, 0x2f
        /*01b2*/ 	.short	(.L_112 - .L_111)
	.align		4
.L_111:
        /*01b4*/ 	.word	index@(_28header_files_timple_solver_c_calculate_mass_residual_implicit_vectorised_2d_270_gpu)
        /*01b8*/ 	.word	0x0000002a


	//----- nvinfo : EIATTR_MAX_STACK_SIZE
	.align		4
.L_112:
        /*01bc*/ 	.byte	0x04, 0x23
        /*01be*/ 	.short	(.L_114 - .L_113)
	.align		4
.L_113:
        /*01c0*/ 	.word	index@(_28header_files_timple_solver_c_calculate_mass_residual_implicit_vectorised_2d_270_gpu)
        /*01c4*/ 	.word	0x00000000


	//----- nvinfo : EIATTR_FRAME_SIZE
	.align		4
.L_114:
        /*01c8*/ 	.byte	0x04, 0x11
        /*01ca*/ 	.short	(.L_116 - .L_115)
	.align		4
.L_115:
        /*01cc*/ 	.word	index@(_28header_files_timple_solver_c_calculate_mass_residual_implicit_vectorised_2d_270_gpu)
        /*01d0*/ 	.word	0x00000000


	//----- nvinfo : EIATTR_REGCOUNT
	.align		4
.L_116:
        /*01d4*/ 	.byte	0x04, 0x2f
        /*01d6*/ 	.short	(.L_118 - .L_117)
	.align		4
.L_117:
        /*01d8*/ 	.word	index@(_28header_files_timple_solver_c_calculate_mass_residual_implicit_vectorised_2d_270_gpu__red)
        /*01dc*/ 	.word	0x0000000c


	//----- nvinfo : EIATTR_MAX_STACK_SIZE
	.align		4
.L_118:
        /*01e0*/ 	.byte	0x04, 0x23
        /*01e2*/ 	.short	(.L_120 - .L_119)
	.align		4
.L_119:
        /*01e4*/ 	.word	index@(_28header_files_timple_solver_c_calculate_mass_residual_implicit_vectorised_2d_270_gpu__red)
        /*01e8*/ 	.word	0x00000000


	//----- nvinfo : EIATTR_FRAME_SIZE
	.align		4
.L_120:
        /*01ec*/ 	.byte	0x04, 0x11
        /*01ee*/ 	.short	(.L_122 - .L_121)
	.align		4
.L_121:
        /*01f0*/ 	.word	index@(_28header_files_timple_solver_c_calculate_mass_residual_implicit_vectorised_2d_270_gpu__red)
        /*01f4*/ 	.word	0x00000000


	//----- nvinfo : EIATTR_REGCOUNT
	.align		4
.L_122:
        /*01f8*/ 	.byte	0x04, 0x2f
        /*01fa*/ 	.short	(.L_124 - .L_123)
	.align		4
.L_123:
        /*01fc*/ 	.word	index@(_28header_files_timple_solver_c_update_boundary_pprime_vectorised_324_gpu)
        /*0200*/ 	.word	0x00000050


	//----- nvinfo : EIATTR_MAX_STACK_SIZE
	.align		4
.L_124:
        /*0204*/ 	.byte	0x04, 0x23
        /*0206*/ 	.short	(.L_126 - .L_125)
	.align		4
.L_125:
        /*0208*/ 	.word	index@(_28header_files_timple_solver_c_update_boundary_pprime_vectorised_324_gpu)
        /*020c*/ 	.word	0x00000000


	//----- nvinfo : EIATTR_FRAME_SIZE
	.align		4
.L_126:
        /*0210*/ 	.byte	0x04, 0x11
        /*0212*/ 	.short	(.L_128 - .L_127)
	.align		4
.L_127:
        /*0214*/ 	.word	index@(_28header_files_timple_solver_c_update_boundary_pprime_vectorised_324_gpu)
        /*0218*/ 	.word	0x00000000


	//----- nvinfo : EIATTR_REGCOUNT
	.align		4
.L_128:
        /*021c*/ 	.byte	0x04, 0x2f
        /*021e*/ 	.short	(.L_130 - .L_129)
	.align		4
.L_129:
        /*0220*/ 	.word	index@(_28header_files_timple_solver_c_update_boundary_pprime_vectorised_2d_346_gpu)
        /*0224*/ 	.word	0x00000040


	//----- nvinfo : EIATTR_MAX_STACK_SIZE
	.align		4
.L_130:
        /*0228*/ 	.byte	0x04, 0x23
        /*022a*/ 	.short	(.L_132 - .L_131)
	.align		4
.L_131:
        /*022c*/ 	.word	index@(_28header_files_timple_solver_c_update_boundary_pprime_vectorised_2d_346_gpu)
        /*0230*/ 	.word	0x00000000


	//----- nvinfo : EIATTR_FRAME_SIZE
	.align		4
.L_132:
        /*0234*/ 	.byte	0x04, 0x11
        /*0236*/ 	.short	(.L_134 - .L_133)
	.align		4
.L_133:
        /*0238*/ 	.word	index@(_28header_files_timple_solver_c_update_boundary_pprime_vectorised_2d_346_gpu)
        /*023c*/ 	.word	0x00000000


	//----- nvinfo : EIATTR_REGCOUNT
	.align		4
.L_134:
        /*0240*/ 	.byte	0x04, 0x2f
        /*0242*/ 	.short	(.L_136 - .L_135)
	.align		4
.L_135:
        /*0244*/ 	.word	index@(_28header_files_timple_solver_c_relaxation_vectorised_370_gpu)
        /*0248*/ 	.word	0x0000005b


	//----- nvinfo : EIATTR_MAX_STACK_SIZE
	.align		4
.L_136:
        /*024c*/ 	.byte	0x04, 0x23
        /*024e*/ 	.short	(.L_138 - .L_137)
	.align		4
.L_137:
        /*0250*/ 	.word	index@(_28header_files_timple_solver_c_relaxation_vectorised_370_gpu)
        /*0254*/ 	.word	0x00000000


	//----- nvinfo : EIATTR_FRAME_SIZE
	.align		4
.L_138:
        /*0258*/ 	.byte	0x04, 0x11
        /*025a*/ 	.short	(.L_140 - .L_139)
	.align		4
.L_139:
        /*025c*/ 	.word	index@(_28header_files_timple_solver_c_relaxation_vectorised_370_gpu)
        /*0260*/ 	.word	0x00000000


	//----- nvinfo : EIATTR_REGCOUNT
	.align		4
.L_140:
        /*0264*/ 	.byte	0x04, 0x2f
        /*0266*/ 	.short	(.L_142 - .L_141)
	.align		4
.L_141:
        /*0268*/ 	.word	index@(_28header_files_timple_solver_c_relaxation_vectorised_382_gpu)
        /*026c*/ 	.word	0x0000000c


	//----- nvinfo : EIATTR_MAX_STACK_SIZE
	.align		4
.L_142:
        /*0270*/ 	.byte	0x04, 0x23
        /*0272*/ 	.short	(.L_144 - .L_143)
	.align		4
.L_143:
        /*0274*/ 	.word	index@(_28header_files_timple_solver_c_relaxation_vectorised_382_gpu)
        /*0278*/ 	.word	0x00000000


	//----- nvinfo : EIATTR_FRAME_SIZE
	.align		4
.L_144:
        /*027c*/ 	.byte	0x04, 0x11
        /*027e*/ 	.short	(.L_146 - .L_145)
	.align		4
.L_145:
        /*0280*/ 	.word	index@(_28header_files_timple_solver_c_relaxation_vectorised_382_gpu)
        /*0284*/ 	.word	0x00000000


	//----- nvinfo : EIATTR_REGCOUNT
	.align		4
.L_146:
        /*0288*/ 	.byte	0x04, 0x2f
        /*028a*/ 	.short	(.L_148 - .L_147)
	.align		4
.L_147:
        /*028c*/ 	.word	index@(_28header_files_timple_solver_c_relaxation_vectorised_386_gpu)
        /*0290*/ 	.word	0x00000058


	//----- nvinfo : EIATTR_MAX_STACK_SIZE
	.align		4
.L_148:
        /*0294*/ 	.byte	0x04, 0x23
        /*0296*/ 	.short	(.L_150 - .L_149)
	.align		4
.L_149:
        /*0298*/ 	.word	index@(_28header_files_timple_solver_c_relaxation_vectorised_386_gpu)
        /*029c*/ 	.word	0x00000000


	//----- nvinfo : EIATTR_FRAME_SIZE
	.align		4
.L_150:
        /*02a0*/ 	.byte	0x04, 0x11
        /*02a2*/ 	.short	(.L_152 - .L_151)
	.align		4
.L_151:
        /*02a4*/ 	.word	index@(_28header_files_timple_solver_c_relaxation_vectorised_386_gpu)
        /*02a8*/ 	.word	0x00000000


	//----- nvinfo : EIATTR_REGCOUNT
	.align		4
.L_152:
        /*02ac*/ 	.byte	0x04, 0x2f
        /*02ae*/ 	.short	(.L_154 - .L_153)
	.align		4
.L_153:
        /*02b0*/ 	.word	index@(_28header_files_timple_solver_c_relaxation_vectorised_2d_411_gpu)
        /*02b4*/ 	.word	0x0000005b


	//----- nvinfo : EIATTR_MAX_STACK_SIZE
	.align		4
.L_154:
        /*02b8*/ 	.byte	0x04, 0x23
        /*02ba*/ 	.short	(.L_156 - .L_155)
	.align		4
.L_155:
        /*02bc*/ 	.word	index@(_28header_files_timple_solver_c_relaxation_vectorised_2d_411_gpu)
        /*02c0*/ 	.word	0x00000000


	//----- nvinfo : EIATTR_FRAME_SIZE
	.align		4
.L_156:
        /*02c4*/ 	.byte	0x04, 0x11
        /*02c6*/ 	.short	(.L_158 - .L_157)
	.align		4
.L_157:
        /*02c8*/ 	.word	index@(_28header_files_timple_solver_c_relaxation_vectorised_2d_411_gpu)
        /*02cc*/ 	.word	0x00000000


	//----- nvinfo : EIATTR_REGCOUNT
	.align		4
.L_158:
        /*02d0*/ 	.byte	0x04, 0x2f
        /*02d2*/ 	.short	(.L_160 - .L_159)
	.align		4
.L_159:
        /*02d4*/ 	.word	index@(_28header_files_timple_solver_c_relaxation_vectorised_2d_422_gpu)
        /*02d8*/ 	.word	0x0000000c


	//----- nvinfo : EIATTR_MAX_STACK_SIZE
	.align		4
.L_160:
        /*02dc*/ 	.byte	0x04, 0x23
        /*02de*/ 	.short	(.L_162 - .L_161)
	.align		4
.L_161:
        /*02e0*/ 	.word	index@(_28header_files_timple_solver_c_relaxation_vectorised_2d_422_gpu)
        /*02e4*/ 	.word	0x00000000


	//----- nvinfo : EIATTR_FRAME_SIZE
	.align		4
.L_162:
        /*02e8*/ 	.byte	0x04, 0x11
        /*02ea*/ 	.short	(.L_164 - .L_163)
	.align		4
.L_163:
        /*02ec*/ 	.word	index@(_28header_files_timple_solver_c_relaxation_vectorised_2d_422_gpu)
        /*02f0*/ 	.word	0x00000000


	//----- nvinfo : EIATTR_REGCOUNT
	.align		4
.L_164:
        /*02f4*/ 	.byte	0x04, 0x2f
        /*02f6*/ 	.short	(.L_166 - .L_165)
	.align		4
.L_165:
        /*02f8*/ 	.word	index@(_28header_files_timple_solver_c_relaxation_vectorised_2d_426_gpu)
        /*02fc*/ 	.word	0x00000058


	//----- nvinfo : EIATTR_MAX_STACK_SIZE
	.align		4
.L_166:
        /*0300*/ 	.byte	0x04, 0x23
        /*0302*/ 	.short	(.L_168 - .L_167)
	.align		4
.L_167:
        /*0304*/ 	.word	index@(_28header_files_timple_solver_c_relaxation_vectorised_2d_426_gpu)
        /*0308*/ 	.word	0x00000000


	//----- nvinfo : EIATTR_FRAME_SIZE
	.align		4
.L_168:
        /*030c*/ 	.byte	0x04, 0x11
        /*030e*/ 	.short	(.L_170 - .L_169)
	.align		4
.L_169:
        /*0310*/ 	.word	index@(_28header_files_timple_solver_c_relaxation_vectorised_2d_426_gpu)
        /*0314*/ 	.word	0x00000000


	//----- nvinfo : EIATTR_REGCOUNT
	.align		4
.L_170:
        /*0318*/ 	.byte	0x04, 0x2f
        /*031a*/ 	.short	(.L_172 - .L_171)
	.align		4
.L_171:
        /*031c*/ 	.word	index@(_28header_files_timple_solver_c_calculate_residuals_vectorised_447_gpu)
        /*0320*/ 	.word	0x0000005c


	//----- nvinfo : EIATTR_MAX_STACK_SIZE
	.align		4
.L_172:
        /*0324*/ 	.byte	0x04, 0x23
        /*0326*/ 	.short	(.L_174 - .L_173)
	.align		4
.L_173:
        /*0328*/ 	.word	index@(_28header_files_timple_solver_c_calculate_residuals_vectorised_447_gpu)
        /*032c*/ 	.word	0x00000000


	//----- nvinfo : EIATTR_FRAME_SIZE
	.align		4
.L_174:
        /*0330*/ 	.byte	0x04, 0x11
        /*0332*/ 	.short	(.L_176 - .L_175)
	.align		4
.L_175:
        /*0334*/ 	.word	index@(_28header_files_timple_solver_c_calculate_residuals_vectorised_447_gpu)
        /*0338*/ 	.word	0x00000000


	//----- nvinfo : EIATTR_REGCOUNT
	.align		4
.L_176:
        /*033c*/ 	.byte	0x04, 0x2f
        /*033e*/ 	.short	(.L_178 - .L_177)
	.align		4
.L_177:
        /*0340*/ 	.word	index@(_28header_files_timple_solver_c_calculate_residuals_vectorised_2d_465_gpu)
        /*0344*/ 	.word	0x00000058


	//----- nvinfo : EIATTR_MAX_STACK_SIZE
	.align		4
.L_178:
        /*0348*/ 	.byte	0x04, 0x23
        /*034a*/ 	.short	(.L_180 - .L_179)
	.align		4
.L_179:
        /*034c*/ 	.word	index@(_28header_files_timple_solver_c_calculate_residuals_vectorised_2d_465_gpu)
        /*0350*/ 	.word	0x00000000


	//----- nvinfo : EIATTR_FRAME_SIZE
	.align		4
.L_180:
        /*0354*/ 	.byte	0x04, 0x11
        /*0356*/ 	.short	(.L_182 - .L_181)
	.align		4
.L_181:
        /*0358*/ 	.word	index@(_28header_files_timple_solver_c_calculate_residuals_vectorised_2d_465_gpu)
        /*035c*/ 	.word	0x00000000


	//----- nvinfo : EIATTR_REGCOUNT
	.align		4
.L_182:
        /*0360*/ 	.byte	0x04, 0x2f
        /*0362*/ 	.short	(.L_184 - .L_183)
	.align		4
.L_183:
        /*0364*/ 	.word	index@(_28header_files_timple_solver_c_restrict_residuals_vectorised_485_gpu)
        /*0368*/ 	.word	0x00000056


	//----- nvinfo : EIATTR_MAX_STACK_SIZE
	.align		4
.L_184:
        /*036c*/ 	.byte	0x04, 0x23
        /*036e*/ 	.short	(.L_186 - .L_185)
	.align		4
.L_185:
        /*0370*/ 	.word	index@(_28header_files_timple_solver_c_restrict_residuals_vectorised_485_gpu)
        /*0374*/ 	.word	0x00000000


	//----- nvinfo : EIATTR_FRAME_SIZE
	.align		4
.L_186:
        /*0378*/ 	.byte	0x04, 0x11
        /*037a*/ 	.short	(.L_188 - .L_187)
	.align		4
.L_187:
        /*037c*/ 	.word	index@(_28header_files_timple_solver_c_restrict_residuals_vectorised_485_gpu)
        /*0380*/ 	.word	0x00000000


	//----- nvinfo : EIATTR_REGCOUNT
	.align		4
.L_188:
        /*0384*/ 	.byte	0x04, 0x2f
        /*0386*/ 	.short	(.L_190 - .L_189)
	.align		4
.L_189:
        /*0388*/ 	.word	index@(_28header_files_timple_solver_c_restrict_residuals_vectorised_2d_504_gpu)
        /*038c*/ 	.word	0x00000056


	//----- nvinfo : EIATTR_MAX_STACK_SIZE
	.align		4
.L_190:
        /*0390*/ 	.byte	0x04, 0x23
        /*0392*/ 	.short	(.L_192 - .L_191)
	.align		4
.L_191:
        /*0394*/ 	.word	index@(_28header_files_timple_solver_c_restrict_residuals_vectorised_2d_504_gpu)
        /*0398*/ 	.word	0x00000000


	//----- nvinfo : EIATTR_FRAME_SIZE
	.align		4
.L_192:
        /*039c*/ 	.byte	0x04, 0x11
        /*039e*/ 	.short	(.L_194 - .L_193)
	.align		4
.L_193:
        /*03a0*/ 	.word	index@(_28header_files_timple_solver_c_restrict_residuals_vectorised_2d_504_gpu)
        /*03a4*/ 	.word	0x00000000


	//----- nvinfo : EIATTR_REGCOUNT
	.align		4
.L_194:
        /*03a8*/ 	.byte	0x04, 0x2f
        /*03aa*/ 	.short	(.L_196 - .L_195)
	.align		4
.L_195:
        /*03ac*/ 	.word	index@(_28header_files_timple_solver_c_prolongate_corrections_vectorised_521_gpu)
        /*03b0*/ 	.word	0x00000058


	//----- nvinfo : EIATTR_MAX_STACK_SIZE
	.align		4
.L_196:
        /*03b4*/ 	.byte	0x04, 0x23
        /*03b6*/ 	.short	(.L_198 - .L_197)
	.align		4
.L_197:
        /*03b8*/ 	.word	index@(_28header_files_timple_solver_c_prolongate_corrections_vectorised_521_gpu)
        /*03bc*/ 	.word	0x00000000


	//----- nvinfo : EIATTR_FRAME_SIZE
	.align		4
.L_198:
        /*03c0*/ 	.byte	0x04, 0x11
        /*03c2*/ 	.short	(.L_200 - .L_199)
	.align		4
.L_199:
        /*03c4*/ 	.word	index@(_28header_files_timple_solver_c_prolongate_corrections_vectorised_521_gpu)
        /*03c8*/ 	.word	0x00000000


	//----- nvinfo : EIATTR_REGCOUNT
	.align		4
.L_200:
        /*03cc*/ 	.byte	0x04, 0x2f
        /*03ce*/ 	.short	(.L_202 - .L_201)
	.align		4
.L_201:
        /*03d0*/ 	.word	index@(_28header_files_timple_solver_c_prolongate_corrections_vectorised_535_gpu)
        /*03d4*/ 	.word	0x0000000a


	//----- nvinfo : EIATTR_MAX_STACK_SIZE
	.align		4
.L_202:
        /*03d8*/ 	.byte	0x04, 0x23
        /*03da*/ 	.short	(.L_204 - .L_203)
	.align		4
.L_203:
        /*03dc*/ 	.word	index@(_28header_files_timple_solver_c_prolongate_corrections_vectorised_535_gpu)
        /*03e0*/ 	.word	0x00000000


	//----- nvinfo : EIATTR_FRAME_SIZE
	.align		4
.L_204:
        /*03e4*/ 	.byte	0x04, 0x11
        /*03e6*/ 	.short	(.L_206 - .L_205)
	.align		4
.L_205:
        /*03e8*/ 	.word	index@(_28header_files_timple_solver_c_prolongate_corrections_vectorised_535_gpu)
        /*03ec*/ 	.word	0x00000000


	//----- nvinfo : EIATTR_REGCOUNT
	.align		4
.L_206:
        /*03f0*/ 	.byte	0x04, 0x2f
        /*03f2*/ 	.short	(.L_208 - .L_207)
	.align		4
.L_207:
        /*03f4*/ 	.word	index@(_28header_files_timple_solver_c_prolongate_corrections_vectorised_2d_547_gpu)
        /*03f8*/ 	.word	0x00000058


	//----- nvinfo : EIATTR_MAX_STACK_SIZE
	.align		4
.L_208:
        /*03fc*/ 	.byte	0x04, 0x23
        /*03fe*/ 	.short	(.L_210 - .L_209)
	.align		4
.L_209:
        /*0400*/ 	.word	index@(_28header_files_timple_solver_c_prolongate_corrections_vectorised_2d_547_gpu)
        /*0404*/ 	.word	0x00000000


	//----- nvinfo : EIATTR_FRAME_SIZE
	.align		4
.L_210:
        /*0408*/ 	.byte	0x04, 0x11
        /*040a*/ 	.short	(.L_212 - .L_211)
	.align		4
.L_211:
        /*040c*/ 	.word	index@(_28header_files_timple_solver_c_prolongate_corrections_vectorised_2d_547_gpu)
        /*0410*/ 	.word	0x00000000


	//----- nvinfo : EIATTR_REGCOUNT
	.align		4
.L_212:
        /*0414*/ 	.byte	0x04, 0x2f
        /*0416*/ 	.short	(.L_214 - .L_213)
	.align		4
.L_213:
        /*0418*/ 	.word	index@(_28header_files_timple_solver_c_prolongate_corrections_vectorised_2d_560_gpu)
        /*041c*/ 	.word	0x0000000a


	//----- nvinfo : EIATTR_MAX_STACK_SIZE
	.align		4
.L_214:
        /*0420*/ 	.byte	0x04, 0x23
        /*0422*/ 	.short	(.L_216 - .L_215)
	.align		4
.L_215:
        /*0424*/ 	.word	index@(_28header_files_timple_solver_c_prolongate_corrections_vectorised_2d_560_gpu)
        /*0428*/ 	.word	0x00000000


	//----- nvinfo : EIATTR_FRAME_SIZE
	.align		4
.L_216:
        /*042c*/ 	.byte	0x04, 0x11
        /*042e*/ 	.short	(.L_218 - .L_217)
	.align		4
.L_217:
        /*0430*/ 	.word	index@(_28header_files_timple_solver_c_prolongate_corrections_vectorised_2d_560_gpu)
        /*0434*/ 	.word	0x00000000


	//----- nvinfo : EIATTR_REGCOUNT
	.align		4
.L_218:
        /*0438*/ 	.byte	0x04, 0x2f
        /*043a*/ 	.short	(.L_220 - .L_219)
	.align		4
.L_219:
        /*043c*/ 	.word	index@(_28header_files_timple_solver_c_update_velocity_implicit_vectorised_574_gpu)
        /*0440*/ 	.word	0x0000002c


	//----- nvinfo : EIATTR_MAX_STACK_SIZE
	.align		4
.L_220:
        /*0444*/ 	.byte	0x04, 0x23
        /*0446*/ 	.short	(.L_222 - .L_221)
	.align		4
.L_221:
        /*0448*/ 	.word	index@(_28header_files_timple_solver_c_update_velocity_implicit_vectorised_574_gpu)
        /*044c*/ 	.word	0x00000000


	//----- nvinfo : EIATTR_FRAME_SIZE
	.align		4
.L_222:
        /*0450*/ 	.byte	0x04, 0x11
        /*0452*/ 	.short	(.L_224 - .L_223)
	.align		4
.L_223:
        /*0454*/ 	.word	index@(_28header_files_timple_solver_c_update_velocity_implicit_vectorised_574_gpu)
        /*0458*/ 	.word	0x00000000


	//----- nvinfo : EIATTR_REGCOUNT
	.align		4
.L_224:
        /*045c*/ 	.byte	0x04, 0x2f
        /*045e*/ 	.short	(.L_226 - .L_225)
	.align		4
.L_225:
        /*0460*/ 	.word	index@(_28header_files_timple_solver_c_update_velocity_implicit_vectorised_586_gpu)
        /*0464*/ 	.word	0x0000000c


	//----- nvinfo : EIATTR_MAX_STACK_SIZE
	.align		4
.L_226:
        /*0468*/ 	.byte	0x04, 0x23
        /*046a*/ 	.short	(.L_228 - .L_227)
	.align		4
.L_227:
        /*046c*/ 	.word	index@(_28header_files_timple_solver_c_update_velocity_implicit_vectorised_586_gpu)
        /*0470*/ 	.word	0x00000000


	//----- nvinfo : EIATTR_FRAME_SIZE
	.align		4
.L_228:
        /*0474*/ 	.byte	0x04, 0x11
        /*0476*/ 	.short	(.L_230 - .L_229)
	.align		4
.L_229:
        /*0478*/ 	.word	index@(_28header_files_timple_solver_c_update_velocity_implicit_vectorised_586_gpu)
        /*047c*/ 	.word	0x00000000


	//----- nvinfo : EIATTR_REGCOUNT
	.align		4
.L_230:
        /*0480*/ 	.byte	0x04, 0x2f
        /*0482*/ 	.short	(.L_232 - .L_231)
	.align		4
.L_231:
        /*0484*/ 	.word	index@(_28header_files_timple_solver_c_update_velocity_implicit_vectorised_2d_598_gpu)
        /*0488*/ 	.word	0x0000002c


	//----- nvinfo : EIATTR_MAX_STACK_SIZE
	.align		4
.L_232:
        /*048c*/ 	.byte	0x04, 0x23
        /*048e*/ 	.short	(.L_234 - .L_233)
	.align		4
.L_233:
        /*0490*/ 	.word	index@(_28header_files_timple_solver_c_update_velocity_implicit_vectorised_2d_598_gpu)
        /*0494*/ 	.word	0x00000000


	//----- nvinfo : EIATTR_FRAME_SIZE
	.align		4
.L_234:
        /*0498*/ 	.byte	0x04, 0x11
        /*049a*/ 	.short	(.L_236 - .L_235)
	.align		4
.L_235:
        /*049c*/ 	.word	index@(_28header_files_timple_solver_c_update_velocity_implicit_vectorised_2d_598_gpu)
        /*04a0*/ 	.word	0x00000000


	//----- nvinfo : EIATTR_REGCOUNT
	.align		4
.L_236:
        /*04a4*/ 	.byte	0x04, 0x2f
        /*04a6*/ 	.short	(.L_238 - .L_237)
	.align		4
.L_237:
        /*04a8*/ 	.word	index@(_28header_files_timple_solver_c_update_velocity_implicit_vectorised_2d_610_gpu)
        /*04ac*/ 	.word	0x0000000c


	//----- nvinfo : EIATTR_MAX_STACK_SIZE
	.align		4
.L_238:
        /*04b0*/ 	.byte	0x04, 0x23
        /*04b2*/ 	.short	(.L_240 - .L_239)
	.align		4
.L_239:
        /*04b4*/ 	.word	index@(_28header_files_timple_solver_c_update_velocity_implicit_vectorised_2d_610_gpu)
        /*04b8*/ 	.word	0x00000000


	//----- nvinfo : EIATTR_FRAME_SIZE
	.align		4
.L_240:
        /*04bc*/ 	.byte	0x04, 0x11
        /*04be*/ 	.short	(.L_242 - .L_241)
	.align		4
.L_241:
        /*04c0*/ 	.word	index@(_28header_files_timple_solver_c_update_velocity_implicit_vectorised_2d_610_gpu)
        /*04c4*/ 	.word	0x00000000


	//----- nvinfo : EIATTR_REGCOUNT
	.align		4
.L_242:
        /*04c8*/ 	.byte	0x04, 0x2f
        /*04ca*/ 	.short	(.L_244 - .L_243)
	.align		4
.L_243:
        /*04cc*/ 	.word	index@(_28header_files_timple_solver_c_update_boundary_pressure_vectorised_621_gpu)
        /*04d0*/ 	.word	0x0000004e


	//----- nvinfo : EIATTR_MAX_STACK_SIZE
	.align		4
.L_244:
        /*04d4*/ 	.byte	0x04, 0x23
        /*04d6*/ 	.short	(.L_246 - .L_245)
	.align		4
.L_245:
        /*04d8*/ 	.word	index@(_28header_files_timple_solver_c_update_boundary_pressure_vectorised_621_gpu)
        /*04dc*/ 	.word	0x00000000


	//----- nvinfo : EIATTR_FRAME_SIZE
	.align		4
.L_246:
        /*04e0*/ 	.byte	0x04, 0x11
        /*04e2*/ 	.short	(.L_248 - .L_247)
	.align		4
.L_247:
        /*04e4*/ 	.word	index@(_28header_files_timple_solver_c_update_boundary_pressure_vectorised_621_gpu)
        /*04e8*/ 	.word	0x00000000


	//----- nvinfo : EIATTR_REGCOUNT
	.align		4
.L_248:
        /*04ec*/ 	.byte	0x04, 0x2f
        /*04ee*/ 	.short	(.L_250 - .L_249)
	.align		4
.L_249:
        /*04f0*/ 	.word	index@(_28header_files_timple_solver_c_update_boundary_pressure_vectorised_2d_668_gpu)
        /*04f4*/ 	.word	0x0000005a


	//----- nvinfo : EIATTR_MAX_STACK_SIZE
	.align		4
.L_250:
        /*04f8*/ 	.byte	0x04, 0x23
        /*04fa*/ 	.short	(.L_252 - .L_251)
	.align		4
.L_251:
        /*04fc*/ 	.word	index@(_28header_files_timple_solver_c_update_boundary_pressure_vectorised_2d_668_gpu)
        /*0500*/ 	.word	0x00000000


	//----- nvinfo : EIATTR_FRAME_SIZE
	.align		4
.L_252:
        /*0504*/ 	.byte	0x04, 0x11
        /*0506*/ 	.short	(.L_254 - .L_253)
	.align		4
.L_253:
        /*0508*/ 	.word	index@(_28header_files_timple_solver_c_update_boundary_pressure_vectorised_2d_668_gpu)
        /*050c*/ 	.word	0x00000000


	//----- nvinfo : EIATTR_REGCOUNT
	.align		4
.L_254:
        /*0510*/ 	.byte	0x04, 0x2f
        /*0512*/ 	.short	(.L_256 - .L_255)
	.align		4
.L_255:
        /*0514*/ 	.word	index@(__cuda_sm20_div_rn_f64_full)
        /*0518*/ 	.word	0x00000020


	//----- nvinfo : EIATTR_MAX_STACK_SIZE
	.align		4
.L_256:
        /*051c*/ 	.byte	0x04, 0x23
        /*051e*/ 	.short	(.L_258 - .L_257)
	.align		4
.L_257:
        /*0520*/ 	.word	index@(__cuda_sm20_div_rn_f64_full)
        /*0524*/ 	.word	0x00000000


	//----- nvinfo : EIATTR_FRAME_SIZE
	.align		4
.L_258:
        /*0528*/ 	.byte	0x04, 0x11
        /*052a*/ 	.short	(.L_260 - .L_259)
	.align		4
.L_259:
        /*052c*/ 	.word	index@(__cuda_sm20_div_rn_f64_full)
        /*0530*/ 	.word	0x00000000
.L_260:


//--------------------- .nv.info.__cuda_sm20_div_rn_f64_full --------------------------
	.section	.nv.info.__cuda_sm20_div_rn_f64_full,"",@"SHT_CUDA_INFO"
	.sectionflags	@""
	.align	4


	//----- nvinfo : EIATTR_CUDA_API_VERSION
	.align		4
        /*0000*/ 	.byte	0x04, 0x37
        /*0002*/ 	.short	(.L_262 - .L_261)
.L_261:
        /*0004*/ 	.word	0x00000082


	//----- nvinfo : EIATTR_SW2861232_WAR
	.align		4
.L_262:
        /*0008*/ 	.byte	0x01, 0x35
	.zero		2


	//----- nvinfo : EIATTR_MERCURY_ISA_VERSION
	.align		4
        /*000c*/ 	.byte	0x03, 0x5f
        /*000e*/ 	.short	0x0000


	//----- nvinfo : EIATTR_CRS_STACK_SIZE
	.align		4
        /*0010*/ 	.byte	0x04, 0x1e
        /*0012*/ 	.short	(.L_264 - .L_263)
.L_263:
        /*0014*/ 	.word	0x00000000
.L_264:


//--------------------- .nv.info._28header_files_timple_solver_c_update_boundary_pressure_vectorised_2d_668_gpu --------------------------
	.section	.nv.info._28header_files_timple_solver_c_update_boundary_pressure_vectorised_2d_668_gpu,"",@"SHT_CUDA_INFO"
	.sectionflags	@""
	.align	4


	//----- nvinfo : EIATTR_CUDA_API_VERSION
	.align		4
        /*0000*/ 	.byte	0x04, 0x37
        /*0002*/ 	.short	(.L_266 - .L_265)
.L_265:
        /*0004*/ 	.word	0x00000082


	//----- nvinfo : EIATTR_SW2861232_WAR
	.align		4
.L_266:
        /*0008*/ 	.byte	0x01, 0x35
	.zero		2


	//----- nvinfo : EIATTR_PARAM_CBANK
	.align		4
        /*000c*/ 	.byte	0x04, 0x0a
        /*000e*/ 	.short	(.L_268 - .L_267)
	.align		4
.L_267:
        /*0010*/ 	.word	index@(.nv.constant0._28header_files_timple_solver_c_update_boundary_pressure_vectorised_2d_668_gpu)
        /*0014*/ 	.short	0x0160
        /*0016*/ 	.short	0x0028


	//----- nvinfo : EIATTR_CBANK_PARAM_SIZE
	.align		4
.L_268:
        /*0018*/ 	.byte	0x03, 0x19
        /*001a*/ 	.short	0x0028


	//----- nvinfo : EIATTR_KPARAM_INFO
	.align		4
        /*001c*/ 	.byte	0x04, 0x17
        /*001e*/ 	.short	(.L_270 - .L_269)
.L_269:
        /*0020*/ 	.word	0x00000000
        /*0024*/ 	.short	0x0004
        /*0026*/ 	.short	0x0020
        /*0028*/ 	.byte	0x00, 0xf0, 0x21, 0x00


	//----- nvinfo : EIATTR_KPARAM_INFO
	.align		4
.L_270:
        /*002c*/ 	.byte	0x04, 0x17
        /*002e*/ 	.short	(.L_272 - .L_271)
.L_271:
        /*0030*/ 	.word	0x00000000
        /*0034*/ 	.short	0x0003
        /*0036*/ 	.short	0x0018
        /*0038*/ 	.byte	0x00, 0xf0, 0x11, 0x00


	//----- nvinfo : EIATTR_KPARAM_INFO
	.align		4
.L_272:
        /*003c*/ 	.byte	0x04, 0x17
        /*003e*/ 	.short	(.L_274 - .L_273)
.L_273:
        /*0040*/ 	.word	0x00000000
        /*0044*/ 	.short	0x0002
        /*0046*/ 	.short	0x0010
        /*0048*/ 	.byte	0x00, 0xf0, 0x21, 0x00


	//----- nvinfo : EIATTR_KPARAM_INFO
	.align		4
.L_274:
        /*004c*/ 	.byte	0x04, 0x17
        /*004e*/ 	.short	(.L_276 - .L_275)
.L_275:
        /*0050*/ 	.word	0x00000000
        /*0054*/ 	.short	0x0001
        /*0056*/ 	.short	0x0008
        /*0058*/ 	.byte	0x00, 0xf0, 0x21, 0x00


	//----- nvinfo : EIATTR_KPARAM_INFO
	.align		4
.L_276:
        /*005c*/ 	.byte	0x04, 0x17
        /*005e*/ 	.short	(.L_278 - .L_277)
.L_277:
        /*0060*/ 	.word	0x00000000
        /*0064*/ 	.short	0x0000
        /*0066*/ 	.short	0x0000
        /*0068*/ 	.byte	0x00, 0xf0, 0x21, 0x00


	//----- nvinfo : EIATTR_MAXREG_COUNT
	.align		4
.L_278:
        /*006c*/ 	.byte	0x03, 0x1b
        /*006e*/ 	.short	0x00ff


	//----- nvinfo : EIATTR_MERCURY_ISA_VERSION
	.align		4
        /*0070*/ 	.byte	0x03, 0x5f
        /*0072*/ 	.short	0x0000


	//----- nvinfo : EIATTR_EXIT_INSTR_OFFSETS
	.align		4
        /*0074*/ 	.byte	0x04, 0x1c
        /*0076*/ 	.short	(.L_280 - .L_279)


	//   ....[0]....
.L_279:
        /*0078*/ 	.word	0x00000060


	//   ....[1]....
        /*007c*/ 	.word	0x000019e0


	//----- nvinfo : EIATTR_MAX_THREADS
	.align		4
.L_280:
        /*0080*/ 	.byte	0x04, 0x05
        /*0082*/ 	.short	(.L_282 - .L_281)
.L_281:
        /*0084*/ 	.word	0x00000080
        /*0088*/ 	.word	0x00000001
        /*008c*/ 	.word	0x00000001


	//----- nvinfo : EIATTR_CRS_STACK_SIZE
	.align		4
.L_282:
        /*0090*/ 	.byte	0x04, 0x1e
        /*0092*/ 	.short	(.L_284 - .L_283)
.L_283:
        /*0094*/ 	.word	0x00000000
.L_284:


//--------------------- .nv.info._28header_files_timple_solver_c_update_boundary_pressure_vectorised_621_gpu --------------------------
	.section	.nv.info._28header_files_timple_solver_c_update_boundary_pressure_vectorised_621_gpu,"",@"SHT_CUDA_INFO"
	.sectionflags	@""
	.align	4


	//----- nvinfo : EIATTR_CUDA_API_VERSION
	.align		4
        /*0000*/ 	.byte	0x04, 0x37
        /*0002*/ 	.short	(.L_286 - .L_285)
.L_285:
        /*0004*/ 	.word	0x00000082


	//----- nvinfo : EIATTR_SW2861232_WAR
	.align		4
.L_286:
        /*0008*/ 	.byte	0x01, 0x35
	.zero		2


	//----- nvinfo : EIATTR_PARAM_CBANK
	.align		4
        /*000c*/ 	.byte	0x04, 0x0a
        /*000e*/ 	.short	(.L_288 - .L_287)
	.align		4
.L_287:
        /*0010*/ 	.word	index@(.nv.constant0._28header_files_timple_solver_c_update_boundary_pressure_vectorised_621_gpu)
        /*0014*/ 	.short	0x0160
        /*0016*/ 	.short	0x0020


	//----- nvinfo : EIATTR_CBANK_PARAM_SIZE
	.align		4
.L_288:
        /*0018*/ 	.byte	0x03, 0x19
        /*001a*/ 	.short	0x0020


	//----- nvinfo : EIATTR_KPARAM_INFO
	.align		4
        /*001c*/ 	.byte	0x04, 0x17
        /*001e*/ 	.short	(.L_290 - .L_289)
.L_289:
        /*0020*/ 	.word	0x00000000
        /*0024*/ 	.short	0x0003
        /*0026*/ 	.short	0x0018
        /*0028*/ 	.byte	0x00, 0xf0, 0x21, 0x00


	//----- nvinfo : EIATTR_KPARAM_INFO
	.align		4
.L_290:
        /*002c*/ 	.byte	0x04, 0x17
        /*002e*/ 	.short	(.L_292 - .L_291)
.L_291:
        /*0030*/ 	.word	0x00000000
        /*0034*/ 	.short	0x0002
        /*0036*/ 	.short	0x0010
        /*0038*/ 	.byte	0x00, 0xf0, 0x11, 0x00


	//----- nvinfo : EIATTR_KPARAM_INFO
	.align		4
.L_292:
        /*003c*/ 	.byte	0x04, 0x17
        /*003e*/ 	.short	(.L_294 - .L_293)
.L_293:
        /*0040*/ 	.word	0x00000000
        /*0044*/ 	.short	0x0001
        /*0046*/ 	.short	0x0008
        /*0048*/ 	.byte	0x00, 0xf0, 0x21, 0x00


	//----- nvinfo : EIATTR_KPARAM_INFO
	.align		4
.L_294:
        /*004c*/ 	.byte	0x04, 0x17
        /*004e*/ 	.short	(.L_296 - .L_295)
.L_295:
        /*0050*/ 	.word	0x00000000
        /*0054*/ 	.short	0x0000
        /*0056*/ 	.short	0x0000
        /*0058*/ 	.byte	0x00, 0xf0, 0x21, 0x00


	//----- nvinfo : EIATTR_MAXREG_COUNT
	.align		4
.L_296:
        /*005c*/ 	.byte	0x03, 0x1b
        /*005e*/ 	.short	0x00ff


	//----- nvinfo : EIATTR_MERCURY_ISA_VERSION
	.align		4
        /*0060*/ 	.byte	0x03, 0x5f
        /*0062*/ 	.short	0x0000


	//----- nvinfo : EIATTR_EXIT_INSTR_OFFSETS
	.align		4
        /*0064*/ 	.byte	0x04, 0x1c
        /*0066*/ 	.short	(.L_298 - .L_297)


	//   ....[0]....
.L_297:
        /*0068*/ 	.word	0x00000060


	//   ....[1]....
        /*006c*/ 	.word	0x00001800


	//----- nvinfo : EIATTR_MAX_THREADS
	.align		4
.L_298:
        /*0070*/ 	.byte	0x04, 0x05
        /*0072*/ 	.short	(.L_300 - .L_299)
.L_299:
        /*0074*/ 	.word	0x00000080
        /*0078*/ 	.word	0x00000001
        /*007c*/ 	.word	0x00000001


	//----- nvinfo : EIATTR_CRS_STACK_SIZE
	.align		4
.L_300:
        /*0080*/ 	.byte	0x04, 0x1e
        /*0082*/ 	.short	(.L_302 - .L_301)
.L_301:
        /*0084*/ 	.word	0x00000000
.L_302:


//--------------------- .nv.info._28header_files_timple_solver_c_update_velocity_implicit_vectorised_2d_610_gpu --------------------------
	.section	.nv.info._28header_files_timple_solver_c_update_velocity_implicit_vectorised_2d_610_gpu,"",@"SHT_CUDA_INFO"
	.sectionflags	@""
	.align	4


	//----- nvinfo : EIATTR_CUDA_API_VERSION
	.align		4
        /*0000*/ 	.byte	0x04, 0x37
        /*0002*/ 	.short	(.L_304 - .L_303)
.L_303:
        /*0004*/ 	.word	0x00000082


	//----- nvinfo : EIATTR_SW2861232_WAR
	.align		4
.L_304:
        /*0008*/ 	.byte	0x01, 0x35
	.zero		2


	//----- nvinfo : EIATTR_PARAM_CBANK
	.align		4
        /*000c*/ 	.byte	0x04, 0x0a
        /*000e*/ 	.short	(.L_306 - .L_305)
	.align		4
.L_305:
        /*0010*/ 	.word	index@(.nv.constant0._28header_files_timple_solver_c_update_velocity_implicit_vectorised_2d_610_gpu)
        /*0014*/ 	.short	0x0160
        /*0016*/ 	.short	0x0018


	//----- nvinfo : EIATTR_CBANK_PARAM_SIZE
	.align		4
.L_306:
        /*0018*/ 	.byte	0x03, 0x19
        /*001a*/ 	.short	0x0018


	//----- nvinfo : EIATTR_KPARAM_INFO
	.align		4
        /*001c*/ 	.byte	0x04, 0x17
        /*001e*/ 	.short	(.L_308 - .L_307)
.L_307:
        /*0020*/ 	.word	0x00000000
        /*0024*/ 	.short	0x0002
        /*0026*/ 	.short	0x0010
        /*0028*/ 	.byte	0x00, 0xf0, 0x21, 0x00


	//----- nvinfo : EIATTR_KPARAM_INFO
	.align		4
.L_308:
        /*002c*/ 	.byte	0x04, 0x17
        /*002e*/ 	.short	(.L_310 - .L_309)
.L_309:
        /*0030*/ 	.word	0x00000000
        /*0034*/ 	.short	0x0001
        /*0036*/ 	.short	0x0008
        /*0038*/ 	.byte	0x00, 0xf0, 0x21, 0x00


	//----- nvinfo : EIATTR_KPARAM_INFO
	.align		4
.L_310:
        /*003c*/ 	.byte	0x04, 0x17
        /*003e*/ 	.short	(.L_312 - .L_311)
.L_311:
        /*0040*/ 	.word	0x00000000
        /*0044*/ 	.short	0x0000
        /*0046*/ 	.short	0x0000
        /*0048*/ 	.byte	0x00, 0xf0, 0x11, 0x00


	//----- nvinfo : EIATTR_MAXREG_COUNT
	.align		4
.L_312:
        /*004c*/ 	.byte	0x03, 0x1b
        /*004e*/ 	.short	0x00ff


	//----- nvinfo : EIATTR_MERCURY_ISA_VERSION
	.align		4
        /*0050*/ 	.byte	0x03, 0x5f
        /*0052*/ 	.short	0x0000


	//----- nvinfo : EIATTR_EXIT_INSTR_OFFSETS
	.align		4
        /*0054*/ 	.byte	0x04, 0x1c
        /*0056*/ 	.short	(.L_314 - .L_313)


	//   ....[0]....
.L_313:
        /*0058*/ 	.word	0x00000160


	//----- nvinfo : EIATTR_MAX_THREADS
	.align		4
.L_314:
        /*005c*/ 	.byte	0x04, 0x05
        /*005e*/ 	.short	(.L_316 - .L_315)
.L_315:
        /*0060*/ 	.word	0x00000080
        /*0064*/ 	.word	0x00000001
        /*0068*/ 	.word	0x00000001
.L_316:


//--------------------- .nv.info._28header_files_timple_solver_c_update_velocity_implicit_vectorised_2d_598_gpu --------------------------
	.section	.nv.info._28header_files_timple_solver_c_update_velocity_implicit_vectorised_2d_598_gpu,"",@"SHT_CUDA_INFO"
	.sectionflags	@""
	.align	4


	//----- nvinfo : EIATTR_CUDA_API_VERSION
	.align		4
        /*0000*/ 	.byte	0x04, 0x37
        /*0002*/ 	.short	(.L_318 - .L_317)
.L_317:
        /*0004*/ 	.word	0x00000082


	//----- nvinfo : EIATTR_SW2861232_WAR
	.align		4
.L_318:
        /*0008*/ 	.byte	0x01, 0x35
	.zero		2


	//----- nvinfo : EIATTR_PARAM_CBANK
	.align		4
        /*000c*/ 	.byte	0x04, 0x0a
        /*000e*/ 	.short	(.L_320 - .L_319)
	.align		4
.L_319:
        /*0010*/ 	.word	index@(.nv.constant0._28header_files_timple_solver_c_update_velocity_implicit_vectorised_2d_598_gpu)
        /*0014*/ 	.short	0x0160
        /*0016*/ 	.short	0x0020


	//----- nvinfo : EIATTR_CBANK_PARAM_SIZE
	.align		4
.L_320:
        /*0018*/ 	.byte	0x03, 0x19
        /*001a*/ 	.short	0x0020


	//----- nvinfo : EIATTR_KPARAM_INFO
	.align		4
        /*001c*/ 	.byte	0x04, 0x17
        /*001e*/ 	.short	(.L_322 - .L_321)
.L_321:
        /*0020*/ 	.word	0x00000000
        /*0024*/ 	.short	0x0003
        /*0026*/ 	.short	0x0018
        /*0028*/ 	.byte	0x00, 0xf0, 0x21, 0x00


	//----- nvinfo : EIATTR_KPARAM_INFO
	.align		4
.L_322:
        /*002c*/ 	.byte	0x04, 0x17
        /*002e*/ 	.short	(.L_324 - .L_323)
.L_323:
        /*0030*/ 	.word	0x00000000
        /*0034*/ 	.short	0x0002
        /*0036*/ 	.short	0x0010
        /*0038*/ 	.byte	0x00, 0xf0, 0x21, 0x00


	//----- nvinfo : EIATTR_KPARAM_INFO
	.align		4
.L_324:
        /*003c*/ 	.byte	0x04, 0x17
        /*003e*/ 	.short	(.L_326 - .L_325)
.L_325:
        /*0040*/ 	.word	0x00000000
        /*0044*/ 	.short	0x0001
        /*0046*/ 	.short	0x0008
        /*0048*/ 	.byte	0x00, 0xf0, 0x21, 0x00


	//----- nvinfo : EIATTR_KPARAM_INFO
	.align		4
.L_326:
        /*004c*/ 	.byte	0x04, 0x17
        /*004e*/ 	.short	(.L_328 - .L_327)
.L_327:
        /*0050*/ 	.word	0x00000000
        /*0054*/ 	.short	0x0000
        /*0056*/ 	.short	0x0000
        /*0058*/ 	.byte	0x00, 0xf0, 0x11, 0x00


	//----- nvinfo : EIATTR_MAXREG_COUNT
	.align		4
.L_328:
        /*005c*/ 	.byte	0x03, 0x1b
        /*005e*/ 	.short	0x00ff


	//----- nvinfo : EIATTR_MERCURY_ISA_VERSION
	.align		4
        /*0060*/ 	.byte	0x03, 0x5f
        /*0062*/ 	.short	0x0000


	//----- nvinfo : EIATTR_EXIT_INSTR_OFFSETS
	.align		4
        /*0064*/ 	.byte	0x04, 0x1c
        /*0066*/ 	.short	(.L_330 - .L_329)


	//   ....[0]....
.L_329:
        /*0068*/ 	.word	0x00000730


	//----- nvinfo : EIATTR_MAX_THREADS
	.align		4
.L_330:
        /*006c*/ 	.byte	0x04, 0x05
        /*006e*/ 	.short	(.L_332 - .L_331)
.L_331:
        /*0070*/ 	.word	0x00000080
        /*0074*/ 	.word	0x00000001
        /*0078*/ 	.word	0x00000001


	//----- nvinfo : EIATTR_CRS_STACK_SIZE
	.align		4
.L_332:
        /*007c*/ 	.byte	0x04, 0x1e
        /*007e*/ 	.short	(.L_334 - .L_333)
.L_333:
        /*0080*/ 	.word	0x00000000
.L_334:


//--------------------- .nv.info._28header_files_timple_solver_c_update_velocity_implicit_vectorised_586_gpu --------------------------
	.section	.nv.info._28header_files_timple_solver_c_update_velocity_implicit_vectorised_586_gpu,"",@"SHT_CUDA_INFO"
	.sectionflags	@""
	.align	4


	//----- nvinfo : EIATTR_CUDA_API_VERSION
	.align		4
        /*0000*/ 	.byte	0x04, 0x37
        /*0002*/ 	.short	(.L_336 - .L_335)
.L_335:
        /*0004*/ 	.word	0x00000082


	//----- nvinfo : EIATTR_SW2861232_WAR
	.align		4
.L_336:
        /*0008*/ 	.byte	0x01, 0x35
	.zero		2


	//----- nvinfo : EIATTR_PARAM_CBANK
	.align		4
        /*000c*/ 	.byte	0x04, 0x0a
        /*000e*/ 	.short	(.L_338 - .L_337)
	.align		4
.L_337:
        /*0010*/ 	.word	index@(.nv.constant0._28header_files_timple_solver_c_update_velocity_implicit_vectorised_586_gpu)
        /*0014*/ 	.short	0x0160
        /*0016*/ 	.short	0x0018


	//----- nvinfo : EIATTR_CBANK_PARAM_SIZE
	.align		4
.L_338:
        /*0018*/ 	.byte	0x03, 0x19
        /*001a*/ 	.short	0x0018


	//----- nvinfo : EIATTR_KPARAM_INFO
	.align		4
        /*001c*/ 	.byte	0x04, 0x17
        /*001e*/ 	.short	(.L_340 - .L_339)
.L_339:
        /*0020*/ 	.word	0x00000000
        /*0024*/ 	.short	0x0002
        /*0026*/ 	.short	0x0010
        /*0028*/ 	.byte	0x00, 0xf0, 0x21, 0x00


	//----- nvinfo : EIATTR_KPARAM_INFO
	.align		4
.L_340:
        /*002c*/ 	.byte	0x04, 0x17
        /*002e*/ 	.short	(.L_342 - .L_341)
.L_341:
        /*0030*/ 	.word	0x00000000
        /*0034*/ 	.short	0x0001
        /*0036*/ 	.short	0x0008
        /*0038*/ 	.byte	0x00, 0xf0, 0x21, 0x00


	//----- nvinfo : EIATTR_KPARAM_INFO
	.align		4
.L_342:
        /*003c*/ 	.byte	0x04, 0x17
        /*003e*/ 	.short	(.L_344 - .L_343)
.L_343:
        /*0040*/ 	.word	0x00000000
        /*0044*/ 	.short	0x0000
        /*0046*/ 	.short	0x0000
        /*0048*/ 	.byte	0x00, 0xf0, 0x11, 0x00


	//----- nvinfo : EIATTR_MAXREG_COUNT
	.align		4
.L_344:
        /*004c*/ 	.byte	0x03, 0x1b
        /*004e*/ 	.short	0x00ff


	//----- nvinfo : EIATTR_MERCURY_ISA_VERSION
	.align		4
        /*0050*/ 	.byte	0x03, 0x5f
        /*0052*/ 	.short	0x0000


	//----- nvinfo : EIATTR_EXIT_INSTR_OFFSETS
	.align		4
        /*0054*/ 	.byte	0x04, 0x1c
        /*0056*/ 	.short	(.L_346 - .L_345)


	//   ....[0]....
.L_345:
        /*0058*/ 	.word	0x00000160


	//----- nvinfo : EIATTR_MAX_THREADS
	.align		4
.L_346:
        /*005c*/ 	.byte	0x04, 0x05
        /*005e*/ 	.short	(.L_348 - .L_347)
.L_347:
        /*0060*/ 	.word	0x00000080
        /*0064*/ 	.word	0x00000001
        /*0068*/ 	.word	0x00000001
.L_348:


//--------------------- .nv.info._28header_files_timple_solver_c_update_velocity_implicit_vectorised_574_gpu --------------------------
	.section	.nv.info._28header_files_timple_solver_c_update_velocity_implicit_vectorised_574_gpu,"",@"SHT_CUDA_INFO"
	.sectionflags	@""
	.align	4


	//----- nvinfo : EIATTR_CUDA_API_VERSION
	.align		4
        /*0000*/ 	.byte	0x04, 0x37
        /*0002*/ 	.short	(.L_350 - .L_349)
.L_349:
        /*0004*/ 	.word	0x00000082


	//----- nvinfo : EIATTR_SW2861232_WAR
	.align		4
.L_350:
        /*0008*/ 	.byte	0x01, 0x35
	.zero		2


	//----- nvinfo : EIATTR_PARAM_CBANK
	.align		4
        /*000c*/ 	.byte	0x04, 0x0a
        /*000e*/ 	.short	(.L_352 - .L_351)
	.align		4
.L_351:
        /*0010*/ 	.word	index@(.nv.constant0._28header_files_timple_solver_c_update_velocity_implicit_vectorised_574_gpu)
        /*0014*/ 	.short	0x0160
        /*0016*/ 	.short	0x0020


	//----- nvinfo : EIATTR_CBANK_PARAM_SIZE
	.align		4
.L_352:
        /*0018*/ 	.byte	0x03, 0x19
        /*001a*/ 	.short	0x0020


	//----- nvinfo : EIATTR_KPARAM_INFO
	.align		4
        /*001c*/ 	.byte	0x04, 0x17
        /*001e*/ 	.short	(.L_354 - .L_353)
.L_353:
        /*0020*/ 	.word	0x00000000
        /*0024*/ 	.short	0x0003
        /*0026*/ 	.short	0x0018
        /*0028*/ 	.byte	0x00, 0xf0, 0x21, 0x00


	//----- nvinfo : EIATTR_KPARAM_INFO
	.align		4
.L_354:
        /*002c*/ 	.byte	0x04, 0x17
        /*002e*/ 	.short	(.L_356 - .L_355)
.L_355:
        /*0030*/ 	.word	0x00000000
        /*0034*/ 	.short	0x0002
        /*0036*/ 	.short	0x0010
        /*0038*/ 	.byte	0x00, 0xf0, 0x21, 0x00


	//----- nvinfo : EIATTR_KPARAM_INFO
	.align		4
.L_356:
        /*003c*/ 	.byte	0x04, 0x17
        /*003e*/ 	.short	(.L_358 - .L_357)
.L_357:
        /*0040*/ 	.word	0x00000000
        /*0044*/ 	.short	0x0001
        /*0046*/ 	.short	0x0008
        /*0048*/ 	.byte	0x00, 0xf0, 0x21, 0x00


	//----- nvinfo : EIATTR_KPARAM_INFO
	.align		4
.L_358:
        /*004c*/ 	.byte	0x04, 0x17
        /*004e*/ 	.short	(.L_360 - .L_359)
.L_359:
        /*0050*/ 	.word	0x00000000
        /*0054*/ 	.short	0x0000
        /*0056*/ 	.short	0x0000
        /*0058*/ 	.byte	0x00, 0xf0, 0x11, 0x00


	//----- nvinfo : EIATTR_MAXREG_COUNT
	.align		4
.L_360:
        /*005c*/ 	.byte	0x03, 0x1b
        /*005e*/ 	.short	0x00ff


	//----- nvinfo : EIATTR_MERCURY_ISA_VERSION
	.align		4
        /*0060*/ 	.byte	0x03, 0x5f
        /*0062*/ 	.short	0x0000


	//----- nvinfo : EIATTR_EXIT_INSTR_OFFSETS
	.align		4
        /*0064*/ 	.byte	0x04, 0x1c
        /*0066*/ 	.short	(.L_362 - .L_361)


	//   ....[0]....
.L_361:
        /*0068*/ 	.word	0x00000950


	//----- nvinfo : EIATTR_MAX_THREADS
	.align		4
.L_362:
        /*006c*/ 	.byte	0x04, 0x05
        /*006e*/ 	.short	(.L_364 - .L_363)
.L_363:
        /*0070*/ 	.word	0x00000080
        /*0074*/ 	.word	0x00000001
        /*0078*/ 	.word	0x00000001


	//----- nvinfo : EIATTR_CRS_STACK_SIZE
	.align		4
.L_364:
        /*007c*/ 	.byte	0x04, 0x1e
        /*007e*/ 	.short	(.L_366 - .L_365)
.L_365:
        /*0080*/ 	.word	0x00000000
.L_366:


//--------------------- .nv.info._28header_files_timple_solver_c_prolongate_corrections_vectorised_2d_560_gpu --------------------------
	.section	.nv.info._28header_files_timple_solver_c_prolongate_corrections_vectorised_2d_560_gpu,"",@"SHT_CUDA_INFO"
	.sectionflags	@""
	.align	4


	//----- nvinfo : EIATTR_CUDA_API_VERSION
	.align		4
        /*0000*/ 	.byte	0x04, 0x37
        /*0002*/ 	.short	(.L_368 - .L_367)
.L_367:
        /*0004*/ 	.word	0x00000082


	//----- nvinfo : EIATTR_SW2861232_WAR
	.align		4
.L_368:
        /*0008*/ 	.byte	0x01, 0x35
	.zero		2


	//----- nvinfo : EIATTR_PARAM_CBANK
	.align		4
        /*000c*/ 	.byte	0x04, 0x0a
        /*000e*/ 	.short	(.L_370 - .L_369)
	.align		4
.L_369:
        /*0010*/ 	.word	index@(.nv.constant0._28header_files_timple_solver_c_prolongate_corrections_vectorised_2d_560_gpu)
        /*0014*/ 	.short	0x0160
        /*0016*/ 	.short	0x0010


	//----- nvinfo : EIATTR_CBANK_PARAM_SIZE
	.align		4
.L_370:
        /*0018*/ 	.byte	0x03, 0x19
        /*001a*/ 	.short	0x0010


	//----- nvinfo : EIATTR_KPARAM_INFO
	.align		4
        /*001c*/ 	.byte	0x04, 0x17
        /*001e*/ 	.short	(.L_372 - .L_371)
.L_371:
        /*0020*/ 	.word	0x00000000
        /*0024*/ 	.short	0x0001
        /*0026*/ 	.short	0x0008
        /*0028*/ 	.byte	0x00, 0xf0, 0x21, 0x00


	//----- nvinfo : EIATTR_KPARAM_INFO
	.align		4
.L_372:
        /*002c*/ 	.byte	0x04, 0x17
        /*002e*/ 	.short	(.L_374 - .L_373)
.L_373:
        /*0030*/ 	.word	0x00000000
        /*0034*/ 	.short	0x0000
        /*0036*/ 	.short	0x0000
        /*0038*/ 	.byte	0x00, 0xf0, 0x21, 0x00


	//----- nvinfo : EIATTR_MAXREG_COUNT
	.align		4
.L_374:
        /*003c*/ 	.byte	0x03, 0x1b
        /*003e*/ 	.short	0x00ff


	//----- nvinfo : EIATTR_MERCURY_ISA_VERSION
	.align		4
        /*0040*/ 	.byte	0x03, 0x5f
        /*0042*/ 	.short	0x0000


	//----- nvinfo : EIATTR_EXIT_INSTR_OFFSETS
	.align		4
        /*0044*/ 	.byte	0x04, 0x1c
        /*0046*/ 	.short	(.L_376 - .L_375)


	//   ....[0]....
.L_375:
        /*0048*/ 	.word	0x00000060


	//   ....[1]....
        /*004c*/ 	.word	0x00000190


	//----- nvinfo : EIATTR_MAX_THREADS
	.align		4
.L_376:
        /*0050*/ 	.byte	0x04, 0x05
        /*0052*/ 	.short	(.L_378 - .L_377)
.L_377:
        /*0054*/ 	.word	0x00000080
        /*0058*/ 	.word	0x00000001
        /*005c*/ 	.word	0x00000001
.L_378:


//--------------------- .nv.info._28header_files_timple_solver_c_prolongate_corrections_vectorised_2d_547_gpu --------------------------
	.section	.nv.info._28header_files_timple_solver_c_prolongate_corrections_vectorised_2d_547_gpu,"",@"SHT_CUDA_INFO"
	.sectionflags	@""
	.align	4


	//----- nvinfo : EIATTR_CUDA_API_VERSION
	.align		4
        /*0000*/ 	.byte	0x04, 0x37
        /*0002*/ 	.short	(.L_380 - .L_379)
.L_379:
        /*0004*/ 	.word	0x00000082


	//----- nvinfo : EIATTR_SW2861232_WAR
	.align		4
.L_380:
        /*0008*/ 	.byte	0x01, 0x35
	.zero		2


	//----- nvinfo : EIATTR_PARAM_CBANK
	.align		4
        /*000c*/ 	.byte	0x04, 0x0a
        /*000e*/ 	.short	(.L_382 - .L_381)
	.align		4
.L_381:
        /*0010*/ 	.word	index@(.nv.constant0._28header_files_timple_solver_c_prolongate_corrections_vectorised_2d_547_gpu)
        /*0014*/ 	.short	0x0160
        /*0016*/ 	.short	0x002c


	//----- nvinfo : EIATTR_CBANK_PARAM_SIZE
	.align		4
.L_382:
        /*0018*/ 	.byte	0x03, 0x19
        /*001a*/ 	.short	0x002c


	//----- nvinfo : EIATTR_KPARAM_INFO
	.align		4
        /*001c*/ 	.byte	0x04, 0x17
        /*001e*/ 	.short	(.L_384 - .L_383)
.L_383:
        /*0020*/ 	.word	0x00000000
        /*0024*/ 	.short	0x0005
        /*0026*/ 	.short	0x0028
        /*0028*/ 	.byte	0x00, 0xf0, 0x11, 0x00


	//----- nvinfo : EIATTR_KPARAM_INFO
	.align		4
.L_384:
        /*002c*/ 	.byte	0x04, 0x17
        /*002e*/ 	.short	(.L_386 - .L_385)
.L_385:
        /*0030*/ 	.word	0x00000000
        /*0034*/ 	.short	0x0004
        /*0036*/ 	.short	0x0020
        /*0038*/ 	.byte	0x00, 0xf0, 0x21, 0x00


	//----- nvinfo : EIATTR_KPARAM_INFO
	.align		4
.L_386:
        /*003c*/ 	.byte	0x04, 0x17
        /*003e*/ 	.short	(.L_388 - .L_387)
.L_387:
        /*0040*/ 	.word	0x00000000
        /*0044*/ 	.short	0x0003
        /*0046*/ 	.short	0x0018
        /*0048*/ 	.byte	0x00, 0xf0, 0x21, 0x00


	//----- nvinfo : EIATTR_KPARAM_INFO
	.align		4
.L_388:
        /*004c*/ 	.byte	0x04, 0x17
        /*004e*/ 	.short	(.L_390 - .L_389)
.L_389:
        /*0050*/ 	.word	0x00000000
        /*0054*/ 	.short	0x0002
        /*0056*/ 	.short	0x0010
        /*0058*/ 	.byte	0x00, 0xf0, 0x21, 0x00


	//----- nvinfo : EIATTR_KPARAM_INFO
	.align		4
.L_390:
        /*005c*/ 	.byte	0x04, 0x17
        /*005e*/ 	.short	(.L_392 - .L_391)
.L_391:
        /*0060*/ 	.word	0x00000000
        /*0064*/ 	.short	0x0001
        /*0066*/ 	.short	0x0008
        /*0068*/ 	.byte	0x00, 0xf0, 0x21, 0x00


	//----- nvinfo : EIATTR_KPARAM_INFO
	.align		4
.L_392:
        /*006c*/ 	.byte	0x04, 0x17
        /*006e*/ 	.short	(.L_394 - .L_393)
.L_393:
        /*0070*/ 	.word	0x00000000
        /*0074*/ 	.short	0x0000
        /*0076*/ 	.short	0x0000
        /*0078*/ 	.byte	0x00, 0xf0, 0x11, 0x00


	//----- nvinfo : EIATTR_MAXREG_COUNT
	.align		4
.L_394:
        /*007c*/ 	.byte	0x03, 0x1b
        /*007e*/ 	.short	0x00ff


	//----- nvinfo : EIATTR_MERCURY_ISA_VERSION
	.align		4
        /*0080*/ 	.byte	0x03, 0x5f
        /*0082*/ 	.short	0x0000


	//----- nvinfo : EIATTR_EXIT_INSTR_OFFSETS
	.align		4
        /*0084*/ 	.byte	0x04, 0x1c
        /*0086*/ 	.short	(.L_396 - .L_395)


	//   ....[0]....
.L_395:
        /*0088*/ 	.word	0x00000060


	//   ....[1]....
        /*008c*/ 	.word	0x00001180


	//   ....[2]....
        /*0090*/ 	.word	0x00001310


	//----- nvinfo : EIATTR_MAX_THREADS
	.align		4
.L_396:
        /*0094*/ 	.byte	0x04, 0x05
        /*0096*/ 	.short	(.L_398 - .L_397)
.L_397:
        /*0098*/ 	.word	0x00000080
        /*009c*/ 	.word	0x00000001
        /*00a0*/ 	.word	0x00000001


	//----- nvinfo : EIATTR_CRS_STACK_SIZE
	.align		4
.L_398:
        /*00a4*/ 	.byte	0x04, 0x1e
        /*00a6*/ 	.short	(.L_400 - .L_399)
.L_399:
        /*00a8*/ 	.word	0x00000000
.L_400:


//--------------------- .nv.info._28header_files_timple_solver_c_prolongate_corrections_vectorised_535_gpu --------------------------
	.section	.nv.info._28header_files_timple_solver_c_prolongate_corrections_vectorised_535_gpu,"",@"SHT_CUDA_INFO"
	.sectionflags	@""
	.align	4


	//----- nvinfo : EIATTR_CUDA_API_VERSION
	.align		4
        /*0000*/ 	.byte	0x04, 0x37
        /*0002*/ 	.short	(.L_402 - .L_401)
.L_401:
        /*0004*/ 	.word	0x00000082


	//----- nvinfo : EIATTR_SW2861232_WAR
	.align		4
.L_402:
        /*0008*/ 	.byte	0x01, 0x35
	.zero		2


	//----- nvinfo : EIATTR_PARAM_CBANK
	.align		4
        /*000c*/ 	.byte	0x04, 0x0a
        /*000e*/ 	.short	(.L_404 - .L_403)
	.align		4
.L_403:
        /*0010*/ 	.word	index@(.nv.constant0._28header_files_timple_solver_c_prolongate_corrections_vectorised_535_gpu)
        /*0014*/ 	.short	0x0160
        /*0016*/ 	.short	0x0010


	//----- nvinfo : EIATTR_CBANK_PARAM_SIZE
	.align		4
.L_404:
        /*0018*/ 	.byte	0x03, 0x19
        /*001a*/ 	.short	0x0010


	//----- nvinfo : EIATTR_KPARAM_INFO
	.align		4
        /*001c*/ 	.byte	0x04, 0x17
        /*001e*/ 	.short	(.L_406 - .L_405)
.L_405:
        /*0020*/ 	.word	0x00000000
        /*0024*/ 	.short	0x0001
        /*0026*/ 	.short	0x0008
        /*0028*/ 	.byte	0x00, 0xf0, 0x21, 0x00


	//----- nvinfo : EIATTR_KPARAM_INFO
	.align		4
.L_406:
        /*002c*/ 	.byte	0x04, 0x17
        /*002e*/ 	.short	(.L_408 - .L_407)
.L_407:
        /*0030*/ 	.word	0x00000000
        /*0034*/ 	.short	0x0000
        /*0036*/ 	.short	0x0000
        /*0038*/ 	.byte	0x00, 0xf0, 0x21, 0x00


	//----- nvinfo : EIATTR_MAXREG_COUNT
	.align		4
.L_408:
        /*003c*/ 	.byte	0x03, 0x1b
        /*003e*/ 	.short	0x00ff


	//----- nvinfo : EIATTR_MERCURY_ISA_VERSION
	.align		4
        /*0040*/ 	.byte	0x03, 0x5f
        /*0042*/ 	.short	0x0000


	//----- nvinfo : EIATTR_EXIT_INSTR_OFFSETS
	.align		4
        /*0044*/ 	.byte	0x04, 0x1c
        /*0046*/ 	.short	(.L_410 - .L_409)


	//   ....[0]....
.L_409:
        /*0048*/ 	.word	0x00000060


	//   ....[1]....
        /*004c*/ 	.word	0x00000190


	//----- nvinfo : EIATTR_MAX_THREADS
	.align		4
.L_410:
        /*0050*/ 	.byte	0x04, 0x05
        /*0052*/ 	.short	(.L_412 - .L_411)
.L_411:
        /*0054*/ 	.word	0x00000080
        /*0058*/ 	.word	0x00000001
        /*005c*/ 	.word	0x00000001
.L_412:


//--------------------- .nv.info._28header_files_timple_solver_c_prolongate_corrections_vectorised_521_gpu --------------------------
	.section	.nv.info._28header_files_timple_solver_c_prolongate_corrections_vectorised_521_gpu,"",@"SHT_CUDA_INFO"
	.sectionflags	@""
	.align	4


	//----- nvinfo : EIATTR_CUDA_API_VERSION
	.align		4
        /*0000*/ 	.byte	0x04, 0x37
        /*0002*/ 	.short	(.L_414 - .L_413)
.L_413:
        /*0004*/ 	.word	0x00000082


	//----- nvinfo : EIATTR_SW2861232_WAR
	.align		4
.L_414:
        /*0008*/ 	.byte	0x01, 0x35
	.zero		2


	//----- nvinfo : EIATTR_PARAM_CBANK
	.align		4
        /*000c*/ 	.byte	0x04, 0x0a
        /*000e*/ 	.short	(.L_416 - .L_415)
	.align		4
.L_415:
        /*0010*/ 	.word	index@(.nv.constant0._28header_files_timple_solver_c_prolongate_corrections_vectorised_521_gpu)
        /*0014*/ 	.short	0x0160
        /*0016*/ 	.short	0x002c


	//----- nvinfo : EIATTR_CBANK_PARAM_SIZE
	.align		4
.L_416:
        /*0018*/ 	.byte	0x03, 0x19
        /*001a*/ 	.short	0x002c


	//----- nvinfo : EIATTR_KPARAM_INFO
	.align		4
        /*001c*/ 	.byte	0x04, 0x17
        /*001e*/ 	.short	(.L_418 - .L_417)
.L_417:
        /*0020*/ 	.word	0x00000000
        /*0024*/ 	.short	0x0005
        /*0026*/ 	.short	0x0028
        /*0028*/ 	.byte	0x00, 0xf0, 0x11, 0x00


	//----- nvinfo : EIATTR_KPARAM_INFO
	.align		4
.L_418:
        /*002c*/ 	.byte	0x04, 0x17
        /*002e*/ 	.short	(.L_420 - .L_419)
.L_419:
        /*0030*/ 	.word	0x00000000
        /*0034*/ 	.short	0x0004
        /*0036*/ 	.short	0x0020
        /*0038*/ 	.byte	0x00, 0xf0, 0x21, 0x00


	//----- nvinfo : EIATTR_KPARAM_INFO
	.align		4
.L_420:
        /*003c*/ 	.byte	0x04, 0x17
        /*003e*/ 	.short	(.L_422 - .L_421)
.L_421:
        /*0040*/ 	.word	0x00000000
        /*0044*/ 	.short	0x0003
        /*0046*/ 	.short	0x0018
        /*0048*/ 	.byte	0x00, 0xf0, 0x21, 0x00


	//----- nvinfo : EIATTR_KPARAM_INFO
	.align		4
.L_422:
        /*004c*/ 	.byte	0x04, 0x17
        /*004e*/ 	.short	(.L_424 - .L_423)
.L_423:
        /*0050*/ 	.word	0x00000000
        /*0054*/ 	.short	0x0002
        /*0056*/ 	.short	0x0010
        /*0058*/ 	.byte	0x00, 0xf0, 0x21, 0x00


	//----- nvinfo : EIATTR_KPARAM_INFO
	.align		4
.L_424:
        /*005c*/ 	.byte	0x04, 0x17
        /*005e*/ 	.short	(.L_426 - .L_425)
.L_425:
        /*0060*/ 	.word	0x00000000
        /*0064*/ 	.short	0x0001
        /*0066*/ 	.short	0x0008
        /*0068*/ 	.byte	0x00, 0xf0, 0x21, 0x00


	//----- nvinfo : EIATTR_KPARAM_INFO
	.align		4
.L_426:
        /*006c*/ 	.byte	0x04, 0x17
        /*006e*/ 	.short	(.L_428 - .L_427)
.L_427:
        /*0070*/ 	.word	0x00000000
        /*0074*/ 	.short	0x0000
        /*0076*/ 	.short	0x0000
        /*0078*/ 	.byte	0x00, 0xf0, 0x11, 0x00


	//----- nvinfo : EIATTR_MAXREG_COUNT
	.align		4
.L_428:
        /*007c*/ 	.byte	0x03, 0x1b
        /*007e*/ 	.short	0x00ff


	//----- nvinfo : EIATTR_MERCURY_ISA_VERSION
	.align		4
        /*0080*/ 	.byte	0x03, 0x5f
        /*0082*/ 	.short	0x0000


	//----- nvinfo : EIATTR_EXIT_INSTR_OFFSETS
	.align		4
        /*0084*/ 	.byte	0x04, 0x1c
        /*0086*/ 	.short	(.L_430 - .L_429)


	//   ....[0]....
.L_429:
        /*0088*/ 	.word	0x00000060


	//   ....[1]....
        /*008c*/ 	.word	0x00001180


	//   ....[2]....
        /*0090*/ 	.word	0x00001310


	//----- nvinfo : EIATTR_MAX_THREADS
	.align		4
.L_430:
        /*0094*/ 	.byte	0x04, 0x05
        /*0096*/ 	.short	(.L_432 - .L_431)
.L_431:
        /*0098*/ 	.word	0x00000080
        /*009c*/ 	.word	0x00000001
        /*00a0*/ 	.word	0x00000001


	//----- nvinfo : EIATTR_CRS_STACK_SIZE
	.align		4
.L_432:
        /*00a4*/ 	.byte	0x04, 0x1e
        /*00a6*/ 	.short	(.L_434 - .L_433)
.L_433:
        /*00a8*/ 	.word	0x00000000
.L_434:


//--------------------- .nv.info._28header_files_timple_solver_c_restrict_residuals_vectorised_2d_504_gpu --------------------------
	.section	.nv.info._28header_files_timple_solver_c_restrict_residuals_vectorised_2d_504_gpu,"",@"SHT_CUDA_INFO"
	.sectionflags	@""
	.align	4


	//----- nvinfo : EIATTR_CUDA_API_VERSION
	.align		4
        /*0000*/ 	.byte	0x04, 0x37
        /*0002*/ 	.short	(.L_436 - .L_435)
.L_435:
        /*0004*/ 	.word	0x00000082


	//----- nvinfo : EIATTR_SW2861232_WAR
	.align		4
.L_436:
        /*0008*/ 	.byte	0x01, 0x35
	.zero		2


	//----- nvinfo : EIATTR_PARAM_CBANK
	.align		4
        /*000c*/ 	.byte	0x04, 0x0a
        /*000e*/ 	.short	(.L_438 - .L_437)
	.align		4
.L_437:
        /*0010*/ 	.word	index@(.nv.constant0._28header_files_timple_solver_c_restrict_residuals_vectorised_2d_504_gpu)
        /*0014*/ 	.short	0x0160
        /*0016*/ 	.short	0x0024


	//----- nvinfo : EIATTR_CBANK_PARAM_SIZE
	.align		4
.L_438:
        /*0018*/ 	.byte	0x03, 0x19
        /*001a*/ 	.short	0x0024


	//----- nvinfo : EIATTR_KPARAM_INFO
	.align		4
        /*001c*/ 	.byte	0x04, 0x17
        /*001e*/ 	.short	(.L_440 - .L_439)
.L_439:
        /*0020*/ 	.word	0x00000000
        /*0024*/ 	.short	0x0004
        /*0026*/ 	.short	0x0020
        /*0028*/ 	.byte	0x00, 0xf0, 0x11, 0x00


	//----- nvinfo : EIATTR_KPARAM_INFO
	.align		4
.L_440:
        /*002c*/ 	.byte	0x04, 0x17
        /*002e*/ 	.short	(.L_442 - .L_441)
.L_441:
        /*0030*/ 	.word	0x00000000
        /*0034*/ 	.short	0x0003
        /*0036*/ 	.short	0x0018
        /*0038*/ 	.byte	0x00, 0xf0, 0x21, 0x00


	//----- nvinfo : EIATTR_KPARAM_INFO
	.align		4
.L_442:
        /*003c*/ 	.byte	0x04, 0x17
        /*003e*/ 	.short	(.L_444 - .L_443)
.L_443:
        /*0040*/ 	.word	0x00000000
        /*0044*/ 	.short	0x0002
        /*0046*/ 	.short	0x0010
        /*0048*/ 	.byte	0x00, 0xf0, 0x21, 0x00


	//----- nvinfo : EIATTR_KPARAM_INFO
	.align		4
.L_444:
        /*004c*/ 	.byte	0x04, 0x17
        /*004e*/ 	.short	(.L_446 - .L_445)
.L_445:
        /*0050*/ 	.word	0x00000000
        /*0054*/ 	.short	0x0001
        /*0056*/ 	.short	0x0008
        /*0058*/ 	.byte	0x00, 0xf0, 0x21, 0x00


	//----- nvinfo : EIATTR_KPARAM_INFO
	.align		4
.L_446:
        /*005c*/ 	.byte	0x04, 0x17
        /*005e*/ 	.short	(.L_448 - .L_447)
.L_447:
        /*0060*/ 	.word	0x00000000
        /*0064*/ 	.short	0x0000
        /*0066*/ 	.short	0x0000
        /*0068*/ 	.byte	0x00, 0xf0, 0x21, 0x00


	//----- nvinfo : EIATTR_MAXREG_COUNT
	.align		4
.L_448:
        /*006c*/ 	.byte	0x03, 0x1b
        /*006e*/ 	.short	0x00ff


	//----- nvinfo : EIATTR_MERCURY_ISA_VERSION
	.align		4
        /*0070*/ 	.byte	0x03, 0x5f
        /*0072*/ 	.short	0x0000


	//----- nvinfo : EIATTR_EXIT_INSTR_OFFSETS
	.align		4
        /*0074*/ 	.byte	0x04, 0x1c
        /*0076*/ 	.short	(.L_450 - .L_449)


	//   ....[0]....
.L_449:
        /*0078*/ 	.word	0x00000060


	//   ....[1]....
        /*007c*/ 	.word	0x00001150


	//----- nvinfo : EIATTR_MAX_THREADS
	.align		4
.L_450:
        /*0080*/ 	.byte	0x04, 0x05
        /*0082*/ 	.short	(.L_452 - .L_451)
.L_451:
        /*0084*/ 	.word	0x00000080
        /*0088*/ 	.word	0x00000001
        /*008c*/ 	.word	0x00000001


	//----- nvinfo : EIATTR_CRS_STACK_SIZE
	.align		4
.L_452:
        /*0090*/ 	.byte	0x04, 0x1e
        /*0092*/ 	.short	(.L_454 - .L_453)
.L_453:
        /*0094*/ 	.word	0x00000000
.L_454:


//--------------------- .nv.info._28header_files_timple_solver_c_restrict_residuals_vectorised_485_gpu --------------------------
	.section	.nv.info._28header_files_timple_solver_c_restrict_residuals_vectorised_485_gpu,"",@"SHT_CUDA_INFO"
	.sectionflags	@""
	.align	4


	//----- nvinfo : EIATTR_CUDA_API_VERSION
	.align		4
        /*0000*/ 	.byte	0x04, 0x37
        /*0002*/ 	.short	(.L_456 - .L_455)
.L_455:
        /*0004*/ 	.word	0x00000082


	//----- nvinfo : EIATTR_SW2861232_WAR
	.align		4
.L_456:
        /*0008*/ 	.byte	0x01, 0x35
	.zero		2


	//----- nvinfo : EIATTR_PARAM_CBANK
	.align		4
        /*000c*/ 	.byte	0x04, 0x0a
        /*000e*/ 	.short	(.L_458 - .L_457)
	.align		4
.L_457:
        /*0010*/ 	.word	index@(.nv.constant0._28header_files_timple_solver_c_restrict_residuals_vectorised_485_gpu)
        /*0014*/ 	.short	0x0160
        /*0016*/ 	.short	0x0024


	//----- nvinfo : EIATTR_CBANK_PARAM_SIZE
	.align		4
.L_458:
        /*0018*/ 	.byte	0x03, 0x19
        /*001a*/ 	.short	0x0024


	//----- nvinfo : EIATTR_KPARAM_INFO
	.align		4
        /*001c*/ 	.byte	0x04, 0x17
        /*001e*/ 	.short	(.L_460 - .L_459)
.L_459:
        /*0020*/ 	.word	0x00000000
        /*0024*/ 	.short	0x0004
        /*0026*/ 	.short	0x0020
        /*0028*/ 	.byte	0x00, 0xf0, 0x11, 0x00


	//----- nvinfo : EIATTR_KPARAM_INFO
	.align		4
.L_460:
        /*002c*/ 	.byte	0x04, 0x17
        /*002e*/ 	.short	(.L_462 - .L_461)
.L_461:
        /*0030*/ 	.word	0x00000000
        /*0034*/ 	.short	0x0003
        /*0036*/ 	.short	0x0018
        /*0038*/ 	.byte	0x00, 0xf0, 0x21, 0x00


	//----- nvinfo : EIATTR_KPARAM_INFO
	.align		4
.L_462:
        /*003c*/ 	.byte	0x04, 0x17
        /*003e*/ 	.short	(.L_464 - .L_463)
.L_463:
        /*0040*/ 	.word	0x00000000
        /*0044*/ 	.short	0x0002
        /*0046*/ 	.short	0x0010
        /*0048*/ 	.byte	0x00, 0xf0, 0x21, 0x00


	//----- nvinfo : EIATTR_KPARAM_INFO
	.align		4
.L_464:
        /*004c*/ 	.byte	0x04, 0x17
        /*004e*/ 	.short	(.L_466 - .L_465)
.L_465:
        /*0050*/ 	.word	0x00000000
        /*0054*/ 	.short	0x0001
        /*0056*/ 	.short	0x0008
        /*0058*/ 	.byte	0x00, 0xf0, 0x21, 0x00


	//----- nvinfo : EIATTR_KPARAM_INFO
	.align		4
.L_466:
        /*005c*/ 	.byte	0x04, 0x17
        /*005e*/ 	.short	(.L_468 - .L_467)
.L_467:
        /*0060*/ 	.word	0x00000000
        /*0064*/ 	.short	0x0000
        /*0066*/ 	.short	0x0000
        /*0068*/ 	.byte	0x00, 0xf0, 0x21, 0x00


	//----- nvinfo : EIATTR_MAXREG_COUNT
	.align		4
.L_468:
        /*006c*/ 	.byte	0x03, 0x1b
        /*006e*/ 	.short	0x00ff


	//----- nvinfo : EIATTR_MERCURY_ISA_VERSION
	.align		4
        /*0070*/ 	.byte	0x03, 0x5f
        /*0072*/ 	.short	0x0000


	//----- nvinfo : EIATTR_EXIT_INSTR_OFFSETS
	.align		4
        /*0074*/ 	.byte	0x04, 0x1c
        /*0076*/ 	.short	(.L_470 - .L_469)


	//   ....[0]....
.L_469:
        /*0078*/ 	.word	0x00000060


	//   ....[1]....
        /*007c*/ 	.word	0x00001150


	//----- nvinfo : EIATTR_MAX_THREADS
	.align		4
.L_470:
        /*0080*/ 	.byte	0x04, 0x05
        /*0082*/ 	.short	(.L_472 - .L_471)
.L_471:
        /*0084*/ 	.word	0x00000080
        /*0088*/ 	.word	0x00000001
        /*008c*/ 	.word	0x00000001


	//----- nvinfo : EIATTR_CRS_STACK_SIZE
	.align		4
.L_472:
        /*0090*/ 	.byte	0x04, 0x1e
        /*0092*/ 	.short	(.L_474 - .L_473)
.L_473:
        /*0094*/ 	.word	0x00000000
.L_474:


//--------------------- .nv.info._28header_files_timple_solver_c_calculate_residuals_vectorised_2d_465_gpu --------------------------
	.section	.nv.info._28header_files_timple_solver_c_calculate_residuals_vectorised_2d_465_gpu,"",@"SHT_CUDA_INFO"
	.sectionflags	@""
	.align	4


	//----- nvinfo : EIATTR_CUDA_API_VERSION
	.align		4
        /*0000*/ 	.byte	0x04, 0x37
        /*0002*/ 	.short	(.L_476 - .L_475)
.L_475:
        /*0004*/ 	.word	0x00000082


	//----- nvinfo : EIATTR_SW2861232_WAR
	.align		4
.L_476:
        /*0008*/ 	.byte	0x01, 0x35
	.zero		2


	//----- nvinfo : EIATTR_PARAM_CBANK
	.align		4
        /*000c*/ 	.byte	0x04, 0x0a
        /*000e*/ 	.short	(.L_478 - .L_477)
	.align		4
.L_477:
        /*0010*/ 	.word	index@(.nv.constant0._28header_files_timple_solver_c_calculate_residuals_vectorised_2d_465_gpu)
        /*0014*/ 	.short	0x0160
        /*0016*/ 	.short	0x001c


	//----- nvinfo : EIATTR_CBANK_PARAM_SIZE
	.align		4
.L_478:
        /*0018*/ 	.byte	0x03, 0x19
        /*001a*/ 	.short	0x001c


	//----- nvinfo : EIATTR_KPARAM_INFO
	.align		4
        /*001c*/ 	.byte	0x04, 0x17
        /*001e*/ 	.short	(.L_480 - .L_479)
.L_479:
        /*0020*/ 	.word	0x00000000
        /*0024*/ 	.short	0x0003
        /*0026*/ 	.short	0x0018
        /*0028*/ 	.byte	0x00, 0xf0, 0x11, 0x00


	//----- nvinfo : EIATTR_KPARAM_INFO
	.align		4
.L_480:
        /*002c*/ 	.byte	0x04, 0x17
        /*002e*/ 	.short	(.L_482 - .L_481)
.L_481:
        /*0030*/ 	.word	0x00000000
        /*0034*/ 	.short	0x0002
        /*0036*/ 	.short	0x0010
        /*0038*/ 	.byte	0x00, 0xf0, 0x21, 0x00


	//----- nvinfo : EIATTR_KPARAM_INFO
	.align		4
.L_482:
        /*003c*/ 	.byte	0x04, 0x17
        /*003e*/ 	.short	(.L_484 - .L_483)
.L_483:
        /*0040*/ 	.word	0x00000000
        /*0044*/ 	.short	0x0001
        /*0046*/ 	.short	0x0008
        /*0048*/ 	.byte	0x00, 0xf0, 0x21, 0x00


	//----- nvinfo : EIATTR_KPARAM_INFO
	.align		4
.L_484:
        /*004c*/ 	.byte	0x04, 0x17
        /*004e*/ 	.short	(.L_486 - .L_485)
.L_485:
        /*0050*/ 	.word	0x00000000
        /*0054*/ 	.short	0x0000
        /*0056*/ 	.short	0x0000
        /*0058*/ 	.byte	0x00, 0xf0, 0x11, 0x00


	//----- nvinfo : EIATTR_MAXREG_COUNT
	.align		4
.L_486:
        /*005c*/ 	.byte	0x03, 0x1b
        /*005e*/ 	.short	0x00ff


	//----- nvinfo : EIATTR_MERCURY_ISA_VERSION
	.align		4
        /*0060*/ 	.byte	0x03, 0x5f
        /*0062*/ 	.short	0x0000


	//----- nvinfo : EIATTR_EXIT_INSTR_OFFSETS
	.align		4
        /*0064*/ 	.byte	0x04, 0x1c
        /*0066*/ 	.short	(.L_488 - .L_487)


	//   ....[0]....
.L_487:
        /*0068*/ 	.word	0x00000060


	//   ....[1]....
        /*006c*/ 	.word	0x000010d0


	//   ....[2]....
        /*0070*/ 	.word	0x000012b0


	//----- nvinfo : EIATTR_MAX_THREADS
	.align		4
.L_488:
        /*0074*/ 	.byte	0x04, 0x05
        /*0076*/ 	.short	(.L_490 - .L_489)
.L_489:
        /*0078*/ 	.word	0x00000080
        /*007c*/ 	.word	0x00000001
        /*0080*/ 	.word	0x00000001


	//----- nvinfo : EIATTR_CRS_STACK_SIZE
	.align		4
.L_490:
        /*0084*/ 	.byte	0x04, 0x1e
        /*0086*/ 	.short	(.L_492 - .L_491)
.L_491:
        /*0088*/ 	.word	0x00000000
.L_492:


//--------------------- .nv.info._28header_files_timple_solver_c_calculate_residuals_vectorised_447_gpu --------------------------
	.section	.nv.info._28header_files_timple_solver_c_calculate_residuals_vectorised_447_gpu,"",@"SHT_CUDA_INFO"
	.sectionflags	@""
	.align	4


	//----- nvinfo : EIATTR_CUDA_API_VERSION
	.align		4
        /*0000*/ 	.byte	0x04, 0x37
        /*0002*/ 	.short	(.L_494 - .L_493)
.L_493:
        /*0004*/ 	.word	0x00000082


	//----- nvinfo : EIATTR_SW2861232_WAR
	.align		4
.L_494:
        /*0008*/ 	.byte	0x01, 0x35
	.zero		2


	//----- nvinfo : EIATTR_PARAM_CBANK
	.align		4
        /*000c*/ 	.byte	0x04, 0x0a
        /*000e*/ 	.short	(.L_496 - .L_495)
	.align		4
.L_495:
        /*0010*/ 	.word	index@(.nv.constant0._28header_files_timple_solver_c_calculate_residuals_vectorised_447_gpu)
        /*0014*/ 	.short	0x0160
        /*0016*/ 	.short	0x001c


	//----- nvinfo : EIATTR_CBANK_PARAM_SIZE
	.align		4
.L_496:
        /*0018*/ 	.byte	0x03, 0x19
        /*001a*/ 	.short	0x001c


	//----- nvinfo : EIATTR_KPARAM_INFO
	.align		4
        /*001c*/ 	.byte	0x04, 0x17
        /*001e*/ 	.short	(.L_498 - .L_497)
.L_497:
        /*0020*/ 	.word	0x00000000
        /*0024*/ 	.short	0x0003
        /*0026*/ 	.short	0x0018
        /*0028*/ 	.byte	0x00, 0xf0, 0x11, 0x00


	//----- nvinfo : EIATTR_KPARAM_INFO
	.align		4
.L_498:
        /*002c*/ 	.byte	0x04, 0x17
        /*002e*/ 	.short	(.L_500 - .L_499)
.L_499:
        /*0030*/ 	.word	0x00000000
        /*0034*/ 	.short	0x0002
        /*0036*/ 	.short	0x0010
        /*0038*/ 	.byte	0x00, 0xf0, 0x21, 0x00


	//----- nvinfo : EIATTR_KPARAM_INFO
	.align		4
.L_500:
        /*003c*/ 	.byte	0x04, 0x17
        /*003e*/ 	.short	(.L_502 - .L_501)
.L_501:
        /*0040*/ 	.word	0x00000000
        /*0044*/ 	.short	0x0001
        /*0046*/ 	.short	0x0008
        /*0048*/ 	.byte	0x00, 0xf0, 0x21, 0x00


	//----- nvinfo : EIATTR_KPARAM_INFO
	.align		4
.L_502:
        /*004c*/ 	.byte	0x04, 0x17
        /*004e*/ 	.short	(.L_504 - .L_503)
.L_503:
        /*0050*/ 	.word	0x00000000
        /*0054*/ 	.short	0x0000
        /*0056*/ 	.short	0x0000
        /*0058*/ 	.byte	0x00, 0xf0, 0x11, 0x00


	//----- nvinfo : EIATTR_MAXREG_COUNT
	.align		4
.L_504:
        /*005c*/ 	.byte	0x03, 0x1b
        /*005e*/ 	.short	0x00ff


	//----- nvinfo : EIATTR_MERCURY_ISA_VERSION
	.align		4
        /*0060*/ 	.byte	0x03, 0x5f
        /*0062*/ 	.short	0x0000


	//----- nvinfo : EIATTR_EXIT_INSTR_OFFSETS
	.align		4
        /*0064*/ 	.byte	0x04, 0x1c
        /*0066*/ 	.short	(.L_506 - .L_505)


	//   ....[0]....
.L_505:
        /*0068*/ 	.word	0x00000060


	//   ....[1]....
        /*006c*/ 	.word	0x00001080


	//   ....[2]....
        /*0070*/ 	.word	0x00001250


	//----- nvinfo : EIATTR_MAX_THREADS
	.align		4
.L_506:
        /*0074*/ 	.byte	0x04, 0x05
        /*0076*/ 	.short	(.L_508 - .L_507)
.L_507:
        /*0078*/ 	.word	0x00000080
        /*007c*/ 	.word	0x00000001
        /*0080*/ 	.word	0x00000001


	//----- nvinfo : EIATTR_CRS_STACK_SIZE
	.align		4
.L_508:
        /*0084*/ 	.byte	0x04, 0x1e
        /*0086*/ 	.short	(.L_510 - .L_509)
.L_509:
        /*0088*/ 	.word	0x00000000
.L_510:


//--------------------- .nv.info._28header_files_timple_solver_c_relaxation_vectorised_2d_426_gpu --------------------------
	.section	.nv.info._28header_files_timple_solver_c_relaxation_vectorised_2d_426_gpu,"",@"SHT_CUDA_INFO"
	.sectionflags	@""
	.align	4


	//----- nvinfo : EIATTR_CUDA_API_VERSION
	.align		4
        /*0000*/ 	.byte	0x04, 0x37
        /*0002*/ 	.short	(.L_512 - .L_511)
.L_511:
        /*0004*/ 	.word	0x00000082


	//----- nvinfo : EIATTR_SW2861232_WAR
	.align		4
.L_512:
        /*0008*/ 	.byte	0x01, 0x35
	.zero		2


	//----- nvinfo : EIATTR_PARAM_CBANK
	.align		4
        /*000c*/ 	.byte	0x04, 0x0a
        /*000e*/ 	.short	(.L_514 - .L_513)
	.align		4
.L_513:
        /*0010*/ 	.word	index@(.nv.constant0._28header_files_timple_solver_c_relaxation_vectorised_2d_426_gpu)
        /*0014*/ 	.short	0x0160
        /*0016*/ 	.short	0x0014


	//----- nvinfo : EIATTR_CBANK_PARAM_SIZE
	.align		4
.L_514:
        /*0018*/ 	.byte	0x03, 0x19
        /*001a*/ 	.short	0x0014


	//----- nvinfo : EIATTR_KPARAM_INFO
	.align		4
        /*001c*/ 	.byte	0x04, 0x17
        /*001e*/ 	.short	(.L_516 - .L_515)
.L_515:
        /*0020*/ 	.word	0x00000000
        /*0024*/ 	.short	0x0002
        /*0026*/ 	.short	0x0010
        /*0028*/ 	.byte	0x00, 0xf0, 0x11, 0x00


	//----- nvinfo : EIATTR_KPARAM_INFO
	.align		4
.L_516:
        /*002c*/ 	.byte	0x04, 0x17
        /*002e*/ 	.short	(.L_518 - .L_517)
.L_517:
        /*0030*/ 	.word	0x00000000
        /*0034*/ 	.short	0x0001
        /*0036*/ 	.short	0x0008
        /*0038*/ 	.byte	0x00, 0xf0, 0x21, 0x00


	//----- nvinfo : EIATTR_KPARAM_INFO
	.align		4
.L_518:
        /*003c*/ 	.byte	0x04, 0x17
        /*003e*/ 	.short	(.L_520 - .L_519)
.L_519:
        /*0040*/ 	.word	0x00000000
        /*0044*/ 	.short	0x0000
        /*0046*/ 	.short	0x0000
        /*0048*/ 	.byte	0x00, 0xf0, 0x21, 0x00


	//----- nvinfo : EIATTR_MAXREG_COUNT
	.align		4
.L_520:
        /*004c*/ 	.byte	0x03, 0x1b
        /*004e*/ 	.short	0x00ff


	//----- nvinfo : EIATTR_MERCURY_ISA_VERSION
	.align		4
        /*0050*/ 	.byte	0x03, 0x5f
        /*0052*/ 	.short	0x0000


	//----- nvinfo : EIATTR_EXIT_INSTR_OFFSETS
	.align		4
        /*0054*/ 	.byte	0x04, 0x1c
        /*0056*/ 	.short	(.L_522 - .L_521)


	//   ....[0]....
.L_521:
        /*0058*/ 	.word	0x00000060


	//   ....[1]....
        /*005c*/ 	.word	0x00001080


	//----- nvinfo : EIATTR_MAX_THREADS
	.align		4
.L_522:
        /*0060*/ 	.byte	0x04, 0x05
        /*0062*/ 	.short	(.L_524 - .L_523)
.L_523:
        /*0064*/ 	.word	0x00000080
        /*0068*/ 	.word	0x00000001
        /*006c*/ 	.word	0x00000001


	//----- nvinfo : EIATTR_CRS_STACK_SIZE
	.align		4
.L_524:
        /*0070*/ 	.byte	0x04, 0x1e
        /*0072*/ 	.short	(.L_526 - .L_525)
.L_525:
        /*0074*/ 	.word	0x00000000
.L_526:


//--------------------- .nv.info._28header_files_timple_solver_c_relaxation_vectorised_2d_422_gpu --------------------------
	.section	.nv.info._28header_files_timple_solver_c_relaxation_vectorised_2d_422_gpu,"",@"SHT_CUDA_INFO"
	.sectionflags	@""
	.align	4


	//----- nvinfo : EIATTR_CUDA_API_VERSION
	.align		4
        /*0000*/ 	.byte	0x04, 0x37
        /*0002*/ 	.short	(.L_528 - .L_527)
.L_527:
        /*0004*/ 	.word	0x00000082


	//----- nvinfo : EIATTR_SW2861232_WAR
	.align		4
.L_528:
        /*0008*/ 	.byte	0x01, 0x35
	.zero		2


	//----- nvinfo : EIATTR_PARAM_CBANK
	.align		4
        /*000c*/ 	.byte	0x04, 0x0a
        /*000e*/ 	.short	(.L_530 - .L_529)
	.align		4
.L_529:
        /*0010*/ 	.word	index@(.nv.constant0._28header_files_timple_solver_c_relaxation_vectorised_2d_422_gpu)
        /*0014*/ 	.short	0x0160
        /*0016*/ 	.short	0x0018


	//----- nvinfo : EIATTR_CBANK_PARAM_SIZE
	.align		4
.L_530:
        /*0018*/ 	.byte	0x03, 0x19
        /*001a*/ 	.short	0x0018


	//----- nvinfo : EIATTR_KPARAM_INFO
	.align		4
        /*001c*/ 	.byte	0x04, 0x17
        /*001e*/ 	.short	(.L_532 - .L_531)
.L_531:
        /*0020*/ 	.word	0x00000000
        /*0024*/ 	.short	0x0002
        /*0026*/ 	.short	0x0010
        /*0028*/ 	.byte	0x00, 0xf0, 0x21, 0x00


	//----- nvinfo : EIATTR_KPARAM_INFO
	.align		4
.L_532:
        /*002c*/ 	.byte	0x04, 0x17
        /*002e*/ 	.short	(.L_534 - .L_533)
.L_533:
        /*0030*/ 	.word	0x00000000
        /*0034*/ 	.short	0x0001
        /*0036*/ 	.short	0x0008
        /*0038*/ 	.byte	0x00, 0xf0, 0x21, 0x00


	//----- nvinfo : EIATTR_KPARAM_INFO
	.align		4
.L_534:
        /*003c*/ 	.byte	0x04, 0x17
        /*003e*/ 	.short	(.L_536 - .L_535)
.L_535:
        /*0040*/ 	.word	0x00000000
        /*0044*/ 	.short	0x0000
        /*0046*/ 	.short	0x0000
        /*0048*/ 	.byte	0x00, 0xf0, 0x21, 0x00


	//----- nvinfo : EIATTR_MAXREG_COUNT
	.align		4
.L_536:
        /*004c*/ 	.byte	0x03, 0x1b
        /*004e*/ 	.short	0x00ff


	//----- nvinfo : EIATTR_MERCURY_ISA_VERSION
	.align		4
        /*0050*/ 	.byte	0x03, 0x5f
        /*0052*/ 	.short	0x0000


	//----- nvinfo : EIATTR_EXIT_INSTR_OFFSETS
	.align		4
        /*0054*/ 	.byte	0x04, 0x1c
        /*0056*/ 	.short	(.L_538 - .L_537)


	//   ....[0]....
.L_537:
        /*0058*/ 	.word	0x00000060


	//   ....[1]....
        /*005c*/ 	.word	0x000001b0


	//----- nvinfo : EIATTR_MAX_THREADS
	.align		4
.L_538:
        /*0060*/ 	.byte	0x04, 0x05
        /*0062*/ 	.short	(.L_540 - .L_539)
.L_539:
        /*0064*/ 	.word	0x00000080
        /*0068*/ 	.word	0x00000001
        /*006c*/ 	.word	0x00000001
.L_540:


//--------------------- .nv.info._28header_files_timple_solver_c_relaxation_vectorised_2d_411_gpu --------------------------
	.section	.nv.info._28header_files_timple_solver_c_relaxation_vectorised_2d_411_gpu,"",@"SHT_CUDA_INFO"
	.sectionflags	@""
	.align	4


	//----- nvinfo : EIATTR_CUDA_API_VERSION
	.align		4
        /*0000*/ 	.byte	0x04, 0x37
        /*0002*/ 	.short	(.L_542 - .L_541)
.L_541:
        /*0004*/ 	.word	0x00000082


	//----- nvinfo : EIATTR_SW2861232_WAR
	.align		4
.L_542:
        /*0008*/ 	.byte	0x01, 0x35
	.zero		2


	//----- nvinfo : EIATTR_PARAM_CBANK
	.align		4
        /*000c*/ 	.byte	0x04, 0x0a
        /*000e*/ 	.short	(.L_544 - .L_543)
	.align		4
.L_543:
        /*0010*/ 	.word	index@(.nv.constant0._28header_files_timple_solver_c_relaxation_vectorised_2d_411_gpu)
        /*0014*/ 	.short	0x0160
        /*0016*/ 	.short	0x0024


	//----- nvinfo : EIATTR_CBANK_PARAM_SIZE
	.align		4
.L_544:
        /*0018*/ 	.byte	0x03, 0x19
        /*001a*/ 	.short	0x0024


	//----- nvinfo : EIATTR_KPARAM_INFO
	.align		4
        /*001c*/ 	.byte	0x04, 0x17
        /*001e*/ 	.short	(.L_546 - .L_545)
.L_545:
        /*0020*/ 	.word	0x00000000
        /*0024*/ 	.short	0x0004
        /*0026*/ 	.short	0x0020
        /*0028*/ 	.byte	0x00, 0xf0, 0x11, 0x00


	//----- nvinfo : EIATTR_KPARAM_INFO
	.align		4
.L_546:
        /*002c*/ 	.byte	0x04, 0x17
        /*002e*/ 	.short	(.L_548 - .L_547)
.L_547:
        /*0030*/ 	.word	0x00000000
        /*0034*/ 	.short	0x0003
        /*0036*/ 	.short	0x0018
        /*0038*/ 	.byte	0x00, 0xf0, 0x21, 0x00


	//----- nvinfo : EIATTR_KPARAM_INFO
	.align		4
.L_548:
        /*003c*/ 	.byte	0x04, 0x17
        /*003e*/ 	.short	(.L_550 - .L_549)
.L_549:
        /*0040*/ 	.word	0x00000000
        /*0044*/ 	.short	0x0002
        /*0046*/ 	.short	0x0010
        /*0048*/ 	.byte	0x00, 0xf0, 0x21, 0x00


	//----- nvinfo : EIATTR_KPARAM_INFO
	.align		4
.L_550:
        /*004c*/ 	.byte	0x04, 0x17
        /*004e*/ 	.short	(.L_552 - .L_551)
.L_551:
        /*0050*/ 	.word	0x00000000
        /*0054*/ 	.short	0x0001
        /*0056*/ 	.short	0x0008
        /*0058*/ 	.byte	0x00, 0xf0, 0x21, 0x00


	//----- nvinfo : EIATTR_KPARAM_INFO
	.align		4
.L_552:
        /*005c*/ 	.byte	0x04, 0x17
        /*005e*/ 	.short	(.L_554 - .L_553)
.L_553:
        /*0060*/ 	.word	0x00000000
        /*0064*/ 	.short	0x0000
        /*0066*/ 	.short	0x0000
        /*0068*/ 	.byte	0x00, 0xf0, 0x11, 0x00


	//----- nvinfo : EIATTR_MAXREG_COUNT
	.align		4
.L_554:
        /*006c*/ 	.byte	0x03, 0x1b
        /*006e*/ 	.short	0x00ff


	//----- nvinfo : EIATTR_MERCURY_ISA_VERSION
	.align		4
        /*0070*/ 	.byte	0x03, 0x5f
        /*0072*/ 	.short	0x0000


	//----- nvinfo : EIATTR_EXIT_INSTR_OFFSETS
	.align		4
        /*0074*/ 	.byte	0x04, 0x1c
        /*0076*/ 	.short	(.L_556 - .L_555)


	//   ....[0]....
.L_555:
        /*0078*/ 	.word	0x00000060


	//   ....[1]....
        /*007c*/ 	.word	0x00001280


	//   ....[2]....
        /*0080*/ 	.word	0x00001640


	//----- nvinfo : EIATTR_MAX_THREADS
	.align		4
.L_556:
        /*0084*/ 	.byte	0x04, 0x05
        /*0086*/ 	.short	(.L_558 - .L_557)
.L_557:
        /*0088*/ 	.word	0x00000080
        /*008c*/ 	.word	0x00000001
        /*0090*/ 	.word	0x00000001


	//----- nvinfo : EIATTR_CRS_STACK_SIZE
	.align		4
.L_558:
        /*0094*/ 	.byte	0x04, 0x1e
        /*0096*/ 	.short	(.L_560 - .L_559)
.L_559:
        /*0098*/ 	.word	0x00000000
.L_560:


//--------------------- .nv.info._28header_files_timple_solver_c_relaxation_vectorised_386_gpu --------------------------
	.section	.nv.info._28header_files_timple_solver_c_relaxation_vectorised_386_gpu,"",@"SHT_CUDA_INFO"
	.sectionflags	@""
	.align	4


	//----- nvinfo : EIATTR_CUDA_API_VERSION
	.align		4
        /*0000*/ 	.byte	0x04, 0x37
        /*0002*/ 	.short	(.L_562 - .L_561)
.L_561:
        /*0004*/ 	.word	0x00000082


	//----- nvinfo : EIATTR_SW2861232_WAR
	.align		4
.L_562:
        /*0008*/ 	.byte	0x01, 0x35
	.zero		2


	//----- nvinfo : EIATTR_PARAM_CBANK
	.align		4
        /*000c*/ 	.byte	0x04, 0x0a
        /*000e*/ 	.short	(.L_564 - .L_563)
	.align		4
.L_563:
        /*0010*/ 	.word	index@(.nv.constant0._28header_files_timple_solver_c_relaxation_vectorised_386_gpu)
        /*0014*/ 	.short	0x0160
        /*0016*/ 	.short	0x0014


	//----- nvinfo : EIATTR_CBANK_PARAM_SIZE
	.align		4
.L_564:
        /*0018*/ 	.byte	0x03, 0x19
        /*001a*/ 	.short	0x0014


	//----- nvinfo : EIATTR_KPARAM_INFO
	.align		4
        /*001c*/ 	.byte	0x04, 0x17
        /*001e*/ 	.short	(.L_566 - .L_565)
.L_565:
        /*0020*/ 	.word	0x00000000
        /*0024*/ 	.short	0x0002
        /*0026*/ 	.short	0x0010
        /*0028*/ 	.byte	0x00, 0xf0, 0x11, 0x00


	//----- nvinfo : EIATTR_KPARAM_INFO
	.align		4
.L_566:
        /*002c*/ 	.byte	0x04, 0x17
        /*002e*/ 	.short	(.L_568 - .L_567)
.L_567:
        /*0030*/ 	.word	0x00000000
        /*0034*/ 	.short	0x0001
        /*0036*/ 	.short	0x0008
        /*0038*/ 	.byte	0x00, 0xf0, 0x21, 0x00


	//----- nvinfo : EIATTR_KPARAM_INFO
	.align		4
.L_568:
        /*003c*/ 	.byte	0x04, 0x17
        /*003e*/ 	.short	(.L_570 - .L_569)
.L_569:
        /*0040*/ 	.word	0x00000000
        /*0044*/ 	.short	0x0000
        /*0046*/ 	.short	0x0000
        /*0048*/ 	.byte	0x00, 0xf0, 0x21, 0x00


	//----- nvinfo : EIATTR_MAXREG_COUNT
	.align		4
.L_570:
        /*004c*/ 	.byte	0x03, 0x1b
        /*004e*/ 	.short	0x00ff


	//----- nvinfo : EIATTR_MERCURY_ISA_VERSION
	.align		4
        /*0050*/ 	.byte	0x03, 0x5f
        /*0052*/ 	.short	0x0000


	//----- nvinfo : EIATTR_EXIT_INSTR_OFFSETS
	.align		4
        /*0054*/ 	.byte	0x04, 0x1c
        /*0056*/ 	.short	(.L_572 - .L_571)


	//   ....[0]....
.L_571:
        /*0058*/ 	.word	0x00000060


	//   ....[1]....
        /*005c*/ 	.word	0x00001080


	//----- nvinfo : EIATTR_MAX_THREADS
	.align		4
.L_572:
        /*0060*/ 	.byte	0x04, 0x05
        /*0062*/ 	.short	(.L_574 - .L_573)
.L_573:
        /*0064*/ 	.word	0x00000080
        /*0068*/ 	.word	0x00000001
        /*006c*/ 	.word	0x00000001


	//----- nvinfo : EIATTR_CRS_STACK_SIZE
	.align		4
.L_574:
        /*0070*/ 	.byte	0x04, 0x1e
        /*0072*/ 	.short	(.L_576 - .L_575)
.L_575:
        /*0074*/ 	.word	0x00000000
.L_576:


//--------------------- .nv.info._28header_files_timple_solver_c_relaxation_vectorised_382_gpu --------------------------
	.section	.nv.info._28header_files_timple_solver_c_relaxation_vectorised_382_gpu,"",@"SHT_CUDA_INFO"
	.sectionflags	@""
	.align	4


	//----- nvinfo : EIATTR_CUDA_API_VERSION
	.align		4
        /*0000*/ 	.byte	0x04, 0x37
        /*0002*/ 	.short	(.L_578 - .L_577)
.L_577:
        /*0004*/ 	.word	0x00000082


	//----- nvinfo : EIATTR_SW2861232_WAR
	.align		4
.L_578:
        /*0008*/ 	.byte	0x01, 0x35
	.zero		2


	//----- nvinfo : EIATTR_PARAM_CBANK
	.align		4
        /*000c*/ 	.byte	0x04, 0x0a
        /*000e*/ 	.short	(.L_580 - .L_579)
	.align		4
.L_579:
        /*0010*/ 	.word	index@(.nv.constant0._28header_files_timple_solver_c_relaxation_vectorised_382_gpu)
        /*0014*/ 	.short	0x0160
        /*0016*/ 	.short	0x0018


	//----- nvinfo : EIATTR_CBANK_PARAM_SIZE
	.align		4
.L_580:
        /*0018*/ 	.byte	0x03, 0x19
        /*001a*/ 	.short	0x0018


	//----- nvinfo : EIATTR_KPARAM_INFO
	.align		4
        /*001c*/ 	.byte	0x04, 0x17
        /*001e*/ 	.short	(.L_582 - .L_581)
.L_581:
        /*0020*/ 	.word	0x00000000
        /*0024*/ 	.short	0x0002
        /*0026*/ 	.short	0x0010
        /*0028*/ 	.byte	0x00, 0xf0, 0x21, 0x00


	//----- nvinfo : EIATTR_KPARAM_INFO
	.align		4
.L_582:
        /*002c*/ 	.byte	0x04, 0x17
        /*002e*/ 	.short	(.L_584 - .L_583)
.L_583:
        /*0030*/ 	.word	0x00000000
        /*0034*/ 	.short	0x0001
        /*0036*/ 	.short	0x0008
        /*0038*/ 	.byte	0x00, 0xf0, 0x21, 0x00


	//----- nvinfo : EIATTR_KPARAM_INFO
	.align		4
.L_584:
        /*003c*/ 	.byte	0x04, 0x17
        /*003e*/ 	.short	(.L_586 - .L_585)
.L_585:
        /*0040*/ 	.word	0x00000000
        /*0044*/ 	.short	0x0000
        /*0046*/ 	.short	0x0000
        /*0048*/ 	.byte	0x00, 0xf0, 0x21, 0x00


	//----- nvinfo : EIATTR_MAXREG_COUNT
	.align		4
.L_586:
        /*004c*/ 	.byte	0x03, 0x1b
        /*004e*/ 	.short	0x00ff


	//----- nvinfo : EIATTR_MERCURY_ISA_VERSION
	.align		4
        /*0050*/ 	.byte	0x03, 0x5f
        /*0052*/ 	.short	0x0000


	//----- nvinfo : EIATTR_EXIT_INSTR_OFFSETS
	.align		4
        /*0054*/ 	.byte	0x04, 0x1c
        /*0056*/ 	.short	(.L_588 - .L_587)


	//   ....[0]....
.L_587:
        /*0058*/ 	.word	0x00000060


	//   ....[1]....
        /*005c*/ 	.word	0x000001b0


	//----- nvinfo : EIATTR_MAX_THREADS
	.align		4
.L_588:
        /*0060*/ 	.byte	0x04, 0x05
        /*0062*/ 	.short	(.L_590 - .L_589)
.L_589:
        /*0064*/ 	.word	0x00000080
        /*0068*/ 	.word	0x00000001
        /*006c*/ 	.word	0x00000001
.L_590:


//--------------------- .nv.info._28header_files_timple_solver_c_relaxation_vectorised_370_gpu --------------------------
	.section	.nv.info._28header_files_timple_solver_c_relaxation_vectorised_370_gpu,"",@"SHT_CUDA_INFO"
	.sectionflags	@""
	.align	4


	//----- nvinfo : EIATTR_CUDA_API_VERSION
	.align		4
        /*0000*/ 	.byte	0x04, 0x37
        /*0002*/ 	.short	(.L_592 - .L_591)
.L_591:
        /*0004*/ 	.word	0x00000082


	//----- nvinfo : EIATTR_SW2861232_WAR
	.align		4
.L_592:
        /*0008*/ 	.byte	0x01, 0x35
	.zero		2


	//----- nvinfo : EIATTR_PARAM_CBANK
	.align		4
        /*000c*/ 	.byte	0x04, 0x0a
        /*000e*/ 	.short	(.L_594 - .L_593)
	.align		4
.L_593:
        /*0010*/ 	.word	index@(.nv.constant0._28header_files_timple_solver_c_relaxation_vectorised_370_gpu)
        /*0014*/ 	.short	0x0160
        /*0016*/ 	.short	0x0024


	//----- nvinfo : EIATTR_CBANK_PARAM_SIZE
	.align		4
.L_594:
        /*0018*/ 	.byte	0x03, 0x19
        /*001a*/ 	.short	0x0024


	//----- nvinfo : EIATTR_KPARAM_INFO
	.align		4
        /*001c*/ 	.byte	0x04, 0x17
        /*001e*/ 	.short	(.L_596 - .L_595)
.L_595:
        /*0020*/ 	.word	0x00000000
        /*0024*/ 	.short	0x0004
        /*0026*/ 	.short	0x0020
        /*0028*/ 	.byte	0x00, 0xf0, 0x11, 0x00


	//----- nvinfo : EIATTR_KPARAM_INFO
	.align		4
.L_596:
        /*002c*/ 	.byte	0x04, 0x17
        /*002e*/ 	.short	(.L_598 - .L_597)
.L_597:
        /*0030*/ 	.word	0x00000000
        /*0034*/ 	.short	0x0003
        /*0036*/ 	.short	0x0018
        /*0038*/ 	.byte	0x00, 0xf0, 0x21, 0x00


	//----- nvinfo : EIATTR_KPARAM_INFO
	.align		4
.L_598:
        /*003c*/ 	.byte	0x04, 0x17
        /*003e*/ 	.short	(.L_600 - .L_599)
.L_599:
        /*0040*/ 	.word	0x00000000
        /*0044*/ 	.short	0x0002
        /*0046*/ 	.short	0x0010
        /*0048*/ 	.byte	0x00, 0xf0, 0x21, 0x00


	//----- nvinfo : EIATTR_KPARAM_INFO
	.align		4
.L_600:
        /*004c*/ 	.byte	0x04, 0x17
        /*004e*/ 	.short	(.L_602 - .L_601)
.L_601:
        /*0050*/ 	.word	0x00000000
        /*0054*/ 	.short	0x0001
        /*0056*/ 	.short	0x0008
        /*0058*/ 	.byte	0x00, 0xf0, 0x21, 0x00


	//----- nvinfo : EIATTR_KPARAM_INFO
	.align		4
.L_602:
        /*005c*/ 	.byte	0x04, 0x17
        /*005e*/ 	.short	(.L_604 - .L_603)
.L_603:
        /*0060*/ 	.word	0x00000000
        /*0064*/ 	.short	0x0000
        /*0066*/ 	.short	0x0000
        /*0068*/ 	.byte	0x00, 0xf0, 0x11, 0x00


	//----- nvinfo : EIATTR_MAXREG_COUNT
	.align		4
.L_604:
        /*006c*/ 	.byte	0x03, 0x1b
        /*006e*/ 	.short	0x00ff


	//----- nvinfo : EIATTR_MERCURY_ISA_VERSION
	.align		4
        /*0070*/ 	.byte	0x03, 0x5f
        /*0072*/ 	.short	0x0000


	//----- nvinfo : EIATTR_EXIT_INSTR_OFFSETS
	.align		4
        /*0074*/ 	.byte	0x04, 0x1c
        /*0076*/ 	.short	(.L_606 - .L_605)


	//   ....[0]....
.L_605:
        /*0078*/ 	.word	0x00000060


	//   ....[1]....
        /*007c*/ 	.word	0x00001280


	//   ....[2]....
        /*0080*/ 	.word	0x00001640


	//----- nvinfo : EIATTR_MAX_THREADS
	.align		4
.L_606:
        /*0084*/ 	.byte	0x04, 0x05
        /*0086*/ 	.short	(.L_608 - .L_607)
.L_607:
        /*0088*/ 	.word	0x00000080
        /*008c*/ 	.word	0x00000001
        /*0090*/ 	.word	0x00000001


	//----- nvinfo : EIATTR_CRS_STACK_SIZE
	.align		4
.L_608:
        /*0094*/ 	.byte	0x04, 0x1e
        /*0096*/ 	.short	(.L_610 - .L_609)
.L_609:
        /*0098*/ 	.word	0x00000000
.L_610:


//--------------------- .nv.info._28header_files_timple_solver_c_update_boundary_pprime_vectorised_2d_346_gpu --------------------------
	.section	.nv.info._28header_files_timple_solver_c_update_boundary_pprime_vectorised_2d_346_gpu,"",@"SHT_CUDA_INFO"
	.sectionflags	@""
	.align	4


	//----- nvinfo : EIATTR_CUDA_API_VERSION
	.align		4
        /*0000*/ 	.byte	0x04, 0x37
        /*0002*/ 	.short	(.L_612 - .L_611)
.L_611:
        /*0004*/ 	.word	0x00000082


	//----- nvinfo : EIATTR_SW2861232_WAR
	.align		4
.L_612:
        /*0008*/ 	.byte	0x01, 0x35
	.zero		2


	//----- nvinfo : EIATTR_PARAM_CBANK
	.align		4
        /*000c*/ 	.byte	0x04, 0x0a
        /*000e*/ 	.short	(.L_614 - .L_613)
	.align		4
.L_613:
        /*0010*/ 	.word	index@(.nv.constant0._28header_files_timple_solver_c_update_boundary_pprime_vectorised_2d_346_gpu)
        /*0014*/ 	.short	0x0160
        /*0016*/ 	.short	0x0014


	//----- nvinfo : EIATTR_CBANK_PARAM_SIZE
	.align		4
.L_614:
        /*0018*/ 	.byte	0x03, 0x19
        /*001a*/ 	.short	0x0014


	//----- nvinfo : EIATTR_KPARAM_INFO
	.align		4
        /*001c*/ 	.byte	0x04, 0x17
        /*001e*/ 	.short	(.L_616 - .L_615)
.L_615:
        /*0020*/ 	.word	0x00000000
        /*0024*/ 	.short	0x0002
        /*0026*/ 	.short	0x0010
        /*0028*/ 	.byte	0x00, 0xf0, 0x11, 0x00


	//----- nvinfo : EIATTR_KPARAM_INFO
	.align		4
.L_616:
        /*002c*/ 	.byte	0x04, 0x17
        /*002e*/ 	.short	(.L_618 - .L_617)
.L_617:
        /*0030*/ 	.word	0x00000000
        /*0034*/ 	.short	0x0001
        /*0036*/ 	.short	0x0008
        /*0038*/ 	.byte	0x00, 0xf0, 0x21, 0x00


	//----- nvinfo : EIATTR_KPARAM_INFO
	.align		4
.L_618:
        /*003c*/ 	.byte	0x04, 0x17
        /*003e*/ 	.short	(.L_620 - .L_619)
.L_619:
        /*0040*/ 	.word	0x00000000
        /*0044*/ 	.short	0x0000
        /*0046*/ 	.short	0x0000
        /*0048*/ 	.byte	0x00, 0xf0, 0x21, 0x00


	//----- nvinfo : EIATTR_MAXREG_COUNT
	.align		4
.L_620:
        /*004c*/ 	.byte	0x03, 0x1b
        /*004e*/ 	.short	0x00ff


	//----- nvinfo : EIATTR_MERCURY_ISA_VERSION
	.align		4
        /*0050*/ 	.byte	0x03, 0x5f
        /*0052*/ 	.short	0x0000


	//----- nvinfo : EIATTR_EXIT_INSTR_OFFSETS
	.align		4
        /*0054*/ 	.byte	0x04, 0x1c
        /*0056*/ 	.short	(.L_622 - .L_621)


	//   ....[0]....
.L_621:
        /*0058*/ 	.word	0x000000b0


	//   ....[1]....
        /*005c*/ 	.word	0x00000a30


	//   ....[2]....
        /*0060*/ 	.word	0x00000df0


	//----- nvinfo : EIATTR_MAX_THREADS
	.align		4
.L_622:
        /*0064*/ 	.byte	0x04, 0x05
        /*0066*/ 	.short	(.L_624 - .L_623)
.L_623:
        /*0068*/ 	.word	0x00000080
        /*006c*/ 	.word	0x00000001
        /*0070*/ 	.word	0x00000001


	//----- nvinfo : EIATTR_CRS_STACK_SIZE
	.align		4
.L_624:
        /*0074*/ 	.byte	0x04, 0x1e
        /*0076*/ 	.short	(.L_626 - .L_625)
.L_625:
        /*0078*/ 	.word	0x00000000
.L_626:


//--------------------- .nv.info._28header_files_timple_solver_c_update_boundary_pprime_vectorised_324_gpu --------------------------
	.section	.nv.info._28header_files_timple_solver_c_update_boundary_pprime_vectorised_324_gpu,"",@"SHT_CUDA_INFO"
	.sectionflags	@""
	.align	4


	//----- nvinfo : EIATTR_CUDA_API_VERSION
	.align		4
        /*0000*/ 	.byte	0x04, 0x37
        /*0002*/ 	.short	(.L_628 - .L_627)
.L_627:
        /*0004*/ 	.word	0x00000082


	//----- nvinfo : EIATTR_SW2861232_WAR
	.align		4
.L_628:
        /*0008*/ 	.byte	0x01, 0x35
	.zero		2


	//----- nvinfo : EIATTR_PARAM_CBANK
	.align		4
        /*000c*/ 	.byte	0x04, 0x0a
        /*000e*/ 	.short	(.L_630 - .L_629)
	.align		4
.L_629:
        /*0010*/ 	.word	index@(.nv.constant0._28header_files_timple_solver_c_update_boundary_pprime_vectorised_324_gpu)
        /*0014*/ 	.short	0x0160
        /*0016*/ 	.short	0x0014


	//----- nvinfo : EIATTR_CBANK_PARAM_SIZE
	.align		4
.L_630:
        /*0018*/ 	.byte	0x03, 0x19
        /*001a*/ 	.short	0x0014


	//----- nvinfo : EIATTR_KPARAM_INFO
	.align		4
        /*001c*/ 	.byte	0x04, 0x17
        /*001e*/ 	.short	(.L_632 - .L_631)
.L_631:
        /*0020*/ 	.word	0x00000000
        /*0024*/ 	.short	0x0002
        /*0026*/ 	.short	0x0010
        /*0028*/ 	.byte	0x00, 0xf0, 0x11, 0x00


	//----- nvinfo : EIATTR_KPARAM_INFO
	.align		4
.L_632:
        /*002c*/ 	.byte	0x04, 0x17
        /*002e*/ 	.short	(.L_634 - .L_633)
.L_633:
        /*0030*/ 	.word	0x00000000
        /*0034*/ 	.short	0x0001
        /*0036*/ 	.short	0x0008
        /*0038*/ 	.byte	0x00, 0xf0, 0x21, 0x00


	//----- nvinfo : EIATTR_KPARAM_INFO
	.align		4
.L_634:
        /*003c*/ 	.byte	0x04, 0x17
        /*003e*/ 	.short	(.L_636 - .L_635)
.L_635:
        /*0040*/ 	.word	0x00000000
        /*0044*/ 	.short	0x0000
        /*0046*/ 	.short	0x0000
        /*0048*/ 	.byte	0x00, 0xf0, 0x21, 0x00


	//----- nvinfo : EIATTR_MAXREG_COUNT
	.align		4
.L_636:
        /*004c*/ 	.byte	0x03, 0x1b
        /*004e*/ 	.short	0x00ff


	//----- nvinfo : EIATTR_MERCURY_ISA_VERSION
	.align		4
        /*0050*/ 	.byte	0x03, 0x5f
        /*0052*/ 	.short	0x0000


	//----- nvinfo : EIATTR_EXIT_INSTR_OFFSETS
	.align		4
        /*0054*/ 	.byte	0x04, 0x1c
        /*0056*/ 	.short	(.L_638 - .L_637)


	//   ....[0]....
.L_637:
        /*0058*/ 	.word	0x000000b0


	//   ....[1]....
        /*005c*/ 	.word	0x00000bc0


	//   ....[2]....
        /*0060*/ 	.word	0x00001010


	//----- nvinfo : EIATTR_MAX_THREADS
	.align		4
.L_638:
        /*0064*/ 	.byte	0x04, 0x05
        /*0066*/ 	.short	(.L_640 - .L_639)
.L_639:
        /*0068*/ 	.word	0x00000080
        /*006c*/ 	.word	0x00000001
        /*0070*/ 	.word	0x00000001


	//----- nvinfo : EIATTR_CRS_STACK_SIZE
	.align		4
.L_640:
        /*0074*/ 	.byte	0x04, 0x1e
        /*0076*/ 	.short	(.L_642 - .L_641)
.L_641:
        /*0078*/ 	.word	0x00000000
.L_642:


//--------------------- .nv.info._28header_files_timple_solver_c_calculate_mass_residual_implicit_vectorised_2d_270_gpu__red --------------------------
	.section	.nv.info._28header_files_timple_solver_c_calculate_mass_residual_implicit_vectorised_2d_270_gpu__red,"",@"SHT_CUDA_INFO"
	.sectionflags	@""
	.align	4


	//----- nvinfo : EIATTR_CUDA_API_VERSION
	.align		4
        /*0000*/ 	.byte	0x04, 0x37
        /*0002*/ 	.short	(.L_644 - .L_643)
.L_643:
        /*0004*/ 	.word	0x00000082


	//----- nvinfo : EIATTR_SW2861232_WAR
	.align		4
.L_644:
        /*0008*/ 	.byte	0x01, 0x35
	.zero		2


	//----- nvinfo : EIATTR_PARAM_CBANK
	.align		4
        /*000c*/ 	.byte	0x04, 0x0a
        /*000e*/ 	.short	(.L_646 - .L_645)
	.align		4
.L_645:
        /*0010*/ 	.word	index@(.nv.constant0._28header_files_timple_solver_c_calculate_mass_residual_implicit_vectorised_2d_270_gpu__red)
        /*0014*/ 	.short	0x0160
        /*0016*/ 	.short	0x0038


	//----- nvinfo : EIATTR_CBANK_PARAM_SIZE
	.align		4
.L_646:
        /*0018*/ 	.byte	0x03, 0x19
        /*001a*/ 	.short	0x0038


	//----- nvinfo : EIATTR_KPARAM_INFO
	.align		4
        /*001c*/ 	.byte	0x04, 0x17
        /*001e*/ 	.short	(.L_648 - .L_647)
.L_647:
        /*0020*/ 	.word	0x00000000
        /*0024*/ 	.short	0x0006
        /*0026*/ 	.short	0x0030
        /*0028*/ 	.byte	0x00, 0xf0, 0x21, 0x00


	//----- nvinfo : EIATTR_KPARAM_INFO
	.align		4
.L_648:
        /*002c*/ 	.byte	0x04, 0x17
        /*002e*/ 	.short	(.L_650 - .L_649)
.L_649:
        /*0030*/ 	.word	0x00000000
        /*0034*/ 	.short	0x0005
        /*0036*/ 	.short	0x0028
        /*0038*/ 	.byte	0x00, 0xf0, 0x21, 0x00


	//----- nvinfo : EIATTR_KPARAM_INFO
	.align		4
.L_650:
        /*003c*/ 	.byte	0x04, 0x17
        /*003e*/ 	.short	(.L_652 - .L_651)
.L_651:
        /*0040*/ 	.word	0x00000000
        /*0044*/ 	.short	0x0004
        /*0046*/ 	.short	0x0020
        /*0048*/ 	.byte	0x00, 0xf0, 0x21, 0x00


	//----- nvinfo : EIATTR_KPARAM_INFO
	.align		4
.L_652:
        /*004c*/ 	.byte	0x04, 0x17
        /*004e*/ 	.short	(.L_654 - .L_653)
.L_653:
        /*0050*/ 	.word	0x00000000
        /*0054*/ 	.short	0x0003
        /*0056*/ 	.short	0x0018
        /*0058*/ 	.byte	0x00, 0xf0, 0x21, 0x00


	//----- nvinfo : EIATTR_KPARAM_INFO
	.align		4
.L_654:
        /*005c*/ 	.byte	0x04, 0x17
        /*005e*/ 	.short	(.L_656 - .L_655)
.L_655:
        /*0060*/ 	.word	0x00000000
        /*0064*/ 	.short	0x0002
        /*0066*/ 	.short	0x0010
        /*0068*/ 	.byte	0x00, 0xf0, 0x11, 0x00


	//----- nvinfo : EIATTR_KPARAM_INFO
	.align		4
.L_656:
        /*006c*/ 	.byte	0x04, 0x17
        /*006e*/ 	.short	(.L_658 - .L_657)
.L_657:
        /*0070*/ 	.word	0x00000000
        /*0074*/ 	.short	0x0001
        /*0076*/ 	.short	0x0008
        /*0078*/ 	.byte	0x00, 0xf0, 0x21, 0x00


	//----- nvinfo : EIATTR_KPARAM_INFO
	.align		4
.L_658:
        /*007c*/ 	.byte	0x04, 0x17
        /*007e*/ 	.short	(.L_660 - .L_659)
.L_659:
        /*0080*/ 	.word	0x00000000
        /*0084*/ 	.short	0x0000
        /*0086*/ 	.short	0x0000
        /*0088*/ 	.byte	0x00, 0xf0, 0x11, 0x00


	//----- nvinfo : EIATTR_MAXREG_COUNT
	.align		4
.L_660:
        /*008c*/ 	.byte	0x03, 0x1b
        /*008e*/ 	.short	0x00ff


	//----- nvinfo : EIATTR_NUM_BARRIERS
	.align		4
        /*0090*/ 	.byte	0x02, 0x4c
        /*0092*/ 	.byte	0x01
	.zero		1


	//----- nvinfo : EIATTR_MERCURY_ISA_VERSION
	.align		4
        /*0094*/ 	.byte	0x03, 0x5f
        /*0096*/ 	.short	0x0000


	//----- nvinfo : EIATTR_EXIT_INSTR_OFFSETS
	.align		4
        /*0098*/ 	.byte	0x04, 0x1c
        /*009a*/ 	.short	(.L_662 - .L_661)


	//   ....[0]....
.L_661:
        /*009c*/ 	.word	0x00000030


	//   ....[1]....
        /*00a0*/ 	.word	0x00000410


	//   ....[2]....
        /*00a4*/ 	.word	0x000004c0


	//   ....[3]....
        /*00a8*/ 	.word	0x00000570


	//   ....[4]....
        /*00ac*/ 	.word	0x00000620


	//   ....[5]....
        /*00b0*/ 	.word	0x000006d0


	//   ....[6]....
        /*00b4*/ 	.word	0x00000780


	//   ....[7]....
        /*00b8*/ 	.word	0x00000820


	//----- nvinfo : EIATTR_MAX_THREADS
	.align		4
.L_662:
        /*00bc*/ 	.byte	0x04, 0x05
        /*00be*/ 	.short	(.L_664 - .L_663)
.L_663:
        /*00c0*/ 	.word	0x00000100
        /*00c4*/ 	.word	0x00000001
        /*00c8*/ 	.word	0x00000001


	//----- nvinfo : EIATTR_CRS_STACK_SIZE
	.align		4
.L_664:
        /*00cc*/ 	.byte	0x04, 0x1e
        /*00ce*/ 	.short	(.L_666 - .L_665)
.L_665:
        /*00d0*/ 	.word	0x00000000
.L_666:


//--------------------- .nv.info._28header_files_timple_solver_c_calculate_mass_residual_implicit_vectorised_2d_270_gpu --------------------------
	.section	.nv.info._28header_files_timple_solver_c_calculate_mass_residual_implicit_vectorised_2d_270_gpu,"",@"SHT_CUDA_INFO"
	.sectionflags	@""
	.align	4


	//----- nvinfo : EIATTR_CUDA_API_VERSION
	.align		4
        /*0000*/ 	.byte	0x04, 0x37
        /*0002*/ 	.short	(.L_668 - .L_667)
.L_667:
        /*0004*/ 	.word	0x00000082


	//----- nvinfo : EIATTR_SW2861232_WAR
	.align		4
.L_668:
        /*0008*/ 	.byte	0x01, 0x35
	.zero		2


	//----- nvinfo : EIATTR_PARAM_CBANK
	.align		4
        /*000c*/ 	.byte	0x04, 0x0a
        /*000e*/ 	.short	(.L_670 - .L_669)
	.align		4
.L_669:
        /*0010*/ 	.word	index@(.nv.constant0._28header_files_timple_solver_c_calculate_mass_residual_implicit_vectorised_2d_270_gpu)
        /*0014*/ 	.short	0x0160
        /*0016*/ 	.short	0x0038


	//----- nvinfo : EIATTR_CBANK_PARAM_SIZE
	.align		4
.L_670:
        /*0018*/ 	.byte	0x03, 0x19
        /*001a*/ 	.short	0x0038


	//----- nvinfo : EIATTR_KPARAM_INFO
	.align		4
        /*001c*/ 	.byte	0x04, 0x17
        /*001e*/ 	.short	(.L_672 - .L_671)
.L_671:
        /*0020*/ 	.word	0x00000000
        /*0024*/ 	.short	0x0006
        /*0026*/ 	.short	0x0030
        /*0028*/ 	.byte	0x00, 0xf0, 0x21, 0x00


	//----- nvinfo : EIATTR_KPARAM_INFO
	.align		4
.L_672:
        /*002c*/ 	.byte	0x04, 0x17
        /*002e*/ 	.short	(.L_674 - .L_673)
.L_673:
        /*0030*/ 	.word	0x00000000
        /*0034*/ 	.short	0x0005
        /*0036*/ 	.short	0x0028
        /*0038*/ 	.byte	0x00, 0xf0, 0x21, 0x00


	//----- nvinfo : EIATTR_KPARAM_INFO
	.align		4
.L_674:
        /*003c*/ 	.byte	0x04, 0x17
        /*003e*/ 	.short	(.L_676 - .L_675)
.L_675:
        /*0040*/ 	.word	0x00000000
        /*0044*/ 	.short	0x0004
        /*0046*/ 	.short	0x0020
        /*0048*/ 	.byte	0x00, 0xf0, 0x21, 0x00


	//----- nvinfo : EIATTR_KPARAM_INFO
	.align		4
.L_676:
        /*004c*/ 	.byte	0x04, 0x17
        /*004e*/ 	.short	(.L_678 - .L_677)
.L_677:
        /*0050*/ 	.word	0x00000000
        /*0054*/ 	.short	0x0003
        /*0056*/ 	.short	0x0018
        /*0058*/ 	.byte	0x00, 0xf0, 0x21, 0x00


	//----- nvinfo : EIATTR_KPARAM_INFO
	.align		4
.L_678:
        /*005c*/ 	.byte	0x04, 0x17
        /*005e*/ 	.short	(.L_680 - .L_679)
.L_679:
        /*0060*/ 	.word	0x00000000
        /*0064*/ 	.short	0x0002
        /*0066*/ 	.short	0x0010
        /*0068*/ 	.byte	0x00, 0xf0, 0x11, 0x00


	//----- nvinfo : EIATTR_KPARAM_INFO
	.align		4
.L_680:
        /*006c*/ 	.byte	0x04, 0x17
        /*006e*/ 	.short	(.L_682 - .L_681)
.L_681:
        /*0070*/ 	.word	0x00000000
        /*0074*/ 	.short	0x0001
        /*0076*/ 	.short	0x0008
        /*0078*/ 	.byte	0x00, 0xf0, 0x21, 0x00


	//----- nvinfo : EIATTR_KPARAM_INFO
	.align		4
.L_682:
        /*007c*/ 	.byte	0x04, 0x17
        /*007e*/ 	.short	(.L_684 - .L_683)
.L_683:
        /*0080*/ 	.word	0x00000000
        /*0084*/ 	.short	0x0000
        /*0086*/ 	.short	0x0000
        /*0088*/ 	.byte	0x00, 0xf0, 0x11, 0x00


	//----- nvinfo : EIATTR_MAXREG_COUNT
	.align		4
.L_684:
        /*008c*/ 	.byte	0x03, 0x1b
        /*008e*/ 	.short	0x00ff


	//----- nvinfo : EIATTR_NUM_BARRIERS
	.align		4
        /*0090*/ 	.byte	0x02, 0x4c
        /*0092*/ 	.byte	0x01
	.zero		1


	//----- nvinfo : EIATTR_MERCURY_ISA_VERSION
	.align		4
        /*0094*/ 	.byte	0x03, 0x5f
        /*0096*/ 	.short	0x0000


	//----- nvinfo : EIATTR_EXIT_INSTR_OFFSETS
	.align		4
        /*0098*/ 	.byte	0x04, 0x1c
        /*009a*/ 	.short	(.L_686 - .L_685)


	//   ....[0]....
.L_685:
        /*009c*/ 	.word	0x00000730


	//   ....[1]....
        /*00a0*/ 	.word	0x000007e0


	//   ....[2]....
        /*00a4*/ 	.word	0x00000890


	//   ....[3]....
        /*00a8*/ 	.word	0x00000940


	//   ....[4]....
        /*00ac*/ 	.word	0x000009f0


	//   ....[5]....
        /*00b0*/ 	.word	0x00000aa0


	//   ....[6]....
        /*00b4*/ 	.word	0x00000b00


	//   ....[7]....
        /*00b8*/ 	.word	0x00000b50


	//----- nvinfo : EIATTR_MAX_THREADS
	.align		4
.L_686:
        /*00bc*/ 	.byte	0x04, 0x05
        /*00be*/ 	.short	(.L_688 - .L_687)
.L_687:
        /*00c0*/ 	.word	0x00000080
        /*00c4*/ 	.word	0x00000001
        /*00c8*/ 	.word	0x00000001


	//----- nvinfo : EIATTR_CRS_STACK_SIZE
	.align		4
.L_688:
        /*00cc*/ 	.byte	0x04, 0x1e
        /*00ce*/ 	.short	(.L_690 - .L_689)
.L_689:
        /*00d0*/ 	.word	0x00000000
.L_690:


//--------------------- .nv.info._28header_files_timple_solver_c_calculate_mass_residual_implicit_vectorised_247_gpu__red --------------------------
	.section	.nv.info._28header_files_timple_solver_c_calculate_mass_residual_implicit_vectorised_247_gpu__red,"",@"SHT_CUDA_INFO"
	.sectionflags	@""
	.align	4


	//----- nvinfo : EIATTR_CUDA_API_VERSION
	.align		4
        /*0000*/ 	.byte	0x04, 0x37
        /*0002*/ 	.short	(.L_692 - .L_691)
.L_691:
        /*0004*/ 	.word	0x00000082


	//----- nvinfo : EIATTR_SW2861232_WAR
	.align		4
.L_692:
        /*0008*/ 	.byte	0x01, 0x35
	.zero		2


	//----- nvinfo : EIATTR_PARAM_CBANK
	.align		4
        /*000c*/ 	.byte	0x04, 0x0a
        /*000e*/ 	.short	(.L_694 - .L_693)
	.align		4
.L_693:
        /*0010*/ 	.word	index@(.nv.constant0._28header_files_timple_solver_c_calculate_mass_residual_implicit_vectorised_247_gpu__red)
        /*0014*/ 	.short	0x0160
        /*0016*/ 	.short	0x0038


	//----- nvinfo : EIATTR_CBANK_PARAM_SIZE
	.align		4
.L_694:
        /*0018*/ 	.byte	0x03, 0x19
        /*001a*/ 	.short	0x0038


	//----- nvinfo : EIATTR_KPARAM_INFO
	.align		4
        /*001c*/ 	.byte	0x04, 0x17
        /*001e*/ 	.short	(.L_696 - .L_695)
.L_695:
        /*0020*/ 	.word	0x00000000
        /*0024*/ 	.short	0x0006
        /*0026*/ 	.short	0x0030
        /*0028*/ 	.byte	0x00, 0xf0, 0x21, 0x00


	//----- nvinfo : EIATTR_KPARAM_INFO
	.align		4
.L_696:
        /*002c*/ 	.byte	0x04, 0x17
        /*002e*/ 	.short	(.L_698 - .L_697)
.L_697:
        /*0030*/ 	.word	0x00000000
        /*0034*/ 	.short	0x0005
        /*0036*/ 	.short	0x0028
        /*0038*/ 	.byte	0x00, 0xf0, 0x21, 0x00


	//----- nvinfo : EIATTR_KPARAM_INFO
	.align		4
.L_698:
        /*003c*/ 	.byte	0x04, 0x17
        /*003e*/ 	.short	(.L_700 - .L_699)
.L_699:
        /*0040*/ 	.word	0x00000000
        /*0044*/ 	.short	0x0004
        /*0046*/ 	.short	0x0020
        /*0048*/ 	.byte	0x00, 0xf0, 0x21, 0x00


	//----- nvinfo : EIATTR_KPARAM_INFO
	.align		4
.L_700:
        /*004c*/ 	.byte	0x04, 0x17
        /*004e*/ 	.short	(.L_702 - .L_701)
.L_701:
        /*0050*/ 	.word	0x00000000
        /*0054*/ 	.short	0x0003
        /*0056*/ 	.short	0x0018
        /*0058*/ 	.byte	0x00, 0xf0, 0x21, 0x00


	//----- nvinfo : EIATTR_KPARAM_INFO
	.align		4
.L_702:
        /*005c*/ 	.byte	0x04, 0x17
        /*005e*/ 	.short	(.L_704 - .L_703)
.L_703:
        /*0060*/ 	.word	0x00000000
        /*0064*/ 	.short	0x0002
        /*0066*/ 	.short	0x0010
        /*0068*/ 	.byte	0x00, 0xf0, 0x11, 0x00


	//----- nvinfo : EIATTR_KPARAM_INFO
	.align		4
.L_704:
        /*006c*/ 	.byte	0x04, 0x17
        /*006e*/ 	.short	(.L_706 - .L_705)
.L_705:
        /*0070*/ 	.word	0x00000000
        /*0074*/ 	.short	0x0001
        /*0076*/ 	.short	0x0008
        /*0078*/ 	.byte	0x00, 0xf0, 0x21, 0x00


	//----- nvinfo : EIATTR_KPARAM_INFO
	.align		4
.L_706:
        /*007c*/ 	.byte	0x04, 0x17
        /*007e*/ 	.short	(.L_708 - .L_707)
.L_707:
        /*0080*/ 	.word	0x00000000
        /*0084*/ 	.short	0x0000
        /*0086*/ 	.short	0x0000
        /*0088*/ 	.byte	0x00, 0xf0, 0x11, 0x00


	//----- nvinfo : EIATTR_MAXREG_COUNT
	.align		4
.L_708:
        /*008c*/ 	.byte	0x03, 0x1b
        /*008e*/ 	.short	0x00ff


	//----- nvinfo : EIATTR_NUM_BARRIERS
	.align		4
        /*0090*/ 	.byte	0x02, 0x4c
        /*0092*/ 	.byte	0x01
	.zero		1


	//----- nvinfo : EIATTR_MERCURY_ISA_VERSION
	.align		4
        /*0094*/ 	.byte	0x03, 0x5f
        /*0096*/ 	.short	0x0000


	//----- nvinfo : EIATTR_EXIT_INSTR_OFFSETS
	.align		4
        /*0098*/ 	.byte	0x04, 0x1c
        /*009a*/ 	.short	(.L_710 - .L_709)


	//   ....[0]....
.L_709:
        /*009c*/ 	.word	0x00000030


	//   ....[1]....
        /*00a0*/ 	.word	0x00000410


	//   ....[2]....
        /*00a4*/ 	.word	0x000004c0


	//   ....[3]....
        /*00a8*/ 	.word	0x00000570


	//   ....[4]....
        /*00ac*/ 	.word	0x00000620


	//   ....[5]....
        /*00b0*/ 	.word	0x000006d0


	//   ....[6]....
        /*00b4*/ 	.word	0x00000780


	//   ....[7]....
        /*00b8*/ 	.word	0x00000820


	//----- nvinfo : EIATTR_MAX_THREADS
	.align		4
.L_710:
        /*00bc*/ 	.byte	0x04, 0x05
        /*00be*/ 	.short	(.L_712 - .L_711)
.L_711:
        /*00c0*/ 	.word	0x00000100
        /*00c4*/ 	.word	0x00000001
        /*00c8*/ 	.word	0x00000001


	//----- nvinfo : EIATTR_CRS_STACK_SIZE
	.align		4
.L_712:
        /*00cc*/ 	.byte	0x04, 0x1e
        /*00ce*/ 	.short	(.L_714 - .L_713)
.L_713:
        /*00d0*/ 	.word	0x00000000
.L_714:


//--------------------- .nv.info._28header_files_timple_solver_c_calculate_mass_residual_implicit_vectorised_247_gpu --------------------------
	.section	.nv.info._28header_files_timple_solver_c_calculate_mass_residual_implicit_vectorised_247_gpu,"",@"SHT_CUDA_INFO"
	.sectionflags	@""
	.align	4


	//----- nvinfo : EIATTR_CUDA_API_VERSION
	.align		4
        /*0000*/ 	.byte	0x04, 0x37
        /*0002*/ 	.short	(.L_716 - .L_715)
.L_715:
        /*0004*/ 	.word	0x00000082


	//----- nvinfo : EIATTR_SW2861232_WAR
	.align		4
.L_716:
        /*0008*/ 	.byte	0x01, 0x35
	.zero		2


	//----- nvinfo : EIATTR_PARAM_CBANK
	.align		4
        /*000c*/ 	.byte	0x04, 0x0a
        /*000e*/ 	.short	(.L_718 - .L_717)
	.align		4
.L_717:
        /*0010*/ 	.word	index@(.nv.constant0._28header_files_timple_solver_c_calculate_mass_residual_implicit_vectorised_247_gpu)
        /*0014*/ 	.short	0x0160
        /*0016*/ 	.short	0x0038


	//----- nvinfo : EIATTR_CBANK_PARAM_SIZE
	.align		4
.L_718:
        /*0018*/ 	.byte	0x03, 0x19
        /*001a*/ 	.short	0x0038


	//----- nvinfo : EIATTR_KPARAM_INFO
	.align		4
        /*001c*/ 	.byte	0x04, 0x17
        /*001e*/ 	.short	(.L_720 - .L_719)
.L_719:
        /*0020*/ 	.word	0x00000000
        /*0024*/ 	.short	0x0006
        /*0026*/ 	.short	0x0030
        /*0028*/ 	.byte	0x00, 0xf0, 0x21, 0x00


	//----- nvinfo : EIATTR_KPARAM_INFO
	.align		4
.L_720:
        /*002c*/ 	.byte	0x04, 0x17
        /*002e*/ 	.short	(.L_722 - .L_721)
.L_721:
        /*0030*/ 	.word	0x00000000
        /*0034*/ 	.short	0x0005
        /*0036*/ 	.short	0x0028
        /*0038*/ 	.byte	0x00, 0xf0, 0x21, 0x00


	//----- nvinfo : EIATTR_KPARAM_INFO
	.align		4
.L_722:
        /*003c*/ 	.byte	0x04, 0x17
        /*003e*/ 	.short	(.L_724 - .L_723)
.L_723:
        /*0040*/ 	.word	0x00000000
        /*0044*/ 	.short	0x0004
        /*0046*/ 	.short	0x0020
        /*0048*/ 	.byte	0x00, 0xf0, 0x21, 0x00


	//----- nvinfo : EIATTR_KPARAM_INFO
	.align		4
.L_724:
        /*004c*/ 	.byte	0x04, 0x17
        /*004e*/ 	.short	(.L_726 - .L_725)
.L_725:
        /*0050*/ 	.word	0x00000000
        /*0054*/ 	.short	0x0003
        /*0056*/ 	.short	0x0018
        /*0058*/ 	.byte	0x00, 0xf0, 0x21, 0x00


	//----- nvinfo : EIATTR_KPARAM_INFO
	.align		4
.L_726:
        /*005c*/ 	.byte	0x04, 0x17
        /*005e*/ 	.short	(.L_728 - .L_727)
.L_727:
        /*0060*/ 	.word	0x00000000
        /*0064*/ 	.short	0x0002
        /*0066*/ 	.short	0x0010
        /*0068*/ 	.byte	0x00, 0xf0, 0x11, 0x00


	//----- nvinfo : EIATTR_KPARAM_INFO
	.align		4
.L_728:
        /*006c*/ 	.byte	0x04, 0x17
        /*006e*/ 	.short	(.L_730 - .L_729)
.L_729:
        /*0070*/ 	.word	0x00000000
        /*0074*/ 	.short	0x0001
        /*0076*/ 	.short	0x0008
        /*0078*/ 	.byte	0x00, 0xf0, 0x21, 0x00


	//----- nvinfo : EIATTR_KPARAM_INFO
	.align		4
.L_730:
        /*007c*/ 	.byte	0x04, 0x17
        /*007e*/ 	.short	(.L_732 - .L_731)
.L_731:
        /*0080*/ 	.word	0x00000000
        /*0084*/ 	.short	0x0000
        /*0086*/ 	.short	0x0000
        /*0088*/ 	.byte	0x00, 0xf0, 0x11, 0x00


	//----- nvinfo : EIATTR_MAXREG_COUNT
	.align		4
.L_732:
        /*008c*/ 	.byte	0x03, 0x1b
        /*008e*/ 	.short	0x00ff


	//----- nvinfo : EIATTR_NUM_BARRIERS
	.align		4
        /*0090*/ 	.byte	0x02, 0x4c
        /*0092*/ 	.byte	0x01
	.zero		1


	//----- nvinfo : EIATTR_MERCURY_ISA_VERSION
	.align		4
        /*0094*/ 	.byte	0x03, 0x5f
        /*0096*/ 	.short	0x0000


	//----- nvinfo : EIATTR_EXIT_INSTR_OFFSETS
	.align		4
        /*0098*/ 	.byte	0x04, 0x1c
        /*009a*/ 	.short	(.L_734 - .L_733)


	//   ....[0]....
.L_733:
        /*009c*/ 	.word	0x00000780


	//   ....[1]....
        /*00a0*/ 	.word	0x00000830


	//   ....[2]....
        /*00a4*/ 	.word	0x000008e0


	//   ....[3]....
        /*00a8*/ 	.word	0x00000990


	//   ....[4]....
        /*00ac*/ 	.word	0x00000a40


	//   ....[5]....
        /*00b0*/ 	.word	0x00000af0


	//   ....[6]....
        /*00b4*/ 	.word	0x00000b50


	//   ....[7]....
        /*00b8*/ 	.word	0x00000ba0


	//----- nvinfo : EIATTR_MAX_THREADS
	.align		4
.L_734:
        /*00bc*/ 	.byte	0x04, 0x05
        /*00be*/ 	.short	(.L_736 - .L_735)
.L_735:
        /*00c0*/ 	.word	0x00000080
        /*00c4*/ 	.word	0x00000001
        /*00c8*/ 	.word	0x00000001


	//----- nvinfo : EIATTR_CRS_STACK_SIZE
	.align		4
.L_736:
        /*00cc*/ 	.byte	0x04, 0x1e
        /*00ce*/ 	.short	(.L_738 - .L_737)
.L_737:
        /*00d0*/ 	.word	0x00000000
.L_738:


//--------------------- .nv.info.__cuda_sm20_dblrcp_rn_slowpath_v3 --------------------------
	.section	.nv.info.__cuda_sm20_dblrcp_rn_slowpath_v3,"",@"SHT_CUDA_INFO"
	.sectionflags	@""
	.align	4


	//----- nvinfo : EIATTR_CUDA_API_VERSION
	.align		4
        /*0000*/ 	.byte	0x04, 0x37
        /*0002*/ 	.short	(.L_740 - .L_739)
.L_739:
        /*0004*/ 	.word	0x00000082


	//----- nvinfo : EIATTR_SW2861232_WAR
	.align		4
.L_740:
        /*0008*/ 	.byte	0x01, 0x35
	.zero		2


	//----- nvinfo : EIATTR_MERCURY_ISA_VERSION
	.align		4
        /*000c*/ 	.byte	0x03, 0x5f
        /*000e*/ 	.short	0x0000


	//----- nvinfo : EIATTR_CRS_STACK_SIZE
	.align		4
        /*0010*/ 	.byte	0x04, 0x1e
        /*0012*/ 	.short	(.L_742 - .L_741)
.L_741:
        /*0014*/ 	.word	0x00000000
.L_742:


//--------------------- .nv.info._28header_files_timple_solver_c_calculate_intermediate_velocity_implicit_vectorised_2d_186_gpu --------------------------
	.section	.nv.info._28header_files_timple_solver_c_calculate_intermediate_velocity_implicit_vectorised_2d_186_gpu,"",@"SHT_CUDA_INFO"
	.sectionflags	@""
	.align	4


	//----- nvinfo : EIATTR_CUDA_API_VERSION
	.align		4
        /*0000*/ 	.byte	0x04, 0x37
        /*0002*/ 	.short	(.L_744 - .L_743)
.L_743:
        /*0004*/ 	.word	0x00000082


	//----- nvinfo : EIATTR_SW2861232_WAR
	.align		4
.L_744:
        /*0008*/ 	.byte	0x01, 0x35
	.zero		2


	//----- nvinfo : EIATTR_PARAM_CBANK
	.align		4
        /*000c*/ 	.byte	0x04, 0x0a
        /*000e*/ 	.short	(.L_746 - .L_745)
	.align		4
.L_745:
        /*0010*/ 	.word	index@(.nv.constant0._28header_files_timple_solver_c_calculate_intermediate_velocity_implicit_vectorised_2d_186_gpu)
        /*0014*/ 	.short	0x0160
        /*0016*/ 	.short	0x002c


	//----- nvinfo : EIATTR_CBANK_PARAM_SIZE
	.align		4
.L_746:
        /*0018*/ 	.byte	0x03, 0x19
        /*001a*/ 	.short	0x002c


	//----- nvinfo : EIATTR_KPARAM_INFO
	.align		4
        /*001c*/ 	.byte	0x04, 0x17
        /*001e*/ 	.short	(.L_748 - .L_747)
.L_747:
        /*0020*/ 	.word	0x00000000
        /*0024*/ 	.short	0x0006
        /*0026*/ 	.short	0x0028
        /*0028*/ 	.byte	0x00, 0xf0, 0x11, 0x00


	//----- nvinfo : EIATTR_KPARAM_INFO
	.align		4
.L_748:
        /*002c*/ 	.byte	0x04, 0x17
        /*002e*/ 	.short	(.L_750 - .L_749)
.L_749:
        /*0030*/ 	.word	0x00000000
        /*0034*/ 	.short	0x0005
        /*0036*/ 	.short	0x0020
        /*0038*/ 	.byte	0x00, 0xf0, 0x21, 0x00


	//----- nvinfo : EIATTR_KPARAM_INFO
	.align		4
.L_750:
        /*003c*/ 	.byte	0x04, 0x17
        /*003e*/ 	.short	(.L_752 - .L_751)
.L_751:
        /*0040*/ 	.word	0x00000000
        /*0044*/ 	.short	0x0004
        /*0046*/ 	.short	0x0018
        /*0048*/ 	.byte	0x00, 0xf0, 0x21, 0x00


	//----- nvinfo : EIATTR_KPARAM_INFO
	.align		4
.L_752:
        /*004c*/ 	.byte	0x04, 0x17
        /*004e*/ 	.short	(.L_754 - .L_753)
.L_753:
        /*0050*/ 	.word	0x00000000
        /*0054*/ 	.short	0x0003
        /*0056*/ 	.short	0x0010
        /*0058*/ 	.byte	0x00, 0xf0, 0x21, 0x00


	//----- nvinfo : EIATTR_KPARAM_INFO
	.align		4
.L_754:
        /*005c*/ 	.byte	0x04, 0x17
        /*005e*/ 	.short	(.L_756 - .L_755)
.L_755:
        /*0060*/ 	.word	0x00000000
        /*0064*/ 	.short	0x0002
        /*0066*/ 	.short	0x0008
        /*0068*/ 	.byte	0x00, 0xf0, 0x11, 0x00


	//----- nvinfo : EIATTR_KPARAM_INFO
	.align		4
.L_756:
        /*006c*/ 	.byte	0x04, 0x17
        /*006e*/ 	.short	(.L_758 - .L_757)
.L_757:
        /*0070*/ 	.word	0x00000000
        /*0074*/ 	.short	0x0001
        /*0076*/ 	.short	0x0004
        /*0078*/ 	.byte	0x00, 0xf0, 0x11, 0x00


	//----- nvinfo : EIATTR_KPARAM_INFO
	.align		4
.L_758:
        /*007c*/ 	.byte	0x04, 0x17
        /*007e*/ 	.short	(.L_760 - .L_759)
.L_759:
        /*0080*/ 	.word	0x00000000
        /*0084*/ 	.short	0x0000
        /*0086*/ 	.short	0x0000
        /*0088*/ 	.byte	0x00, 0xf0, 0x11, 0x00


	//----- nvinfo : EIATTR_MAXREG_COUNT
	.align		4
.L_760:
        /*008c*/ 	.byte	0x03, 0x1b
        /*008e*/ 	.short	0x00ff


	//----- nvinfo : EIATTR_MERCURY_ISA_VERSION
	.align		4
        /*0090*/ 	.byte	0x03, 0x5f
        /*0092*/ 	.short	0x0000


	//----- nvinfo : EIATTR_EXIT_INSTR_OFFSETS
	.align		4
        /*0094*/ 	.byte	0x04, 0x1c
        /*0096*/ 	.short	(.L_762 - .L_761)


	//   ....[0]....
.L_761:
        /*0098*/ 	.word	0x00000030


	//   ....[1]....
        /*009c*/ 	.word	0x00001bf0


	//----- nvinfo : EIATTR_MAX_THREADS
	.align		4
.L_762:
        /*00a0*/ 	.byte	0x04, 0x05
        /*00a2*/ 	.short	(.L_764 - .L_763)
.L_763:
        /*00a4*/ 	.word	0x00000080
        /*00a8*/ 	.word	0x00000001
        /*00ac*/ 	.word	0x00000001


	//----- nvinfo : EIATTR_CRS_STACK_SIZE
	.align		4
.L_764:
        /*00b0*/ 	.byte	0x04, 0x1e
        /*00b2*/ 	.short	(.L_766 - .L_765)
.L_765:
        /*00b4*/ 	.word	0x00000000
.L_766:


//--------------------- .nv.info._28header_files_timple_solver_c_time_implicit_solver_vectorised_2d_78_gpu__red --------------------------
	.section	.nv.info._28header_files_timple_solver_c_time_implicit_solver_vectorised_2d_78_gpu__red,"",@"SHT_CUDA_INFO"
	.sectionflags	@""
	.align	4


	//----- nvinfo : EIATTR_CUDA_API_VERSION
	.align		4
        /*0000*/ 	.byte	0x04, 0x37
        /*0002*/ 	.short	(.L_768 - .L_767)
.L_767:
        /*0004*/ 	.word	0x00000082


	//----- nvinfo : EIATTR_SW2861232_WAR
	.align		4
.L_768:
        /*0008*/ 	.byte	0x01, 0x35
	.zero		2


	//----- nvinfo : EIATTR_PARAM_CBANK
	.align		4
        /*000c*/ 	.byte	0x04, 0x0a
        /*000e*/ 	.short	(.L_770 - .L_769)
	.align		4
.L_769:
        /*0010*/ 	.word	index@(.nv.constant0._28header_files_timple_solver_c_time_implicit_solver_vectorised_2d_78_gpu__red)
        /*0014*/ 	.short	0x0160
        /*0016*/ 	.short	0x0028


	//----- nvinfo : EIATTR_CBANK_PARAM_SIZE
	.align		4
.L_770:
        /*0018*/ 	.byte	0x03, 0x19
        /*001a*/ 	.short	0x0028


	//----- nvinfo : EIATTR_KPARAM_INFO
	.align		4
        /*001c*/ 	.byte	0x04, 0x17
        /*001e*/ 	.short	(.L_772 - .L_771)
.L_771:
        /*0020*/ 	.word	0x00000000
        /*0024*/ 	.short	0x0004
        /*0026*/ 	.short	0x0020
        /*0028*/ 	.byte	0x00, 0xf0, 0x21, 0x00


	//----- nvinfo : EIATTR_KPARAM_INFO
	.align		4
.L_772:
        /*002c*/ 	.byte	0x04, 0x17
        /*002e*/ 	.short	(.L_774 - .L_773)
.L_773:
        /*0030*/ 	.word	0x00000000
        /*0034*/ 	.short	0x0003
        /*0036*/ 	.short	0x0018
        /*0038*/ 	.byte	0x00, 0xf0, 0x21, 0x00


	//----- nvinfo : EIATTR_KPARAM_INFO
	.align		4
.L_774:
        /*003c*/ 	.byte	0x04, 0x17
        /*003e*/ 	.short	(.L_776 - .L_775)
.L_775:
        /*0040*/ 	.word	0x00000000
        /*0044*/ 	.short	0x0002
        /*0046*/ 	.short	0x0010
        /*0048*/ 	.byte	0x00, 0xf0, 0x21, 0x00


	//----- nvinfo : EIATTR_KPARAM_INFO
	.align		4
.L_776:
        /*004c*/ 	.byte	0x04, 0x17
        /*004e*/ 	.short	(.L_778 - .L_777)
.L_777:
        /*0050*/ 	.word	0x00000000
        /*0054*/ 	.short	0x0001
        /*0056*/ 	.short	0x0008
        /*0058*/ 	.byte	0x00, 0xf0, 0x21, 0x00


	//----- nvinfo : EIATTR_KPARAM_INFO
	.align		4
.L_778:
        /*005c*/ 	.byte	0x04, 0x17
        /*005e*/ 	.short	(.L_780 - .L_779)
.L_779:
        /*0060*/ 	.word	0x00000000
        /*0064*/ 	.short	0x0000
        /*0066*/ 	.short	0x0000
        /*0068*/ 	.byte	0x00, 0xf0, 0x11, 0x00


	//----- nvinfo : EIATTR_MAXREG_COUNT
	.align		4
.L_780:
        /*006c*/ 	.byte	0x03, 0x1b
        /*006e*/ 	.short	0x00ff


	//----- nvinfo : EIATTR_NUM_BARRIERS
	.align		4
        /*0070*/ 	.byte	0x02, 0x4c
        /*0072*/ 	.byte	0x01
	.zero		1


	//----- nvinfo : EIATTR_MERCURY_ISA_VERSION
	.align		4
        /*0074*/ 	.byte	0x03, 0x5f
        /*0076*/ 	.short	0x0000


	//----- nvinfo : EIATTR_EXIT_INSTR_OFFSETS
	.align		4
        /*0078*/ 	.byte	0x04, 0x1c
        /*007a*/ 	.short	(.L_782 - .L_781)


	//   ....[0]....
.L_781:
        /*007c*/ 	.word	0x00000030


	//   ....[1]....
        /*0080*/ 	.word	0x00000410


	//   ....[2]....
        /*0084*/ 	.word	0x000004c0


	//   ....[3]....
        /*0088*/ 	.word	0x00000570


	//   ....[4]....
        /*008c*/ 	.word	0x00000620


	//   ....[5]....
        /*0090*/ 	.word	0x000006d0


	//   ....[6]....
        /*0094*/ 	.word	0x00000780


	//   ....[7]....
        /*0098*/ 	.word	0x00000820


	//----- nvinfo : EIATTR_MAX_THREADS
	.align		4
.L_782:
        /*009c*/ 	.byte	0x04, 0x05
        /*009e*/ 	.short	(.L_784 - .L_783)
.L_783:
        /*00a0*/ 	.word	0x00000100
        /*00a4*/ 	.word	0x00000001
        /*00a8*/ 	.word	0x00000001


	//----- nvinfo : EIATTR_CRS_STACK_SIZE
	.align		4
.L_784:
        /*00ac*/ 	.byte	0x04, 0x1e
        /*00ae*/ 	.short	(.L_786 - .L_785)
.L_785:
        /*00b0*/ 	.word	0x00000000
.L_786:


//--------------------- .nv.info._28header_files_timple_solver_c_time_implicit_solver_vectorised_2d_78_gpu --------------------------
	.section	.nv.info._28header_files_timple_solver_c_time_implicit_solver_vectorised_2d_78_gpu,"",@"SHT_CUDA_INFO"
	.sectionflags	@""
	.align	4


	//----- nvinfo : EIATTR_CUDA_API_VERSION
	.align		4
        /*0000*/ 	.byte	0x04, 0x37
        /*0002*/ 	.short	(.L_788 - .L_787)
.L_787:
        /*0004*/ 	.word	0x00000082


	//----- nvinfo : EIATTR_SW2861232_WAR
	.align		4
.L_788:
        /*0008*/ 	.byte	0x01, 0x35
	.zero		2


	//----- nvinfo : EIATTR_PARAM_CBANK
	.align		4
        /*000c*/ 	.byte	0x04, 0x0a
        /*000e*/ 	.short	(.L_790 - .L_789)
	.align		4
.L_789:
        /*0010*/ 	.word	index@(.nv.constant0._28header_files_timple_solver_c_time_implicit_solver_vectorised_2d_78_gpu)
        /*0014*/ 	.short	0x0160
        /*0016*/ 	.short	0x0028


	//----- nvinfo : EIATTR_CBANK_PARAM_SIZE
	.align		4
.L_790:
        /*0018*/ 	.byte	0x03, 0x19
        /*001a*/ 	.short	0x0028


	//----- nvinfo : EIATTR_KPARAM_INFO
	.align		4
        /*001c*/ 	.byte	0x04, 0x17
        /*001e*/ 	.short	(.L_792 - .L_791)
.L_791:
        /*0020*/ 	.word	0x00000000
        /*0024*/ 	.short	0x0004
        /*0026*/ 	.short	0x0020
        /*0028*/ 	.byte	0x00, 0xf0, 0x21, 0x00


	//----- nvinfo : EIATTR_KPARAM_INFO
	.align		4
.L_792:
        /*002c*/ 	.byte	0x04, 0x17
        /*002e*/ 	.short	(.L_794 - .L_793)
.L_793:
        /*0030*/ 	.word	0x00000000
        /*0034*/ 	.short	0x0003
        /*0036*/ 	.short	0x0018
        /*0038*/ 	.byte	0x00, 0xf0, 0x21, 0x00


	//----- nvinfo : EIATTR_KPARAM_INFO
	.align		4
.L_794:
        /*003c*/ 	.byte	0x04, 0x17
        /*003e*/ 	.short	(.L_796 - .L_795)
.L_795:
        /*0040*/ 	.word	0x00000000
        /*0044*/ 	.short	0x0002
        /*0046*/ 	.short	0x0010
        /*0048*/ 	.byte	0x00, 0xf0, 0x21, 0x00


	//----- nvinfo : EIATTR_KPARAM_INFO
	.align		4
.L_796:
        /*004c*/ 	.byte	0x04, 0x17
        /*004e*/ 	.short	(.L_798 - .L_797)
.L_797:
        /*0050*/ 	.word	0x00000000
        /*0054*/ 	.short	0x0001
        /*0056*/ 	.short	0x0008
        /*0058*/ 	.byte	0x00, 0xf0, 0x21, 0x00


	//----- nvinfo : EIATTR_KPARAM_INFO
	.align		4
.L_798:
        /*005c*/ 	.byte	0x04, 0x17
        /*005e*/ 	.short	(.L_800 - .L_799)
.L_799:
        /*0060*/ 	.word	0x00000000
        /*0064*/ 	.short	0x0000
        /*0066*/ 	.short	0x0000
        /*0068*/ 	.byte	0x00, 0xf0, 0x11, 0x00


	//----- nvinfo : EIATTR_MAXREG_COUNT
	.align		4
.L_800:
        /*006c*/ 	.byte	0x03, 0x1b
        /*006e*/ 	.short	0x00ff


	//----- nvinfo : EIATTR_NUM_BARRIERS
	.align		4
        /*0070*/ 	.byte	0x02, 0x4c
        /*0072*/ 	.byte	0x01
	.zero		1


	//----- nvinfo : EIATTR_MERCURY_ISA_VERSION
	.align		4
        /*0074*/ 	.byte	0x03, 0x5f
        /*0076*/ 	.short	0x0000


	//----- nvinfo : EIATTR_EXIT_INSTR_OFFSETS
	.align		4
        /*0078*/ 	.byte	0x04, 0x1c
        /*007a*/ 	.short	(.L_802 - .L_801)


	//   ....[0]....
.L_801:
        /*007c*/ 	.word	0x00000490


	//   ....[1]....
        /*0080*/ 	.word	0x00000540


	//   ....[2]....
        /*0084*/ 	.word	0x000005f0


	//   ....[3]....
        /*0088*/ 	.word	0x000006a0


	//   ....[4]....
        /*008c*/ 	.word	0x00000750


	//   ....[5]....
        /*0090*/ 	.word	0x00000800


	//   ....[6]....
        /*0094*/ 	.word	0x00000860


	//   ....[7]....
        /*0098*/ 	.word	0x000008f0


	//----- nvinfo : EIATTR_MAX_THREADS
	.align		4
.L_802:
        /*009c*/ 	.byte	0x04, 0x05
        /*009e*/ 	.short	(.L_804 - .L_803)
.L_803:
        /*00a0*/ 	.word	0x00000080
        /*00a4*/ 	.word	0x00000001
        /*00a8*/ 	.word	0x00000001


	//----- nvinfo : EIATTR_CRS_STACK_SIZE
	.align		4
.L_804:
        /*00ac*/ 	.byte	0x04, 0x1e
        /*00ae*/ 	.short	(.L_806 - .L_805)
.L_805:
        /*00b0*/ 	.word	0x00000000
.L_806:


//--------------------- .nv.info._28header_files_timple_solver_c_time_implicit_solver_vectorised_2d_65_gpu --------------------------
	.section	.nv.info._28header_files_timple_solver_c_time_implicit_solver_vectorised_2d_65_gpu,"",@"SHT_CUDA_INFO"
	.sectionflags	@""
	.align	4


	//----- nvinfo : EIATTR_CUDA_API_VERSION
	.align		4
        /*0000*/ 	.byte	0x04, 0x37
        /*0002*/ 	.short	(.L_808 - .L_807)
.L_807:
        /*0004*/ 	.word	0x00000082


	//----- nvinfo : EIATTR_SW2861232_WAR
	.align		4
.L_808:
        /*0008*/ 	.byte	0x01, 0x35
	.zero		2


	//----- nvinfo : EIATTR_PARAM_CBANK
	.align		4
        /*000c*/ 	.byte	0x04, 0x0a
        /*000e*/ 	.short	(.L_810 - .L_809)
	.align		4
.L_809:
        /*0010*/ 	.word	index@(.nv.constant0._28header_files_timple_solver_c_time_implicit_solver_vectorised_2d_65_gpu)
        /*0014*/ 	.short	0x0160
        /*0016*/ 	.short	0x0010


	//----- nvinfo : EIATTR_CBANK_PARAM_SIZE
	.align		4
.L_810:
        /*0018*/ 	.byte	0x03, 0x19
        /*001a*/ 	.short	0x0010


	//----- nvinfo : EIATTR_KPARAM_INFO
	.align		4
        /*001c*/ 	.byte	0x04, 0x17
        /*001e*/ 	.short	(.L_812 - .L_811)
.L_811:
        /*0020*/ 	.word	0x00000000
        /*0024*/ 	.short	0x0001
        /*0026*/ 	.short	0x0008
        /*0028*/ 	.byte	0x00, 0xf0, 0x21, 0x00


	//----- nvinfo : EIATTR_KPARAM_INFO
	.align		4
.L_812:
        /*002c*/ 	.byte	0x04, 0x17
        /*002e*/ 	.short	(.L_814 - .L_813)
.L_813:
        /*0030*/ 	.word	0x00000000
        /*0034*/ 	.short	0x0000
        /*0036*/ 	.short	0x0000
        /*0038*/ 	.byte	0x00, 0xf0, 0x21, 0x00


	//----- nvinfo : EIATTR_MAXREG_COUNT
	.align		4
.L_814:
        /*003c*/ 	.byte	0x03, 0x1b
        /*003e*/ 	.short	0x00ff


	//----- nvinfo : EIATTR_MERCURY_ISA_VERSION
	.align		4
        /*0040*/ 	.byte	0x03, 0x5f
        /*0042*/ 	.short	0x0000


	//----- nvinfo : EIATTR_EXIT_INSTR_OFFSETS
	.align		4
        /*0044*/ 	.byte	0x04, 0x1c
        /*0046*/ 	.short	(.L_816 - .L_815)


	//   ....[0]....
.L_815:
        /*0048*/ 	.word	0x00000060


	//   ....[1]....
        /*004c*/ 	.word	0x000002d0


	//----- nvinfo : EIATTR_MAX_THREADS
	.align		4
.L_816:
        /*0050*/ 	.byte	0x04, 0x05
        /*0052*/ 	.short	(.L_818 - .L_817)
.L_817:
        /*0054*/ 	.word	0x00000080
        /*0058*/ 	.word	0x00000001
        /*005c*/ 	.word	0x00000001


	//----- nvinfo : EIATTR_CRS_STACK_SIZE
	.align		4
.L_818:
        /*0060*/ 	.byte	0x04, 0x1e
        /*0062*/ 	.short	(.L_820 - .L_819)
.L_819:
        /*0064*/ 	.word	0x00000000
.L_820:


//--------------------- .nv.info._28header_files_timple_solver_c_time_implicit_solver_vectorised_2d_54_gpu --------------------------
	.section	.nv.info._28header_files_timple_solver_c_time_implicit_solver_vectorised_2d_54_gpu,"",@"SHT_CUDA_INFO"
	.sectionflags	@""
	.align	4


	//----- nvinfo : EIATTR_CUDA_API_VERSION
	.align		4
        /*0000*/ 	.byte	0x04, 0x37
        /*0002*/ 	.short	(.L_822 - .L_821)
.L_821:
        /*0004*/ 	.word	0x00000082


	//----- nvinfo : EIATTR_SW2861232_WAR
	.align		4
.L_822:
        /*0008*/ 	.byte	0x01, 0x35
	.zero		2


	//----- nvinfo : EIATTR_PARAM_CBANK
	.align		4
        /*000c*/ 	.byte	0x04, 0x0a
        /*000e*/ 	.short	(.L_824 - .L_823)
	.align		4
.L_823:
        /*0010*/ 	.word	index@(.nv.constant0._28header_files_timple_solver_c_time_implicit_solver_vectorised_2d_54_gpu)
        /*0014*/ 	.short	0x0160
        /*0016*/ 	.short	0x0010


	//----- nvinfo : EIATTR_CBANK_PARAM_SIZE
	.align		4
.L_824:
        /*0018*/ 	.byte	0x03, 0x19
        /*001a*/ 	.short	0x0010


	//----- nvinfo : EIATTR_KPARAM_INFO
	.align		4
        /*001c*/ 	.byte	0x04, 0x17
        /*001e*/ 	.short	(.L_826 - .L_825)
.L_825:
        /*0020*/ 	.word	0x00000000
        /*0024*/ 	.short	0x0001
        /*0026*/ 	.short	0x0008
        /*0028*/ 	.byte	0x00, 0xf0, 0x21, 0x00


	//----- nvinfo : EIATTR_KPARAM_INFO
	.align		4
.L_826:
        /*002c*/ 	.byte	0x04, 0x17
        /*002e*/ 	.short	(.L_828 - .L_827)
.L_827:
        /*0030*/ 	.word	0x00000000
        /*0034*/ 	.short	0x0000
        /*0036*/ 	.short	0x0000
        /*0038*/ 	.byte	0x00, 0xf0, 0x21, 0x00


	//----- nvinfo : EIATTR_MAXREG_COUNT
	.align		4
.L_828:
        /*003c*/ 	.byte	0x03, 0x1b
        /*003e*/ 	.short	0x00ff


	//----- nvinfo : EIATTR_MERCURY_ISA_VERSION
	.align		4
        /*0040*/ 	.byte	0x03, 0x5f
        /*0042*/ 	.short	0x0000


	//----- nvinfo : EIATTR_EXIT_INSTR_OFFSETS
	.align		4
        /*0044*/ 	.byte	0x04, 0x1c
        /*0046*/ 	.short	(.L_830 - .L_829)


	//   ....[0]....
.L_829:
        /*0048*/ 	.word	0x00000060


	//   ....[1]....
        /*004c*/ 	.word	0x00000370


	//----- nvinfo : EIATTR_MAX_THREADS
	.align		4
.L_830:
        /*0050*/ 	.byte	0x04, 0x05
        /*0052*/ 	.short	(.L_832 - .L_831)
.L_831:
        /*0054*/ 	.word	0x00000080
        /*0058*/ 	.word	0x00000001
        /*005c*/ 	.word	0x00000001


	//----- nvinfo : EIATTR_CRS_STACK_SIZE
	.align		4
.L_832:
        /*0060*/ 	.byte	0x04, 0x1e
        /*0062*/ 	.short	(.L_834 - .L_833)
.L_833:
        /*0064*/ 	.word	0x00000000
.L_834:


//--------------------- .nv.info._28header_files_timple_solver_c_time_implicit_solver_vectorised_44_gpu__red --------------------------
	.section	.nv.info._28header_files_timple_solver_c_time_implicit_solver_vectorised_44_gpu__red,"",@"SHT_CUDA_INFO"
	.sectionflags	@""
	.align	4


	//----- nvinfo : EIATTR_CUDA_API_VERSION
	.align		4
        /*0000*/ 	.byte	0x04, 0x37
        /*0002*/ 	.short	(.L_836 - .L_835)
.L_835:
        /*0004*/ 	.word	0x00000082


	//----- nvinfo : EIATTR_SW2861232_WAR
	.align		4
.L_836:
        /*0008*/ 	.byte	0x01, 0x35
	.zero		2


	//----- nvinfo : EIATTR_PARAM_CBANK
	.align		4
        /*000c*/ 	.byte	0x04, 0x0a
        /*000e*/ 	.short	(.L_838 - .L_837)
	.align		4
.L_837:
        /*0010*/ 	.word	index@(.nv.constant0._28header_files_timple_solver_c_time_implicit_solver_vectorised_44_gpu__red)
        /*0014*/ 	.short	0x0160
        /*0016*/ 	.short	0x0028


	//----- nvinfo : EIATTR_CBANK_PARAM_SIZE
	.align		4
.L_838:
        /*0018*/ 	.byte	0x03, 0x19
        /*001a*/ 	.short	0x0028


	//----- nvinfo : EIATTR_KPARAM_INFO
	.align		4
        /*001c*/ 	.byte	0x04, 0x17
        /*001e*/ 	.short	(.L_840 - .L_839)
.L_839:
        /*0020*/ 	.word	0x00000000
        /*0024*/ 	.short	0x0004
        /*0026*/ 	.short	0x0020
        /*0028*/ 	.byte	0x00, 0xf0, 0x21, 0x00


	//----- nvinfo : EIATTR_KPARAM_INFO
	.align		4
.L_840:
        /*002c*/ 	.byte	0x04, 0x17
        /*002e*/ 	.short	(.L_842 - .L_841)
.L_841:
        /*0030*/ 	.word	0x00000000
        /*0034*/ 	.short	0x0003
        /*0036*/ 	.short	0x0018
        /*0038*/ 	.byte	0x00, 0xf0, 0x21, 0x00


	//----- nvinfo : EIATTR_KPARAM_INFO
	.align		4
.L_842:
        /*003c*/ 	.byte	0x04, 0x17
        /*003e*/ 	.short	(.L_844 - .L_843)
.L_843:
        /*0040*/ 	.word	0x00000000
        /*0044*/ 	.short	0x0002
        /*0046*/ 	.short	0x0010
        /*0048*/ 	.byte	0x00, 0xf0, 0x21, 0x00


	//----- nvinfo : EIATTR_KPARAM_INFO
	.align		4
.L_844:
        /*004c*/ 	.byte	0x04, 0x17
        /*004e*/ 	.short	(.L_846 - .L_845)
.L_845:
        /*0050*/ 	.word	0x00000000
        /*0054*/ 	.short	0x0001
        /*0056*/ 	.short	0x0008
        /*0058*/ 	.byte	0x00, 0xf0, 0x21, 0x00


	//----- nvinfo : EIATTR_KPARAM_INFO
	.align		4
.L_846:
        /*005c*/ 	.byte	0x04, 0x17
        /*005e*/ 	.short	(.L_848 - .L_847)
.L_847:
        /*0060*/ 	.word	0x00000000
        /*0064*/ 	.short	0x0000
        /*0066*/ 	.short	0x0000
        /*0068*/ 	.byte	0x00, 0xf0, 0x11, 0x00


	//----- nvinfo : EIATTR_MAXREG_COUNT
	.align		4
.L_848:
        /*006c*/ 	.byte	0x03, 0x1b
        /*006e*/ 	.short	0x00ff


	//----- nvinfo : EIATTR_NUM_BARRIERS
	.align		4
        /*0070*/ 	.byte	0x02, 0x4c
        /*0072*/ 	.byte	0x01
	.zero		1


	//----- nvinfo : EIATTR_MERCURY_ISA_VERSION
	.align		4
        /*0074*/ 	.byte	0x03, 0x5f
        /*0076*/ 	.short	0x0000


	//----- nvinfo : EIATTR_EXIT_INSTR_OFFSETS
	.align		4
        /*0078*/ 	.byte	0x04, 0x1c
        /*007a*/ 	.short	(.L_850 - .L_849)


	//   ....[0]....
.L_849:
        /*007c*/ 	.word	0x00000030


	//   ....[1]....
        /*0080*/ 	.word	0x00000410


	//   ....[2]....
        /*0084*/ 	.word	0x000004c0


	//   ....[3]....
        /*0088*/ 	.word	0x00000570


	//   ....[4]....
        /*008c*/ 	.word	0x00000620


	//   ....[5]....
        /*0090*/ 	.word	0x000006d0


	//   ....[6]....
        /*0094*/ 	.word	0x00000780


	//   ....[7]....
        /*0098*/ 	.word	0x00000820


	//----- nvinfo : EIATTR_MAX_THREADS
	.align		4
.L_850:
        /*009c*/ 	.byte	0x04, 0x05
        /*009e*/ 	.short	(.L_852 - .L_851)
.L_851:
        /*00a0*/ 	.word	0x00000100
        /*00a4*/ 	.word	0x00000001
        /*00a8*/ 	.word	0x00000001


	//----- nvinfo : EIATTR_CRS_STACK_SIZE
	.align		4
.L_852:
        /*00ac*/ 	.byte	0x04, 0x1e
        /*00ae*/ 	.short	(.L_854 - .L_853)
.L_853:
        /*00b0*/ 	.word	0x00000000
.L_854:


//--------------------- .nv.info._28header_files_timple_solver_c_time_implicit_solver_vectorised_44_gpu --------------------------
	.section	.nv.info._28header_files_timple_solver_c_time_implicit_solver_vectorised_44_gpu,"",@"SHT_CUDA_INFO"
	.sectionflags	@""
	.align	4


	//----- nvinfo : EIATTR_CUDA_API_VERSION
	.align		4
        /*0000*/ 	.byte	0x04, 0x37
        /*0002*/ 	.short	(.L_856 - .L_855)
.L_855:
        /*0004*/ 	.word	0x00000082


	//----- nvinfo : EIATTR_SW2861232_WAR
	.align		4
.L_856:
        /*0008*/ 	.byte	0x01, 0x35
	.zero		2


	//----- nvinfo : EIATTR_PARAM_CBANK
	.align		4
        /*000c*/ 	.byte	0x04, 0x0a
        /*000e*/ 	.short	(.L_858 - .L_857)
	.align		4
.L_857:
        /*0010*/ 	.word	index@(.nv.constant0._28header_files_timple_solver_c_time_implicit_solver_vectorised_44_gpu)
        /*0014*/ 	.short	0x0160
        /*0016*/ 	.short	0x0028


	//----- nvinfo : EIATTR_CBANK_PARAM_SIZE
	.align		4
.L_858:
        /*0018*/ 	.byte	0x03, 0x19
        /*001a*/ 	.short	0x0028


	//----- nvinfo : EIATTR_KPARAM_INFO
	.align		4
        /*001c*/ 	.byte	0x04, 0x17
        /*001e*/ 	.short	(.L_860 - .L_859)
.L_859:
        /*0020*/ 	.word	0x00000000
        /*0024*/ 	.short	0x0004
        /*0026*/ 	.short	0x0020
        /*0028*/ 	.byte	0x00, 0xf0, 0x21, 0x00


	//----- nvinfo : EIATTR_KPARAM_INFO
	.align		4
.L_860:
        /*002c*/ 	.byte	0x04, 0x17
        /*002e*/ 	.short	(.L_862 - .L_861)
.L_861:
        /*0030*/ 	.word	0x00000000
        /*0034*/ 	.short	0x0003
        /*0036*/ 	.short	0x0018
        /*0038*/ 	.byte	0x00, 0xf0, 0x21, 0x00


	//----- nvinfo : EIATTR_KPARAM_INFO
	.align		4
.L_862:
        /*003c*/ 	.byte	0x04, 0x17
        /*003e*/ 	.short	(.L_864 - .L_863)
.L_863:
        /*0040*/ 	.word	0x00000000
        /*0044*/ 	.short	0x0002
        /*0046*/ 	.short	0x0010
        /*0048*/ 	.byte	0x00, 0xf0, 0x21, 0x00


	//----- nvinfo : EIATTR_KPARAM_INFO
	.align		4
.L_864:
        /*004c*/ 	.byte	0x04, 0x17
        /*004e*/ 	.short	(.L_866 - .L_865)
.L_865:
        /*0050*/ 	.word	0x00000000
        /*0054*/ 	.short	0x0001
        /*0056*/ 	.short	0x0008
        /*0058*/ 	.byte	0x00, 0xf0, 0x21, 0x00


	//----- nvinfo : EIATTR_KPARAM_INFO
	.align		4
.L_866:
        /*005c*/ 	.byte	0x04, 0x17
        /*005e*/ 	.short	(.L_868 - .L_867)
.L_867:
        /*0060*/ 	.word	0x00000000
        /*0064*/ 	.short	0x0000
        /*0066*/ 	.short	0x0000
        /*0068*/ 	.byte	0x00, 0xf0, 0x11, 0x00


	//----- nvinfo : EIATTR_MAXREG_COUNT
	.align		4
.L_868:
        /*006c*/ 	.byte	0x03, 0x1b
        /*006e*/ 	.short	0x00ff


	//----- nvinfo : EIATTR_NUM_BARRIERS
	.align		4
        /*0070*/ 	.byte	0x02, 0x4c
        /*0072*/ 	.byte	0x01
	.zero		1


	//----- nvinfo : EIATTR_MERCURY_ISA_VERSION
	.align		4
        /*0074*/ 	.byte	0x03, 0x5f
        /*0076*/ 	.short	0x0000


	//----- nvinfo : EIATTR_EXIT_INSTR_OFFSETS
	.align		4
        /*0078*/ 	.byte	0x04, 0x1c
        /*007a*/ 	.short	(.L_870 - .L_869)


	//   ....[0]....
.L_869:
        /*007c*/ 	.word	0x00000530


	//   ....[1]....
        /*0080*/ 	.word	0x000005e0


	//   ....[2]....
        /*0084*/ 	.word	0x00000690


	//   ....[3]....
        /*0088*/ 	.word	0x00000740


	//   ....[4]....
        /*008c*/ 	.word	0x000007f0


	//   ....[5]....
        /*0090*/ 	.word	0x000008a0


	//   ....[6]....
        /*0094*/ 	.word	0x00000900


	//   ....[7]....
        /*0098*/ 	.word	0x00000990


	//----- nvinfo : EIATTR_MAX_THREADS
	.align		4
.L_870:
        /*009c*/ 	.byte	0x04, 0x05
        /*009e*/ 	.short	(.L_872 - .L_871)
.L_871:
        /*00a0*/ 	.word	0x00000080
        /*00a4*/ 	.word	0x00000001
        /*00a8*/ 	.word	0x00000001


	//----- nvinfo : EIATTR_CRS_STACK_SIZE
	.align		4
.L_872:
        /*00ac*/ 	.byte	0x04, 0x1e
        /*00ae*/ 	.short	(.L_874 - .L_873)
.L_873:
        /*00b0*/ 	.word	0x00000000
.L_874:


//--------------------- .nv.info._28header_files_timple_solver_c_time_implicit_solver_vectorised_31_gpu --------------------------
	.section	.nv.info._28header_files_timple_solver_c_time_implicit_solver_vectorised_31_gpu,"",@"SHT_CUDA_INFO"
	.sectionflags	@""
	.align	4


	//----- nvinfo : EIATTR_CUDA_API_VERSION
	.align		4
        /*0000*/ 	.byte	0x04, 0x37
        /*0002*/ 	.short	(.L_876 - .L_875)
.L_875:
        /*0004*/ 	.word	0x00000082


	//----- nvinfo : EIATTR_SW2861232_WAR
	.align		4
.L_876:
        /*0008*/ 	.byte	0x01, 0x35
	.zero		2


	//----- nvinfo : EIATTR_PARAM_CBANK
	.align		4
        /*000c*/ 	.byte	0x04, 0x0a
        /*000e*/ 	.short	(.L_878 - .L_877)
	.align		4
.L_877:
        /*0010*/ 	.word	index@(.nv.constant0._28header_files_timple_solver_c_time_implicit_solver_vectorised_31_gpu)
        /*0014*/ 	.short	0x0160
        /*0016*/ 	.short	0x0010


	//----- nvinfo : EIATTR_CBANK_PARAM_SIZE
	.align		4
.L_878:
        /*0018*/ 	.byte	0x03, 0x19
        /*001a*/ 	.short	0x0010


	//----- nvinfo : EIATTR_KPARAM_INFO
	.align		4
        /*001c*/ 	.byte	0x04, 0x17
        /*001e*/ 	.short	(.L_880 - .L_879)
.L_879:
        /*0020*/ 	.word	0x00000000
        /*0024*/ 	.short	0x0001
        /*0026*/ 	.short	0x0008
        /*0028*/ 	.byte	0x00, 0xf0, 0x21, 0x00


	//----- nvinfo : EIATTR_KPARAM_INFO
	.align		4
.L_880:
        /*002c*/ 	.byte	0x04, 0x17
        /*002e*/ 	.short	(.L_882 - .L_881)
.L_881:
        /*0030*/ 	.word	0x00000000
        /*0034*/ 	.short	0x0000
        /*0036*/ 	.short	0x0000
        /*0038*/ 	.byte	0x00, 0xf0, 0x21, 0x00


	//----- nvinfo : EIATTR_MAXREG_COUNT
	.align		4
.L_882:
        /*003c*/ 	.byte	0x03, 0x1b
        /*003e*/ 	.short	0x00ff


	//----- nvinfo : EIATTR_MERCURY_ISA_VERSION
	.align		4
        /*0040*/ 	.byte	0x03, 0x5f
        /*0042*/ 	.short	0x0000


	//----- nvinfo : EIATTR_EXIT_INSTR_OFFSETS
	.align		4
        /*0044*/ 	.byte	0x04, 0x1c
        /*0046*/ 	.short	(.L_884 - .L_883)


	//   ....[0]....
.L_883:
        /*0048*/ 	.word	0x00000060


	//   ....[1]....
        /*004c*/ 	.word	0x00000350


	//----- nvinfo : EIATTR_MAX_THREADS
	.align		4
.L_884:
        /*0050*/ 	.byte	0x04, 0x05
        /*0052*/ 	.short	(.L_886 - .L_885)
.L_885:
        /*0054*/ 	.word	0x00000080
        /*0058*/ 	.word	0x00000001
        /*005c*/ 	.word	0x00000001


	//----- nvinfo : EIATTR_CRS_STACK_SIZE
	.align		4
.L_886:
        /*0060*/ 	.byte	0x04, 0x1e
        /*0062*/ 	.short	(.L_888 - .L_887)
.L_887:
        /*0064*/ 	.word	0x00000000
.L_888:


//--------------------- .nv.info._28header_files_timple_solver_c_time_implicit_solver_vectorised_22_gpu --------------------------
	.section	.nv.info._28header_files_timple_solver_c_time_implicit_solver_vectorised_22_gpu,"",@"SHT_CUDA_INFO"
	.sectionflags	@""
	.align	4


	//----- nvinfo : EIATTR_CUDA_API_VERSION
	.align		4
        /*0000*/ 	.byte	0x04, 0x37
        /*0002*/ 	.short	(.L_890 - .L_889)
.L_889:
        /*0004*/ 	.word	0x00000082


	//----- nvinfo : EIATTR_SW2861232_WAR
	.align		4
.L_890:
        /*0008*/ 	.byte	0x01, 0x35
	.zero		2


	//----- nvinfo : EIATTR_PARAM_CBANK
	.align		4
        /*000c*/ 	.byte	0x04, 0x0a
        /*000e*/ 	.short	(.L_892 - .L_891)
	.align		4
.L_891:
        /*0010*/ 	.word	index@(.nv.constant0._28header_files_timple_solver_c_time_implicit_solver_vectorised_22_gpu)
        /*0014*/ 	.short	0x0160
        /*0016*/ 	.short	0x0010


	//----- nvinfo : EIATTR_CBANK_PARAM_SIZE
	.align		4
.L_892:
        /*0018*/ 	.byte	0x03, 0x19
        /*001a*/ 	.short	0x0010


	//----- nvinfo : EIATTR_KPARAM_INFO
	.align		4
        /*001c*/ 	.byte	0x04, 0x17
        /*001e*/ 	.short	(.L_894 - .L_893)
.L_893:
        /*0020*/ 	.word	0x00000000
        /*0024*/ 	.short	0x0001
        /*0026*/ 	.short	0x0008
        /*0028*/ 	.byte	0x00, 0xf0, 0x21, 0x00


	//----- nvinfo : EIATTR_KPARAM_INFO
	.align		4
.L_894:
        /*002c*/ 	.byte	0x04, 0x17
        /*002e*/ 	.short	(.L_896 - .L_895)
.L_895:
        /*0030*/ 	.word	0x00000000
        /*0034*/ 	.short	0x0000
        /*0036*/ 	.short	0x0000
        /*0038*/ 	.byte	0x00, 0xf0, 0x21, 0x00


	//----- nvinfo : EIATTR_MAXREG_COUNT
	.align		4
.L_896:
        /*003c*/ 	.byte	0x03, 0x1b
        /*003e*/ 	.short	0x00ff


	//----- nvinfo : EIATTR_MERCURY_ISA_VERSION
	.align		4
        /*0040*/ 	.byte	0x03, 0x5f
        /*0042*/ 	.short	0x0000


	//----- nvinfo : EIATTR_EXIT_INSTR_OFFSETS
	.align		4
        /*0044*/ 	.byte	0x04, 0x1c
        /*0046*/ 	.short	(.L_898 - .L_897)


	//   ....[0]....
.L_897:
        /*0048*/ 	.word	0x00000060


	//   ....[1]....
        /*004c*/ 	.word	0x00000440


	//----- nvinfo : EIATTR_MAX_THREADS
	.align		4
.L_898:
        /*0050*/ 	.byte	0x04, 0x05
        /*0052*/ 	.short	(.L_900 - .L_899)
.L_899:
        /*0054*/ 	.word	0x00000080
        /*0058*/ 	.word	0x00000001
        /*005c*/ 	.word	0x00000001


	//----- nvinfo : EIATTR_CRS_STACK_SIZE
	.align		4
.L_900:
        /*0060*/ 	.byte	0x04, 0x1e
        /*0062*/ 	.short	(.L_902 - .L_901)
.L_901:
        /*0064*/ 	.word	0x00000000
.L_902:


//--------------------- .nv.callgraph             --------------------------
	.section	.nv.callgraph,"",@"SHT_CUDA_CALLGRAPH"
	.align	4
	.sectionentsize	8
	.align		4
        /*0000*/ 	.word	0x00000000
	.align		4
        /*0004*/ 	.word	0xffffffff
	.align		4
        /*0008*/ 	.word	index@(_28header_files_timple_solver_c_update_boundary_pressure_vectorised_2d_668_gpu)
	.align		4
        /*000c*/ 	.word	index@(__cuda_sm20_div_rn_f64_full)
	.align		4
        /*0010*/ 	.word	index@(_28header_files_timple_solver_c_update_boundary_pressure_vectorised_621_gpu)
	.align		4
        /*0014*/ 	.word	index@(__cuda_sm20_div_rn_f64_full)
	.align		4
        /*0018*/ 	.word	index@(_28header_files_timple_solver_c_update_velocity_implicit_vectorised_2d_598_gpu)
	.align		4
        /*001c*/ 	.word	index@(__cuda_sm20_div_rn_f64_full)
	.align		4
        /*0020*/ 	.word	index@(_28header_files_timple_solver_c_update_velocity_implicit_vectorised_574_gpu)
	.align		4
        /*0024*/ 	.word	index@(__cuda_sm20_div_rn_f64_full)
	.align		4
        /*0028*/ 	.word	index@(_28header_files_timple_solver_c_relaxation_vectorised_2d_411_gpu)
	.align		4
        /*002c*/ 	.word	index@(__cuda_sm20_div_rn_f64_full)
	.align		4
        /*0030*/ 	.word	index@(_28header_files_timple_solver_c_relaxation_vectorised_370_gpu)
	.align		4
        /*0034*/ 	.word	index@(__cuda_sm20_div_rn_f64_full)
	.align		4
        /*0038*/ 	.word	index@(_28header_files_timple_solver_c_update_boundary_pprime_vectorised_2d_346_gpu)
	.align		4
        /*003c*/ 	.word	index@(__cuda_sm20_div_rn_f64_full)
	.align		4
        /*0040*/ 	.word	index@(_28header_files_timple_solver_c_update_boundary_pprime_vectorised_324_gpu)
	.align		4
        /*0044*/ 	.word	index@(__cuda_sm20_div_rn_f64_full)
	.align		4
        /*0048*/ 	.word	index@(_28header_files_timple_solver_c_calculate_mass_residual_implicit_vectorised_2d_270_gpu)
	.align		4
        /*004c*/ 	.word	index@(__cuda_sm20_div_rn_f64_full)
	.align		4
        /*0050*/ 	.word	index@(_28header_files_timple_solver_c_calculate_mass_residual_implicit_vectorised_247_gpu)
	.align		4
        /*0054*/ 	.word	index@(__cuda_sm20_div_rn_f64_full)
	.align		4
        /*0058*/ 	.word	index@(_28header_files_timple_solver_c_calculate_intermediate_velocity_implicit_vectorised_2d_186_gpu)
	.align		4
        /*005c*/ 	.word	index@(__cuda_sm20_dblrcp_rn_slowpath_v3)
	.align		4
        /*0060*/ 	.word	index@(_28header_files_timple_solver_c_calculate_intermediate_velocity_implicit_vectorised_2d_186_gpu)
	.align		4
        /*0064*/ 	.word	index@(__cuda_sm20_div_rn_f64_full)
	.align		4
        /*0068*/ 	.word	0x00000000
	.align		4
        /*006c*/ 	.word	0xfffffffe
	.align		4
        /*0070*/ 	.word	0x00000000
	.align		4
        /*0074*/ 	.word	0xfffffffd
	.align		4
        /*0078*/ 	.word	0x00000000
	.align		4
        /*007c*/ 	.word	0xfffffffc


//--------------------- .nv.constant2._28header_files_timple_solver_c_update_boundary_pressure_vectorised_2d_668_gpu --------------------------
	.section	.nv.constant2._28header_files_timple_solver_c_update_boundary_pressure_vectorised_2d_668_gpu,"a",@"SHT_CUDA_CONSTANT_B2"
	.sectionflags	@""
	.align	8
.nv.constant2._28header_files_timple_solver_c_update_boundary_pressure_vectorised_2d_668_gpu:
	.type		_28header_files_timple_solver_c_update_boundary_pressure_vectorised_2d_668_gpu.const_opt.0.8,@"STT_CUDA_OBJECT"
	.size		_28header_files_timple_solver_c_update_boundary_pressure_vectorised_2d_668_gpu.const_opt.0.8,(.L_0 - _28header_files_timple_solver_c_update_boundary_pressure_vectorised_2d_668_gpu.const_opt.0.8)
	.other		_28header_files_timple_solver_c_update_boundary_pressure_vectorised_2d_668_gpu.const_opt.0.8,@"STO_CUDA_CONSTANT STV_INTERNAL"
_28header_files_timple_solver_c_update_boundary_pressure_vectorised_2d_668_gpu.const_opt.0.8:
        /*0000*/ 	.byte	0x20, 0x00, 0x00, 0x00, 0x00, 0x00, 0x00, 0x00
.L_0:


//--------------------- .nv.constant0._28header_files_timple_solver_c_update_boundary_pressure_vectorised_2d_668_gpu --------------------------
	.section	.nv.constant0._28header_files_timple_solver_c_update_boundary_pressure_vectorised_2d_668_gpu,"a",@"SHT_CUDA_CONSTANT_B0"
	.sectionflags	@""
	.align	4
.nv.constant0._28header_files_timple_solver_c_update_boundary_pressure_vectorised_2d_668_gpu:
	.zero		352
	.type		_param,@"STT_CUDA_OBJECT"
	.size		_param,(.L_1 - _param)
	.other		_param,@"STO_CUDA_CONSTANT STV_INTERNAL"
_param:
	.zero		40
.L_1:


//--------------------- .nv.constant2._28header_files_timple_solver_c_update_boundary_pressure_vectorised_621_gpu --------------------------
	.section	.nv.constant2._28header_files_timple_solver_c_update_boundary_pressure_vectorised_621_gpu,"a",@"SHT_CUDA_CONSTANT_B2"
	.sectionflags	@""
	.align	8
.nv.constant2._28header_files_timple_solver_c_update_boundary_pressure_vectorised_621_gpu:
	.type		_28header_files_timple_solver_c_update_boundary_pressure_vectorised_621_gpu.const_opt.0.8,@"STT_CUDA_OBJECT"
	.size		_28header_files_timple_solver_c_update_boundary_pressure_vectorised_621_gpu.const_opt.0.8,(.L_2 - _28header_files_timple_solver_c_update_boundary_pressure_vectorised_621_gpu.const_opt.0.8)
	.other		_28header_files_timple_solver_c_update_boundary_pressure_vectorised_621_gpu.const_opt.0.8,@"STO_CUDA_CONSTANT STV_INTERNAL"
_28header_files_timple_solver_c_update_boundary_pressure_vectorised_621_gpu.const_opt.0.8:
        /*0000*/ 	.byte	0x20, 0x00, 0x00, 0x00, 0x00, 0x00, 0x00, 0x00
.L_2:


//--------------------- .nv.constant0._28header_files_timple_solver_c_update_boundary_pressure_vectorised_621_gpu --------------------------
	.section	.nv.constant0._28header_files_timple_solver_c_update_boundary_pressure_vectorised_621_gpu,"a",@"SHT_CUDA_CONSTANT_B0"
	.sectionflags	@""
	.align	4
.nv.constant0._28header_files_timple_solver_c_update_boundary_pressure_vectorised_621_gpu:
	.zero		352
	.type		_param__0,@"STT_CUDA_OBJECT"
	.size		_param__0,(.L_3 - _param__0)
	.other		_param__0,@"STO_CUDA_CONSTANT STV_INTERNAL"
	.map_symbolname _param__0 _param
_param__0:
	.zero		32
.L_3:


//--------------------- .nv.constant0._28header_files_timple_solver_c_update_velocity_implicit_vectorised_2d_610_gpu --------------------------
	.section	.nv.constant0._28header_files_timple_solver_c_update_velocity_implicit_vectorised_2d_610_gpu,"a",@"SHT_CUDA_CONSTANT_B0"
	.sectionflags	@""
	.align	4
.nv.constant0._28header_files_timple_solver_c_update_velocity_implicit_vectorised_2d_610_gpu:
	.zero		352
	.type		_param__1,@"STT_CUDA_OBJECT"
	.size		_param__1,(.L_4 - _param__1)
	.other		_param__1,@"STO_CUDA_CONSTANT STV_INTERNAL"
	.map_symbolname _param__1 _param
_param__1:
	.zero		24
.L_4:


//--------------------- .nv.constant0._28header_files_timple_solver_c_update_velocity_implicit_vectorised_2d_598_gpu --------------------------
	.section	.nv.constant0._28header_files_timple_solver_c_update_velocity_implicit_vectorised_2d_598_gpu,"a",@"SHT_CUDA_CONSTANT_B0"
	.sectionflags	@""
	.align	4
.nv.constant0._28header_files_timple_solver_c_update_velocity_implicit_vectorised_2d_598_gpu:
	.zero		352
	.type		_param__2,@"STT_CUDA_OBJECT"
	.size		_param__2,(.L_5 - _param__2)
	.other		_param__2,@"STO_CUDA_CONSTANT STV_INTERNAL"
	.map_symbolname _param__2 _param
_param__2:
	.zero		32
.L_5:


//--------------------- .nv.constant0._28header_files_timple_solver_c_update_velocity_implicit_vectorised_586_gpu --------------------------
	.section	.nv.constant0._28header_files_timple_solver_c_update_velocity_implicit_vectorised_586_gpu,"a",@"SHT_CUDA_CONSTANT_B0"
	.sectionflags	@""
	.align	4
.nv.constant0._28header_files_timple_solver_c_update_velocity_implicit_vectorised_586_gpu:
	.zero		352
	.type		_param__3,@"STT_CUDA_OBJECT"
	.size		_param__3,(.L_6 - _param__3)
	.other		_param__3,@"STO_CUDA_CONSTANT STV_INTERNAL"
	.map_symbolname _param__3 _param
_param__3:
	.zero		24
.L_6:


//--------------------- .nv.constant0._28header_files_timple_solver_c_update_velocity_implicit_vectorised_574_gpu --------------------------
	.section	.nv.constant0._28header_files_timple_solver_c_update_velocity_implicit_vectorised_574_gpu,"a",@"SHT_CUDA_CONSTANT_B0"
	.sectionflags	@""
	.align	4
.nv.constant0._28header_files_timple_solver_c_update_velocity_implicit_vectorised_574_gpu:
	.zero		352
	.type		_param__4,@"STT_CUDA_OBJECT"
	.size		_param__4,(.L_7 - _param__4)
	.other		_param__4,@"STO_CUDA_CONSTANT STV_INTERNAL"
	.map_symbolname _param__4 _param
_param__4:
	.zero		32
.L_7:


//--------------------- .nv.constant0._28header_files_timple_solver_c_prolongate_corrections_vectorised_2d_560_gpu --------------------------
	.section	.nv.constant0._28header_files_timple_solver_c_prolongate_corrections_vectorised_2d_560_gpu,"a",@"SHT_CUDA_CONSTANT_B0"
	.sectionflags	@""
	.align	4
.nv.constant0._28header_files_timple_solver_c_prolongate_corrections_vectorised_2d_560_gpu:
	.zero		352
	.type		_param__5,@"STT_CUDA_OBJECT"
	.size		_param__5,(.L_8 - _param__5)
	.other		_param__5,@"STO_CUDA_CONSTANT STV_INTERNAL"
	.map_symbolname _param__5 _param
_param__5:
	.zero		16
.L_8:


//--------------------- .nv.constant0._28header_files_timple_solver_c_prolongate_corrections_vectorised_2d_547_gpu --------------------------
	.section	.nv.constant0._28header_files_timple_solver_c_prolongate_corrections_vectorised_2d_547_gpu,"a",@"SHT_CUDA_CONSTANT_B0"
	.sectionflags	@""
	.align	4
.nv.constant0._28header_files_timple_solver_c_prolongate_corrections_vectorised_2d_547_gpu:
	.zero		352
	.type		_param__6,@"STT_CUDA_OBJECT"
	.size		_param__6,(.L_9 - _param__6)
	.other		_param__6,@"STO_CUDA_CONSTANT STV_INTERNAL"
	.map_symbolname _param__6 _param
_param__6:
	.zero		44
.L_9:


//--------------------- .nv.constant0._28header_files_timple_solver_c_prolongate_corrections_vectorised_535_gpu --------------------------
	.section	.nv.constant0._28header_files_timple_solver_c_prolongate_corrections_vectorised_535_gpu,"a",@"SHT_CUDA_CONSTANT_B0"
	.sectionflags	@""
	.align	4
.nv.constant0._28header_files_timple_solver_c_prolongate_corrections_vectorised_535_gpu:
	.zero		352
	.type		_param__7,@"STT_CUDA_OBJECT"
	.size		_param__7,(.L_10 - _param__7)
	.other		_param__7,@"STO_CUDA_CONSTANT STV_INTERNAL"
	.map_symbolname _param__7 _param
_param__7:
	.zero		16
.L_10:


//--------------------- .nv.constant0._28header_files_timple_solver_c_prolongate_corrections_vectorised_521_gpu --------------------------
	.section	.nv.constant0._28header_files_timple_solver_c_prolongate_corrections_vectorised_521_gpu,"a",@"SHT_CUDA_CONSTANT_B0"
	.sectionflags	@""
	.align	4
.nv.constant0._28header_files_timple_solver_c_prolongate_corrections_vectorised_521_gpu:
	.zero		352
	.type		_param__8,@"STT_CUDA_OBJECT"
	.size		_param__8,(.L_11 - _param__8)
	.other		_param__8,@"STO_CUDA_CONSTANT STV_INTERNAL"
	.map_symbolname _param__8 _param
_param__8:
	.zero		44
.L_11:


//--------------------- .nv.constant0._28header_files_timple_solver_c_restrict_residuals_vectorised_2d_504_gpu --------------------------
	.section	.nv.constant0._28header_files_timple_solver_c_restrict_residuals_vectorised_2d_504_gpu,"a",@"SHT_CUDA_CONSTANT_B0"
	.sectionflags	@""
	.align	4
.nv.constant0._28header_files_timple_solver_c_restrict_residuals_vectorised_2d_504_gpu:
	.zero		352
	.type		_param__9,@"STT_CUDA_OBJECT"
	.size		_param__9,(.L_12 - _param__9)
	.other		_param__9,@"STO_CUDA_CONSTANT STV_INTERNAL"
	.map_symbolname _param__9 _param
_param__9:
	.zero		36
.L_12:


//--------------------- .nv.constant0._28header_files_timple_solver_c_restrict_residuals_vectorised_485_gpu --------------------------
	.section	.nv.constant0._28header_files_timple_solver_c_restrict_residuals_vectorised_485_gpu,"a",@"SHT_CUDA_CONSTANT_B0"
	.sectionflags	@""
	.align	4
.nv.constant0._28header_files_timple_solver_c_restrict_residuals_vectorised_485_gpu:
	.zero		352
	.type		_param__10,@"STT_CUDA_OBJECT"
	.size		_param__10,(.L_13 - _param__10)
	.other		_param__10,@"STO_CUDA_CONSTANT STV_INTERNAL"
	.map_symbolname _param__10 _param
_param__10:
	.zero		36
.L_13:


//--------------------- .nv.constant0._28header_files_timple_solver_c_calculate_residuals_vectorised_2d_465_gpu --------------------------
	.section	.nv.constant0._28header_files_timple_solver_c_calculate_residuals_vectorised_2d_465_gpu,"a",@"SHT_CUDA_CONSTANT_B0"
	.sectionflags	@""
	.align	4
.nv.constant0._28header_files_timple_solver_c_calculate_residuals_vectorised_2d_465_gpu:
	.zero		352
	.type		_param__11,@"STT_CUDA_OBJECT"
	.size		_param__11,(.L_14 - _param__11)
	.other		_param__11,@"STO_CUDA_CONSTANT STV_INTERNAL"
	.map_symbolname _param__11 _param
_param__11:
	.zero		28
.L_14:


//--------------------- .nv.constant0._28header_files_timple_solver_c_calculate_residuals_vectorised_447_gpu --------------------------
	.section	.nv.constant0._28header_files_timple_solver_c_calculate_residuals_vectorised_447_gpu,"a",@"SHT_CUDA_CONSTANT_B0"
	.sectionflags	@""
	.align	4
.nv.constant0._28header_files_timple_solver_c_calculate_residuals_vectorised_447_gpu:
	.zero		352
	.type		_param__12,@"STT_CUDA_OBJECT"
	.size		_param__12,(.L_15 - _param__12)
	.other		_param__12,@"STO_CUDA_CONSTANT STV_INTERNAL"
	.map_symbolname _param__12 _param
_param__12:
	.zero		28
.L_15:


//--------------------- .nv.constant0._28header_files_timple_solver_c_relaxation_vectorised_2d_426_gpu --------------------------
	.section	.nv.constant0._28header_files_timple_solver_c_relaxation_vectorised_2d_426_gpu,"a",@"SHT_CUDA_CONSTANT_B0"
	.sectionflags	@""
	.align	4
.nv.constant0._28header_files_timple_solver_c_relaxation_vectorised_2d_426_gpu:
	.zero		352
	.type		_param__13,@"STT_CUDA_OBJECT"
	.size		_param__13,(.L_16 - _param__13)
	.other		_param__13,@"STO_CUDA_CONSTANT STV_INTERNAL"
	.map_symbolname _param__13 _param
_param__13:
	.zero		20
.L_16:


//--------------------- .nv.constant0._28header_files_timple_solver_c_relaxation_vectorised_2d_422_gpu --------------------------
	.section	.nv.constant0._28header_files_timple_solver_c_relaxation_vectorised_2d_422_gpu,"a",@"SHT_CUDA_CONSTANT_B0"
	.sectionflags	@""
	.align	4
.nv.constant0._28header_files_timple_solver_c_relaxation_vectorised_2d_422_gpu:
	.zero		352
	.type		_param__14,@"STT_CUDA_OBJECT"
	.size		_param__14,(.L_17 - _param__14)
	.other		_param__14,@"STO_CUDA_CONSTANT STV_INTERNAL"
	.map_symbolname _param__14 _param
_param__14:
	.zero		24
.L_17:


//--------------------- .nv.constant0._28header_files_timple_solver_c_relaxation_vectorised_2d_411_gpu --------------------------
	.section	.nv.constant0._28header_files_timple_solver_c_relaxation_vectorised_2d_411_gpu,"a",@"SHT_CUDA_CONSTANT_B0"
	.sectionflags	@""
	.align	4
.nv.constant0._28header_files_timple_solver_c_relaxation_vectorised_2d_411_gpu:
	.zero		352
	.type		_param__15,@"STT_CUDA_OBJECT"
	.size		_param__15,(.L_18 - _param__15)
	.other		_param__15,@"STO_CUDA_CONSTANT STV_INTERNAL"
	.map_symbolname _param__15 _param
_param__15:
	.zero		36
.L_18:


//--------------------- .nv.constant0._28header_files_timple_solver_c_relaxation_vectorised_386_gpu --------------------------
	.section	.nv.constant0._28header_files_timple_solver_c_relaxation_vectorised_386_gpu,"a",@"SHT_CUDA_CONSTANT_B0"
	.sectionflags	@""
	.align	4
.nv.constant0._28header_files_timple_solver_c_relaxation_vectorised_386_gpu:
	.zero		352
	.type		_param__16,@"STT_CUDA_OBJECT"
	.size		_param__16,(.L_19 - _param__16)
	.other		_param__16,@"STO_CUDA_CONSTANT STV_INTERNAL"
	.map_symbolname _param__16 _param
_param__16:
	.zero		20
.L_19:


//--------------------- .nv.constant0._28header_files_timple_solver_c_relaxation_vectorised_382_gpu --------------------------
	.section	.nv.constant0._28header_files_timple_solver_c_relaxation_vectorised_382_gpu,"a",@"SHT_CUDA_CONSTANT_B0"
	.sectionflags	@""
	.align	4
.nv.constant0._28header_files_timple_solver_c_relaxation_vectorised_382_gpu:
	.zero		352
	.type		_param__17,@"STT_CUDA_OBJECT"
	.size		_param__17,(.L_20 - _param__17)
	.other		_param__17,@"STO_CUDA_CONSTANT STV_INTERNAL"
	.map_symbolname _param__17 _param
_param__17:
	.zero		24
.L_20:


//--------------------- .nv.constant0._28header_files_timple_solver_c_relaxation_vectorised_370_gpu --------------------------
	.section	.nv.constant0._28header_files_timple_solver_c_relaxation_vectorised_370_gpu,"a",@"SHT_CUDA_CONSTANT_B0"
	.sectionflags	@""
	.align	4
.nv.constant0._28header_files_timple_solver_c_relaxation_vectorised_370_gpu:
	.zero		352
	.type		_param__18,@"STT_CUDA_OBJECT"
	.size		_param__18,(.L_21 - _param__18)
	.other		_param__18,@"STO_CUDA_CONSTANT STV_INTERNAL"
	.map_symbolname _param__18 _param
_param__18:
	.zero		36
.L_21:


//--------------------- .nv.constant0._28header_files_timple_solver_c_update_boundary_pprime_vectorised_2d_346_gpu --------------------------
	.section	.nv.constant0._28header_files_timple_solver_c_update_boundary_pprime_vectorised_2d_346_gpu,"a",@"SHT_CUDA_CONSTANT_B0"
	.sectionflags	@""
	.align	4
.nv.constant0._28header_files_timple_solver_c_update_boundary_pprime_vectorised_2d_346_gpu:
	.zero		352
	.type		_param__19,@"STT_CUDA_OBJECT"
	.size		_param__19,(.L_22 - _param__19)
	.other		_param__19,@"STO_CUDA_CONSTANT STV_INTERNAL"
	.map_symbolname _param__19 _param
_param__19:
	.zero		20
.L_22:


//--------------------- .nv.constant0._28header_files_timple_solver_c_update_boundary_pprime_vectorised_324_gpu --------------------------
	.section	.nv.constant0._28header_files_timple_solver_c_update_boundary_pprime_vectorised_324_gpu,"a",@"SHT_CUDA_CONSTANT_B0"
	.sectionflags	@""
	.align	4
.nv.constant0._28header_files_timple_solver_c_update_boundary_pprime_vectorised_324_gpu:
	.zero		352
	.type		_param__20,@"STT_CUDA_OBJECT"
	.size		_param__20,(.L_23 - _param__20)
	.other		_param__20,@"STO_CUDA_CONSTANT STV_INTERNAL"
	.map_symbolname _param__20 _param
_param__20:
	.zero		20
.L_23:


//--------------------- .nv.constant0._28header_files_timple_solver_c_calculate_mass_residual_implicit_vectorised_2d_270_gpu__red --------------------------
	.section	.nv.constant0._28header_files_timple_solver_c_calculate_mass_residual_implicit_vectorised_2d_270_gpu__red,"a",@"SHT_CUDA_CONSTANT_B0"
	.sectionflags	@""
	.align	4
.nv.constant0._28header_files_timple_solver_c_calculate_mass_residual_implicit_vectorised_2d_270_gpu__red:
	.zero		352
	.type		_param__21,@"STT_CUDA_OBJECT"
	.size		_param__21,(.L_24 - _param__21)
	.other		_param__21,@"STO_CUDA_CONSTANT STV_INTERNAL"
	.map_symbolname _param__21 _param
_param__21:
	.zero		56
.L_24:


//--------------------- .nv.constant2._28header_files_timple_solver_c_calculate_mass_residual_implicit_vectorised_2d_270_gpu --------------------------
	.section	.nv.constant2._28header_files_timple_solver_c_calculate_mass_residual_implicit_vectorised_2d_270_gpu,"a",@"SHT_CUDA_CONSTANT_B2"
	.sectionflags	@""
	.align	8
.nv.constant2._28header_files_timple_solver_c_calculate_mass_residual_implicit_vectorised_2d_270_gpu:
	.type		_28header_files_timple_solver_c_calculate_mass_residual_implicit_vectorised_2d_270_gpu.const_opt.0.8,@"STT_CUDA_OBJECT"
	.size		_28header_files_timple_solver_c_calculate_mass_residual_implicit_vectorised_2d_270_gpu.const_opt.0.8,(.L_25 - _28header_files_timple_solver_c_calculate_mass_residual_implicit_vectorised_2d_270_gpu.const_opt.0.8)
	.other		_28header_files_timple_solver_c_calculate_mass_residual_implicit_vectorised_2d_270_gpu.const_opt.0.8,@"STO_CUDA_CONSTANT STV_INTERNAL"
_28header_files_timple_solver_c_calculate_mass_residual_implicit_vectorised_2d_270_gpu.const_opt.0.8:
        /*0000*/ 	.byte	0x68, 0x00, 0x00, 0x00, 0x00, 0x00, 0x00, 0x00
.L_25:


//--------------------- .nv.constant0._28header_files_timple_solver_c_calculate_mass_residual_implicit_vectorised_2d_270_gpu --------------------------
	.section	.nv.constant0._28header_files_timple_solver_c_calculate_mass_residual_implicit_vectorised_2d_270_gpu,"a",@"SHT_CUDA_CONSTANT_B0"
	.sectionflags	@""
	.align	4
.nv.constant0._28header_files_timple_solver_c_calculate_mass_residual_implicit_vectorised_2d_270_gpu:
	.zero		352
	.type		_param__22,@"STT_CUDA_OBJECT"
	.size		_param__22,(.L_26 - _param__22)
	.other		_param__22,@"STO_CUDA_CONSTANT STV_INTERNAL"
	.map_symbolname _param__22 _param
_param__22:
	.zero		56
.L_26:


//--------------------- .nv.constant0._28header_files_timple_solver_c_calculate_mass_residual_implicit_vectorised_247_gpu__red --------------------------
	.section	.nv.constant0._28header_files_timple_solver_c_calculate_mass_residual_implicit_vectorised_247_gpu__red,"a",@"SHT_CUDA_CONSTANT_B0"
	.sectionflags	@""
	.align	4
.nv.constant0._28header_files_timple_solver_c_calculate_mass_residual_implicit_vectorised_247_gpu__red:
	.zero		352
	.type		_param__23,@"STT_CUDA_OBJECT"
	.size		_param__23,(.L_27 - _param__23)
	.other		_param__23,@"STO_CUDA_CONSTANT STV_INTERNAL"
	.map_symbolname _param__23 _param
_param__23:
	.zero		56
.L_27:


//--------------------- .nv.constant2._28header_files_timple_solver_c_calculate_mass_residual_implicit_vectorised_247_gpu --------------------------
	.section	.nv.constant2._28header_files_timple_solver_c_calculate_mass_residual_implicit_vectorised_247_gpu,"a",@"SHT_CUDA_CONSTANT_B2"
	.sectionflags	@""
	.align	8
.nv.constant2._28header_files_timple_solver_c_calculate_mass_residual_implicit_vectorised_247_gpu:
	.type		_28header_files_timple_solver_c_calculate_mass_residual_implicit_vectorised_247_gpu.const_opt.0.8,@"STT_CUDA_OBJECT"
	.size		_28header_files_timple_solver_c_calculate_mass_residual_implicit_vectorised_247_gpu.const_opt.0.8,(.L_28 - _28header_files_timple_solver_c_calculate_mass_residual_implicit_vectorised_247_gpu.const_opt.0.8)
	.other		_28header_files_timple_solver_c_calculate_mass_residual_implicit_vectorised_247_gpu.const_opt.0.8,@"STO_CUDA_CONSTANT STV_INTERNAL"
_28header_files_timple_solver_c_calculate_mass_residual_implicit_vectorised_247_gpu.const_opt.0.8:
        /*0000*/ 	.byte	0x68, 0x00, 0x00, 0x00, 0x00, 0x00, 0x00, 0x00
.L_28:


//--------------------- .nv.constant0._28header_files_timple_solver_c_calculate_mass_residual_implicit_vectorised_247_gpu --------------------------
	.section	.nv.constant0._28header_files_timple_solver_c_calculate_mass_residual_implicit_vectorised_247_gpu,"a",@"SHT_CUDA_CONSTANT_B0"
	.sectionflags	@""
	.align	4
.nv.constant0._28header_files_timple_solver_c_calculate_mass_residual_implicit_vectorised_247_gpu:
	.zero		352
	.type		_param__24,@"STT_CUDA_OBJECT"
	.size		_param__24,(.L_29 - _param__24)
	.other		_param__24,@"STO_CUDA_CONSTANT STV_INTERNAL"
	.map_symbolname _param__24 _param
_param__24:
	.zero		56
.L_29:


//--------------------- .nv.constant0._28header_files_timple_solver_c_calculate_intermediate_velocity_implicit_vectorised_2d_186_gpu --------------------------
	.section	.nv.constant0._28header_files_timple_solver_c_calculate_intermediate_velocity_implicit_vectorised_2d_186_gpu,"a",@"SHT_CUDA_CONSTANT_B0"
	.sectionflags	@""
	.align	4
.nv.constant0._28header_files_timple_solver_c_calculate_intermediate_velocity_implicit_vectorised_2d_186_gpu:
	.zero		352
	.type		_param__25,@"STT_CUDA_OBJECT"
	.size		_param__25,(.L_30 - _param__25)
	.other		_param__25,@"STO_CUDA_CONSTANT STV_INTERNAL"
	.map_symbolname _param__25 _param
_param__25:
	.zero		44
.L_30:


//--------------------- .nv.constant0._28header_files_timple_solver_c_time_implicit_solver_vectorised_2d_78_gpu__red --------------------------
	.section	.nv.constant0._28header_files_timple_solver_c_time_implicit_solver_vectorised_2d_78_gpu__red,"a",@"SHT_CUDA_CONSTANT_B0"
	.sectionflags	@""
	.align	4
.nv.constant0._28header_files_timple_solver_c_time_implicit_solver_vectorised_2d_78_gpu__red:
	.zero		352
	.type		_param__26,@"STT_CUDA_OBJECT"
	.size		_param__26,(.L_31 - _param__26)
	.other		_param__26,@"STO_CUDA_CONSTANT STV_INTERNAL"
	.map_symbolname _param__26 _param
_param__26:
	.zero		40
.L_31:


//--------------------- .nv.constant0._28header_files_timple_solver_c_time_implicit_solver_vectorised_2d_78_gpu --------------------------
	.section	.nv.constant0._28header_files_timple_solver_c_time_implicit_solver_vectorised_2d_78_gpu,"a",@"SHT_CUDA_CONSTANT_B0"
	.sectionflags	@""
	.align	4
.nv.constant0._28header_files_timple_solver_c_time_implicit_solver_vectorised_2d_78_gpu:
	.zero		352
	.type		_param__27,@"STT_CUDA_OBJECT"
	.size		_param__27,(.L_32 - _param__27)
	.other		_param__27,@"STO_CUDA_CONSTANT STV_INTERNAL"
	.map_symbolname _param__27 _param
_param__27:
	.zero		40
.L_32:


//--------------------- .nv.constant0._28header_files_timple_solver_c_time_implicit_solver_vectorised_2d_65_gpu --------------------------
	.section	.nv.constant0._28header_files_timple_solver_c_time_implicit_solver_vectorised_2d_65_gpu,"a",@"SHT_CUDA_CONSTANT_B0"
	.sectionflags	@""
	.align	4
.nv.constant0._28header_files_timple_solver_c_time_implicit_solver_vectorised_2d_65_gpu:
	.zero		352
	.type		_param__28,@"STT_CUDA_OBJECT"
	.size		_param__28,(.L_33 - _param__28)
	.other		_param__28,@"STO_CUDA_CONSTANT STV_INTERNAL"
	.map_symbolname _param__28 _param
_param__28:
	.zero		16
.L_33:


//--------------------- .nv.constant0._28header_files_timple_solver_c_time_implicit_solver_vectorised_2d_54_gpu --------------------------
	.section	.nv.constant0._28header_files_timple_solver_c_time_implicit_solver_vectorised_2d_54_gpu,"a",@"SHT_CUDA_CONSTANT_B0"
	.sectionflags	@""
	.align	4
.nv.constant0._28header_files_timple_solver_c_time_implicit_solver_vectorised_2d_54_gpu:
	.zero		352
	.type		_param__29,@"STT_CUDA_OBJECT"
	.size		_param__29,(.L_34 - _param__29)
	.other		_param__29,@"STO_CUDA_CONSTANT STV_INTERNAL"
	.map_symbolname _param__29 _param
_param__29:
	.zero		16
.L_34:


//--------------------- .nv.constant0._28header_files_timple_solver_c_time_implicit_solver_vectorised_44_gpu__red --------------------------
	.section	.nv.constant0._28header_files_timple_solver_c_time_implicit_solver_vectorised_44_gpu__red,"a",@"SHT_CUDA_CONSTANT_B0"
	.sectionflags	@""
	.align	4
.nv.constant0._28header_files_timple_solver_c_time_implicit_solver_vectorised_44_gpu__red:
	.zero		352
	.type		_param__30,@"STT_CUDA_OBJECT"
	.size		_param__30,(.L_35 - _param__30)
	.other		_param__30,@"STO_CUDA_CONSTANT STV_INTERNAL"
	.map_symbolname _param__30 _param
_param__30:
	.zero		40
.L_35:


//--------------------- .nv.constant0._28header_files_timple_solver_c_time_implicit_solver_vectorised_44_gpu --------------------------
	.section	.nv.constant0._28header_files_timple_solver_c_time_implicit_solver_vectorised_44_gpu,"a",@"SHT_CUDA_CONSTANT_B0"
	.sectionflags	@""
	.align	4
.nv.constant0._28header_files_timple_solver_c_time_implicit_solver_vectorised_44_gpu:
	.zero		352
	.type		_param__31,@"STT_CUDA_OBJECT"
	.size		_param__31,(.L_36 - _param__31)
	.other		_param__31,@"STO_CUDA_CONSTANT STV_INTERNAL"
	.map_symbolname _param__31 _param
_param__31:
	.zero		40
.L_36:


//--------------------- .nv.constant0._28header_files_timple_solver_c_time_implicit_solver_vectorised_31_gpu --------------------------
	.section	.nv.constant0._28header_files_timple_solver_c_time_implicit_solver_vectorised_31_gpu,"a",@"SHT_CUDA_CONSTANT_B0"
	.sectionflags	@""
	.align	4
.nv.constant0._28header_files_timple_solver_c_time_implicit_solver_vectorised_31_gpu:
	.zero		352
	.type		_param__32,@"STT_CUDA_OBJECT"
	.size		_param__32,(.L_37 - _param__32)
	.other		_param__32,@"STO_CUDA_CONSTANT STV_INTERNAL"
	.map_symbolname _param__32 _param
_param__32:
	.zero		16
.L_37:


//--------------------- .nv.constant0._28header_files_timple_solver_c_time_implicit_solver_vectorised_22_gpu --------------------------
	.section	.nv.constant0._28header_files_timple_solver_c_time_implicit_solver_vectorised_22_gpu,"a",@"SHT_CUDA_CONSTANT_B0"
	.sectionflags	@""
	.align	4
.nv.constant0._28header_files_timple_solver_c_time_implicit_solver_vectorised_22_gpu:
	.zero		352
	.type		_param__33,@"STT_CUDA_OBJECT"
	.size		_param__33,(.L_38 - _param__33)
	.other		_param__33,@"STO_CUDA_CONSTANT STV_INTERNAL"
	.map_symbolname _param__33 _param
_param__33:
	.zero		16
.L_38:


//--------------------- .text.__cuda_sm20_div_rn_f64_full --------------------------
	.section	.text.__cuda_sm20_div_rn_f64_full,"ax",@progbits
	.sectioninfo	@"SHI_REGISTERS=32"
	.align	128
.text.__cuda_sm20_div_rn_f64_full:
        .type           __cuda_sm20_div_rn_f64_full,@function
        .size           __cuda_sm20_div_rn_f64_full,(.L_x_347 - __cuda_sm20_div_rn_f64_full)
__cuda_sm20_div_rn_f64_full:
[----:B------:R-:W-:Y:S02]  /*0000*/  MOV R9, R5 ;  /* 0x0000000500097202 */ /* 0x000fe40000000f00 */
[----:B------:R-:W-:Y:S02]  /*0010*/  MOV R8, R4 ;  /* 0x0000000400087202 */ /* 0x000fe40000000f00 */
[C---:B------:R-:W-:Y:S01]  /*0020*/  FSETP.GEU.AND P0, PT, |R7|.reuse, 1.469367938527859385e-39, PT ;  /* 0x001000000700780b */ /* 0x040fe20003f0e200 */
[----:B------:R-:W-:Y:S01]  /*0030*/  IMAD.MOV.U32 R14, RZ, RZ, 0x1 ;  /* 0x00000001ff0e7424 */ /* 0x000fe200078e00ff */
[----:B------:R-:W-:Y:S01]  /*0040*/  LOP3.LUT R4, R7, 0x800fffff, RZ, 0xc0, !PT ;  /* 0x800fffff07047812 */ /* 0x000fe200078ec0ff */
[----:B------:R-:W-:Y:S01]  /*0050*/  IMAD.MOV.U32 R12, RZ, RZ, R8 ;  /* 0x000000ffff0c7224 */ /* 0x000fe200078e0008 */
[C---:B------:R-:W-:Y:S01]  /*0060*/  FSETP.GEU.AND P2, PT, |R9|.reuse, 1.469367938527859385e-39, PT ;  /* 0x001000000900780b */ /* 0x040fe20003f4e200 */
[----:B------:R-:W-:Y:S01]  /*0070*/  BSSY B0, `(.L_x_22) ;  /* 0x0000053000007945 */ /* 0x000fe20003800000 */
[----:B------:R-:W-:Y:S01]  /*0080*/  LOP3.LUT R5, R4, 0x3ff00000, RZ, 0xfc, !PT ;  /* 0x3ff0000004057812 */ /* 0x000fe200078efcff */
[----:B------:R-:W-:Y:S01]  /*0090*/  IMAD.MOV.U32 R4, RZ, RZ, R6 ;  /* 0x000000ffff047224 */ /* 0x000fe200078e0006 */
[----:B------:R-:W-:-:S02]  /*00a0*/  LOP3.LUT R0, R9, 0x7ff00000, RZ, 0xc0, !PT ;  /* 0x7ff0000009007812 */ /* 0x000fc400078ec0ff */
[----:B------:R-:W-:-:S03]  /*00b0*/  LOP3.LUT R27, R7, 0x7ff00000, RZ, 0xc0, !PT ;  /* 0x7ff00000071b7812 */ /* 0x000fc600078ec0ff */
[----:B------:R-:W0:Y:S01]  /*00c0*/  @!P0 DMUL R4, R6, 8.98846567431157953865e+307 ;  /* 0x7fe0000006048828 */ /* 0x000e220000000000 */
[C---:B------:R-:W-:Y:S01]  /*00d0*/  ISETP.GE.U32.AND P1, PT, R0.reuse, R27, PT ;  /* 0x0000001b0000720c */ /* 0x040fe20003f26070 */
[----:B------:R-:W-:Y:S02]  /*00e0*/  IMAD.MOV.U32 R26, RZ, RZ, R0 ;  /* 0x000000ffff1a7224 */ /* 0x000fe400078e0000 */
[----:B------:R-:W-:Y:S02]  /*00f0*/  @!P2 LOP3.LUT R3, R7, 0x7ff00000, RZ, 0xc0, !PT ;  /* 0x7ff000000703a812 */ /* 0x000fe400078ec0ff */
[----:B0-----:R-:W0:Y:S02]  /*0100*/  MUFU.RCP64H R15, R5 ;  /* 0x00000005000f7308 */ /* 0x001e240000001800 */
[----:B------:R-:W-:Y:S01]  /*0110*/  @!P2 ISETP.GE.U32.AND P3, PT, R0, R3, PT ;  /* 0x000000030000a20c */ /* 0x000fe20003f66070 */
[----:B------:R-:W-:Y:S01]  /*0120*/  IMAD.MOV.U32 R3, RZ, RZ, 0x1ca00000 ;  /* 0x1ca00000ff037424 */ /* 0x000fe200078e00ff */
[----:B------:R-:W-:-:S04]  /*0130*/  @!P0 LOP3.LUT R27, R5, 0x7ff00000, RZ, 0xc0, !PT ;  /* 0x7ff00000051b8812 */ /* 0x000fc800078ec0ff */
[C---:B------:R-:W-:Y:S02]  /*0140*/  @!P2 SEL R29, R3.reuse, 0x63400000, !P3 ;  /* 0x63400000031da807 */ /* 0x040fe40005800000 */
[----:B------:R-:W-:Y:S02]  /*0150*/  SEL R13, R3, 0x63400000, !P1 ;  /* 0x63400000030d7807 */ /* 0x000fe40004800000 */
[--C-:B------:R-:W-:Y:S02]  /*0160*/  @!P2 LOP3.LUT R29, R29, 0x80000000, R9.reuse, 0xf8, !PT ;  /* 0x800000001d1da812 */ /* 0x100fe400078ef809 */
[----:B------:R-:W-:Y:S01]  /*0170*/  LOP3.LUT R13, R13, 0x800fffff, R9, 0xf8, !PT ;  /* 0x800fffff0d0d7812 */ /* 0x000fe200078ef809 */
[----:B0-----:R-:W0:Y:S01]  /*0180*/  DFMA R10, R14, -R4, 1 ;  /* 0x3ff000000e0a742b */ /* 0x001e220000000804 */
[----:B------:R-:W-:-:S05]  /*0190*/  IADD3 R28, R27, -0x1, RZ ;  /* 0xffffffff1b1c7810 */ /* 0x000fca0007ffe0ff */
[----:B0-----:R0:W1:Y:S02]  /*01a0*/  DFMA R24, R10, R10, R10 ;  /* 0x0000000a0a18722b */ /* 0x001064000000000a */
[----:B0-----:R-:W-:Y:S01]  /*01b0*/  @!P2 LOP3.LUT R11, R29, 0x100000, RZ, 0xfc, !PT ;  /* 0x001000001d0ba812 */ /* 0x001fe200078efcff */
[----:B------:R-:W-:-:S03]  /*01c0*/  @!P2 IMAD.MOV.U32 R10, RZ, RZ, RZ ;  /* 0x000000ffff0aa224 */ /* 0x000fc600078e00ff */
[----:B-1----:R-:W0:-:S04]  /*01d0*/  DFMA R24, R14, R24, R14 ;  /* 0x000000180e18722b */ /* 0x002e08000000000e */
[----:B------:R-:W1:-:S04]  /*01e0*/  @!P2 DFMA R12, R12, 2, -R10 ;  /* 0x400000000c0ca82b */ /* 0x000e48000000080a */
[----:B0-----:R-:W0:-:S06]  /*01f0*/  DFMA R10, R24, -R4, 1 ;  /* 0x3ff00000180a742b */ /* 0x001e0c0000000804 */
[----:B-1----:R-:W-:Y:S01]  /*0200*/  @!P2 LOP3.LUT R26, R13, 0x7ff00000, RZ, 0xc0, !PT ;  /* 0x7ff000000d1aa812 */ /* 0x002fe200078ec0ff */
[----:B0-----:R0:W1:-:S03]  /*0210*/  DFMA R10, R24, R10, R24 ;  /* 0x0000000a180a722b */ /* 0x0010460000000018 */
[----:B0-----:R-:W-:-:S03]  /*0220*/  IADD3 R24, R26, -0x1, RZ ;  /* 0xffffffff1a187810 */ /* 0x001fc60007ffe0ff */
[----:B-1----:R-:W0:Y:S01]  /*0230*/  DMUL R14, R10, R12 ;  /* 0x0000000c0a0e7228 */ /* 0x002e220000000000 */
[----:B------:R-:W-:-:S04]  /*0240*/  ISETP.GT.U32.AND P0, PT, R24, 0x7feffffe, PT ;  /* 0x7feffffe1800780c */ /* 0x000fc80003f04070 */
[----:B------:R-:W-:Y:S01]  /*0250*/  ISETP.GT.U32.OR P0, PT, R28, 0x7feffffe, P0 ;  /* 0x7feffffe1c00780c */ /* 0x000fe20000704470 */
[----:B0-----:R-:W0:-:S06]  /*0260*/  DFMA R24, R14, -R4, R12 ;  /* 0x800000040e18722b */ /* 0x001e0c000000000c */
[----:B0-----:R0:W1:-:S06]  /*0270*/  DFMA R14, R10, R24, R14 ;  /* 0x000000180a0e722b */ /* 0x00104c000000000e */
[----:B------:R-:W-:Y:S05]  /*0280*/  @P0 BRA `(.L_x_23) ;  /* 0x000001c000000947 */ /* 0x000fea0003800000 */
[----:B01----:R-:W-:-:S04]  /*0290*/  LOP3.LUT R9, R7, 0x7ff00000, RZ, 0xc0, !PT ;  /* 0x7ff0000007097812 */ /* 0x003fc800078ec0ff */
[C---:B------:R-:W-:Y:S01]  /*02a0*/  ISETP.GE.U32.AND P0, PT, R0.reuse, R9, PT ;  /* 0x000000090000720c */ /* 0x040fe20003f06070 */
[----:B------:R-:W-:-:S03]  /*02b0*/  IMAD.IADD R8, R0, 0x1, -R9 ;  /* 0x0000000100087824 */ /* 0x000fc600078e0a09 */
[----:B------:R-:W-:Y:S02]  /*02c0*/  SEL R3, R3, 0x63400000, !P0 ;  /* 0x6340000003037807 */ /* 0x000fe40004000000 */
[----:B------:R-:W-:-:S04]  /*02d0*/  IMNMX R8, R8, -0x46a00000, !PT ;  /* 0xb960000008087817 */ /* 0x000fc80007800200 */
[----:B------:R-:W-:-:S05]  /*02e0*/  IMNMX R8, R8, 0x46a00000, PT ;  /* 0x46a0000008087817 */ /* 0x000fca0003800200 */
[----:B------:R-:W-:Y:S02]  /*02f0*/  IMAD.IADD R3, R8, 0x1, -R3 ;  /* 0x0000000108037824 */ /* 0x000fe400078e0a03 */
[----:B------:R-:W-:-:S03]  /*0300*/  IMAD.MOV.U32 R8, RZ, RZ, RZ ;  /* 0x000000ffff087224 */ /* 0x000fc600078e00ff */
[----:B------:R-:W-:-:S06]  /*0310*/  IADD3 R9, R3, 0x7fe00000, RZ ;  /* 0x7fe0000003097810 */ /* 0x000fcc0007ffe0ff */
[----:B------:R-:W0:-:S10]  /*0320*/  DMUL R10, R14, R8 ;  /* 0x000000080e0a7228 */ /* 0x000e140000000000 */
[----:B0-----:R-:W-:-:S13]  /*0330*/  FSETP.GTU.AND P0, PT, |R11|, 1.469367938527859385e-39, PT ;  /* 0x001000000b00780b */ /* 0x001fda0003f0c200 */
[----:B------:R-:W-:Y:S05]  /*0340*/  @P0 BRA `(.L_x_24) ;  /* 0x0000025000000947 */ /* 0x000fea0003800000 */
[----:B------:R-:W0:Y:S01]  /*0350*/  DFMA R4, R14, -R4, R12 ;  /* 0x800000040e04722b */ /* 0x000e22000000000c */
[----:B------:R-:W-:-:S09]  /*0360*/  IMAD.MOV.U32 R8, RZ, RZ, RZ ;  /* 0x000000ffff087224 */ /* 0x000fd200078e00ff */
[C---:B0-----:R-:W-:Y:S02]  /*0370*/  FSETP.NEU.AND P0, PT, R5.reuse, RZ, PT ;  /* 0x000000ff0500720b */ /* 0x041fe40003f0d000 */
[----:B------:R-:W-:-:S04]  /*0380*/  LOP3.LUT R7, R5, 0x80000000, R7, 0x48, !PT ;  /* 0x8000000005077812 */ /* 0x000fc800078e4807 */
[----:B------:R-:W-:-:S07]  /*0390*/  LOP3.LUT R9, R7, R9, RZ, 0xfc, !PT ;  /* 0x0000000907097212 */ /* 0x000fce00078efcff */
[----:B------:R-:W-:Y:S05]  /*03a0*/  @!P0 BRA `(.L_x_24) ;  /* 0x000001f000008947 */ /* 0x000fea0003800000 */
[----:B------:R-:W-:Y:S01]  /*03b0*/  IMAD.MOV R5, RZ, RZ, -R3 ;  /* 0x000000ffff057224 */ /* 0x000fe200078e0a03 */
[----:B------:R-:W0:Y:S01]  /*03c0*/  DMUL.RP R8, R14, R8 ;  /* 0x000000080e087228 */ /* 0x000e220000008000 */
[----:B------:R-:W-:Y:S01]  /*03d0*/  IMAD.MOV.U32 R4, RZ, RZ, RZ ;  /* 0x000000ffff047224 */ /* 0x000fe200078e00ff */
[----:B------:R-:W-:-:S05]  /*03e0*/  IADD3 R3, -R3, -0x43300000, RZ ;  /* 0xbcd0000003037810 */ /* 0x000fca0007ffe1ff */
[----:B------:R-:W1:-:S03]  /*03f0*/  DFMA R4, R10, -R4, R14 ;  /* 0x800000040a04722b */ /* 0x000e46000000000e */
[----:B0-----:R-:W-:-:S07]  /*0400*/  LOP3.LUT R7, R9, R7, RZ, 0x3c, !PT ;  /* 0x0000000709077212 */ /* 0x001fce00078e3cff */
[----:B-1----:R-:W-:-:S04]  /*0410*/  FSETP.NEU.AND P0, PT, |R5|, R3, PT ;  /* 0x000000030500720b */ /* 0x002fc80003f0d200 */
[----:B------:R-:W-:Y:S02]  /*0420*/  FSEL R10, R8, R10, !P0 ;  /* 0x0000000a080a7208 */ /* 0x000fe40004000000 */
[----:B------:R-:W-:Y:S01]  /*0430*/  FSEL R11, R7, R11, !P0 ;  /* 0x0000000b070b7208 */ /* 0x000fe20004000000 */
[----:B------:R-:W-:Y:S05]  /*0440*/  BRA `(.L_x_24) ;  /* 0x0000015000007947 */ /* 0x000fea0003800000 */
.L_x_23:
[----:B01----:R-:W0:-:S14]  /*0450*/  DSETP.NAN.AND P0, PT, R8, R8, PT ;  /* 0x000000080800722a */ /* 0x003e1c0003f08000 */
[----:B0-----:R-:W-:Y:S05]  /*0460*/  @P0 BRA `(.L_x_25) ;  /* 0x0000011000000947 */ /* 0x001fea0003800000 */
[----:B------:R-:W0:-:S14]  /*0470*/  DSETP.NAN.AND P0, PT, R6, R6, PT ;  /* 0x000000060600722a */ /* 0x000e1c0003f08000 */
[----:B0-----:R-:W-:Y:S05]  /*0480*/  @P0 BRA `(.L_x_26) ;  /* 0x000000c000000947 */ /* 0x001fea0003800000 */
[----:B------:R-:W-:Y:S01]  /*0490*/  ISETP.NE.AND P0, PT, R26, R27, PT ;  /* 0x0000001b1a00720c */ /* 0x000fe20003f05270 */
[----:B------:R-:W-:Y:S01]  /*04a0*/  IMAD.MOV.U32 R10, RZ, RZ, 0x0 ;  /* 0x00000000ff0a7424 */ /* 0x000fe200078e00ff */
[----:B------:R-:W-:-:S11]  /*04b0*/  MOV R11, 0xfff80000 ;  /* 0xfff80000000b7802 */ /* 0x000fd60000000f00 */
[----:B------:R-:W-:Y:S05]  /*04c0*/  @!P0 BRA `(.L_x_24) ;  /* 0x000000d000008947 */ /* 0x000fea0003800000 */
[----:B------:R-:W-:Y:S02]  /*04d0*/  ISETP.NE.AND P0, PT, R26, 0x7ff00000, PT ;  /* 0x7ff000001a00780c */ /* 0x000fe40003f05270 */
[----:B------:R-:W-:Y:S02]  /*04e0*/  LOP3.LUT R11, R9, 0x80000000, R7, 0x48, !PT ;  /* 0x80000000090b7812 */ /* 0x000fe400078e4807 */
[----:B------:R-:W-:-:S13]  /*04f0*/  ISETP.EQ.OR P0, PT, R27, RZ, !P0 ;  /* 0x000000ff1b00720c */ /* 0x000fda0004702670 */
[----:B------:R-:W-:Y:S01]  /*0500*/  @P0 LOP3.LUT R0, R11, 0x7ff00000, RZ, 0xfc, !PT ;  /* 0x7ff000000b000812 */ /* 0x000fe200078efcff */
[----:B------:R-:W-:Y:S02]  /*0510*/  @!P0 IMAD.MOV.U32 R10, RZ, RZ, RZ ;  /* 0x000000ffff0a8224 */ /* 0x000fe400078e00ff */
[----:B------:R-:W-:Y:S02]  /*0520*/  @P0 IMAD.MOV.U32 R10, RZ, RZ, RZ ;  /* 0x000000ffff0a0224 */ /* 0x000fe400078e00ff */
[----:B------:R-:W-:Y:S01]  /*0530*/  @P0 IMAD.MOV.U32 R11, RZ, RZ, R0 ;  /* 0x000000ffff0b0224 */ /* 0x000fe200078e0000 */
[----:B------:R-:W-:Y:S05]  /*0540*/  BRA `(.L_x_24) ;  /* 0x0000005000007947 */ /* 0x000fea0003800000 */
.L_x_26:
[----:B------:R-:W-:Y:S02]  /*0550*/  LOP3.LUT R11, R7, 0x80000, RZ, 0xfc, !PT ;  /* 0x00080000070b7812 */ /* 0x000fe400078efcff */
[----:B------:R-:W-:Y:S01]  /*0560*/  MOV R10, R6 ;  /* 0x00000006000a7202 */ /* 0x000fe20000000f00 */
[----:B------:R-:W-:Y:S05]  /*0570*/  BRA `(.L_x_24) ;  /* 0x0000002000007947 */ /* 0x000fea0003800000 */
.L_x_25:
[----:B------:R-:W-:Y:S02]  /*0580*/  LOP3.LUT R11, R9, 0x80000, RZ, 0xfc, !PT ;  /* 0x00080000090b7812 */ /* 0x000fe400078efcff */
[----:B------:R-:W-:-:S02]  /*0590*/  MOV R10, R8 ;  /* 0x00000008000a7202 */ /* 0x000fc40000000f00 */
.L_x_24:
[----:B------:R-:W-:Y:S05]  /*05a0*/  BSYNC B0 ;  /* 0x0000000000007941 */ /* 0x000fea0003800000 */
.L_x_22:
[----:B------:R-:W-:Y:S02]  /*05b0*/  MOV R4, R10 ;  /* 0x0000000a00047202 */ /* 0x000fe40000000f00 */
[----:B------:R-:W-:Y:S01]  /*05c0*/  MOV R5, R11 ;  /* 0x0000000b00057202 */ /* 0x000fe20000000f00 */
[----:B------:R-:W-:Y:S06]  /*05d0*/  RET.ABS.NODEC R20 0x0 ;  /* 0x0000000014007950 */ /* 0x000fec0003e00000 */
.L_x_27:
[----:B------:R-:W-:-:S00]  /*05e0*/  BRA `(.L_x_27) ;  /* 0xfffffff000007947 */ /* 0x000fc0000383ffff */
[----:B------:R-:W-:-:S00]  /*05f0*/  NOP ;  /* 0x0000000000007918 */ /* 0x000fc00000000000 */
        /* <DEDUP_REMOVED lines=8> */
.L_x_347:


//--------------------- .text._28header_files_timple_solver_c_update_boundary_pressure_vectorised_2d_668_gpu --------------------------
	.section	.text._28header_files_timple_solver_c_update_boundary_pressure_vectorised_2d_668_gpu,"ax",@progbits
	.sectioninfo	@"SHI_REGISTERS=90"
	.align	128
        .global         _28header_files_timple_solver_c_update_boundary_pressure_vectorised_2d_668_gpu
        .type           _28header_files_timple_solver_c_update_boundary_pressure_vectorised_2d_668_gpu,@function
        .size           _28header_files_timple_solver_c_update_boundary_pressure_vectorised_2d_668_gpu,(.L_x_349 - _28header_files_timple_solver_c_update_boundary_pressure_vectorised_2d_668_gpu)
        .other          _28header_files_timple_solver_c_update_boundary_pressure_vectorised_2d_668_gpu,@"STO_CUDA_ENTRY STV_DEFAULT"
_28header_files_timple_solver_c_update_boundary_pressure_vectorised_2d_668_gpu:
.text._28header_files_timple_solver_c_update_boundary_pressure_vectorised_2d_668_gpu:
[----:B------:R-:W-:Y:S02]  /*0000*/  MOV R1, c[0x0][0x28] ;  /* 0x00000a0000017a02 */ /* 0x000fe40000000f00 */
[----:B------:R-:W-:Y:S01]  /*0010*/  IMAD.MOV.U32 R32, RZ, RZ, c[0x0][0x160] ;  /* 0x00005800ff207624 */ /* 0x000fe200078e00ff */
[----:B------:R-:W-:Y:S01]  /*0020*/  MOV R33, c[0x0][0x164] ;  /* 0x0000590000217a02 */ /* 0x000fe20000000f00 */
[----:B------:R-:W-:-:S04]  /*0030*/  ULDC.64 UR36, c[0x0][0x118] ;  /* 0x0000460000247ab9 */ /* 0x000fc80000000a00 */
[----:B------:R-:W2:Y:S02]  /*0040*/  LDG.E.CONSTANT R32, [R32.64+0xfc] ;  /* 0x0000fc2420207981 */ /* 0x000ea4000c1e9900 */
[----:B--2---:R-:W-:-:S13]  /*0050*/  ISETP.GE.AND P0, PT, R32, 0x1, PT ;  /* 0x000000012000780c */ /* 0x004fda0003f06270 */
[----:B------:R-:W-:Y:S05]  /*0060*/  @!P0 EXIT ;  /* 0x000000000000894d */ /* 0x000fea0003800000 */
[----:B------:R-:W0:Y:S01]  /*0070*/  S2R R23, SR_CTAID.X ;  /* 0x0000000000177919 */ /* 0x000e220000002500 */
[----:B------:R-:W-:Y:S01]  /*0080*/  ULDC.64 UR4, c[0x0][0x160] ;  /* 0x0000580000047ab9 */ /* 0x000fe20000000a00 */
[----:B------:R-:W-:Y:S01]  /*0090*/  MOV R22, R32 ;  /* 0x0000002000167202 */ /* 0x000fe20000000f00 */
[----:B------:R-:W-:Y:S01]  /*00a0*/  UIADD3 UR4, UP0, UR4, 0xfc, URZ ;  /* 0x000000fc04047890 */ /* 0x000fe2000ff1e03f */
[----:B------:R-:W0:Y:S01]  /*00b0*/  S2R R0, SR_TID.X ;  /* 0x0000000000007919 */ /* 0x000e220000002100 */
[----:B------:R-:W-:Y:S02]  /*00c0*/  ULDC UR38, c[0x0][0xc] ;  /* 0x0000030000267ab9 */ /* 0x000fe40000000800 */
[----:B------:R-:W-:Y:S02]  /*00d0*/  UIADD3.X UR5, URZ, UR5, URZ, UP0, !UPT ;  /* 0x000000053f057290 */ /* 0x000fe400087fe43f */
[----:B------:R-:W-:Y:S01]  /*00e0*/  MOV R16, UR4 ;  /* 0x0000000400107c02 */ /* 0x000fe20008000f00 */
[----:B------:R-:W-:-:S03]  /*00f0*/  USHF.L.U32 UR38, UR38, 0x7, URZ ;  /* 0x0000000726267899 */ /* 0x000fc6000800063f */
[----:B------:R-:W-:Y:S01]  /*0100*/  MOV R17, UR5 ;  /* 0x0000000500117c02 */ /* 0x000fe20008000f00 */
[----:B0-----:R-:W-:-:S05]  /*0110*/  IMAD R23, R23, 0x80, R0 ;  /* 0x0000008017177824 */ /* 0x001fca00078e0200 */
.L_x_42:
[----:B------:R-:W-:Y:S01]  /*0120*/  ISETP.GT.AND P0, PT, R32, R23, PT ;  /* 0x000000172000720c */ /* 0x000fe20003f04270 */
[----:B------:R-:W-:Y:S01]  /*0130*/  BSSY B7, `(.L_x_28) ;  /* 0x0000186000077945 */ /* 0x000fe20003800000 */
[----:B------:R-:W-:-:S04]  /*0140*/  IADD3 R22, R22, -UR38, RZ ;  /* 0x8000002616167c10 */ /* 0x000fc8000fffe0ff */
[----:B------:R-:W-:-:S04]  /*0150*/  ISETP.GT.AND P1, PT, R22, RZ, PT ;  /* 0x000000ff1600720c */ /* 0x000fc80003f24270 */
[----:B------:R-:W-:-:S03]  /*0160*/  P2R R33, PR, RZ, 0x2 ;  /* 0x00000002ff217803 */ /* 0x000fc60000000000 */
[----:B0-----:R-:W-:Y:S05]  /*0170*/  @!P0 BRA `(.L_x_29) ;  /* 0x0000181000008947 */ /* 0x001fea0003800000 */
[----:B------:R-:W2:Y:S02]  /*0180*/  LDG.E.64.CONSTANT R2, [R16.64+0x64] ;  /* 0x0000642410027981 */ /* 0x000ea4000c1e9b00 */
[----:B--2---:R-:W-:-:S04]  /*0190*/  IADD3 R2, P0, R2, R23, RZ ;  /* 0x0000001702027210 */ /* 0x004fc80007f1e0ff */
[----:B------:R-:W-:-:S05]  /*01a0*/  LEA.HI.X.SX32 R3, R23, R3, 0x1, P0 ;  /* 0x0000000317037211 */ /* 0x000fca00000f0eff */
[----:B------:R-:W2:Y:S02]  /*01b0*/  LDG.E.U8 R2, [R2.64] ;  /* 0x0000002402027981 */ /* 0x000ea4000c1e1100 */
[----:B--2---:R-:W-:-:S13]  /*01c0*/  ISETP.NE.AND P0, PT, R2, RZ, PT ;  /* 0x000000ff0200720c */ /* 0x004fda0003f05270 */
[----:B------:R-:W-:Y:S05]  /*01d0*/  @!P0 BRA `(.L_x_29) ;  /* 0x000017b000008947 */ /* 0x000fea0003800000 */
[----:B------:R-:W2:Y:S01]  /*01e0*/  LDG.E.U16.CONSTANT R0, [R16.64+0x1e] ;  /* 0x00001e2410007981 */ /* 0x000ea2000c1e9500 */
[----:B------:R-:W-:Y:S02]  /*01f0*/  UMOV UR6, 0x1 ;  /* 0x0000000100067882 */ /* 0x000fe40000000000 */
[----:B------:R-:W-:Y:S02]  /*0200*/  ULDC.64 UR4, c[`(_28header_files_timple_solver_c_update_boundary_pressure_vectorised_2d_668_gpu.const_opt.0.8)] ;  /* 0x0000000000047ab9 */ /* 0x000fe40000000a00 */
[----:B------:R-:W-:Y:S02]  /*0210*/  ULDC.64 UR8, c[0x0][0x170] ;  /* 0x00005c0000087ab9 */ /* 0x000fe40000000a00 */
[----:B------:R-:W-:Y:S02]  /*0220*/  UIMAD.WIDE.U32 UR4, UR6, UR8, UR4 ;  /* 0x00000008060472a5 */ /* 0x000fe4000f8e0004 */
[----:B------:R-:W-:-:S04]  /*0230*/  UIMAD UR6, UR6, UR9, URZ ;  /* 0x00000009060672a4 */ /* 0x000fc8000f8e023f */
[----:B------:R-:W-:Y:S01]  /*0240*/  UIADD3 UR6, UR5, UR6, URZ ;  /* 0x0000000605067290 */ /* 0x000fe2000fffe03f */
[----:B------:R-:W-:Y:S01]  /*0250*/  MOV R19, UR5 ;  /* 0x0000000500137c02 */ /* 0x000fe20008000f00 */
[----:B------:R-:W-:-:S04]  /*0260*/  IMAD.U32 R18, RZ, RZ, UR4 ;  /* 0x00000004ff127e24 */ /* 0x000fc8000f8e00ff */
[----:B------:R-:W-:Y:S01]  /*0270*/  IMAD.U32 R19, RZ, RZ, UR6 ;  /* 0x00000006ff137e24 */ /* 0x000fe2000f8e00ff */
[----:B--2---:R-:W-:-:S04]  /*0280*/  PRMT R84, R0, 0x9910, RZ ;  /* 0x0000991000547816 */ /* 0x004fc800000000ff */
[----:B------:R-:W-:-:S13]  /*0290*/  ISETP.GE.AND P0, PT, R84, 0x1, PT ;  /* 0x000000015400780c */ /* 0x000fda0003f06270 */
[----:B------:R-:W-:Y:S05]  /*02a0*/  @!P0 BRA `(.L_x_30) ;  /* 0x00000d8000008947 */ /* 0x000fea0003800000 */
[----:B------:R-:W2:Y:S04]  /*02b0*/  LDG.E.64.CONSTANT R6, [R18.64+0x8] ;  /* 0x0000082412067981 */ /* 0x000ea8000c1e9b00 */
[----:B------:R-:W3:Y:S01]  /*02c0*/  LDG.E.64.CONSTANT R2, [R18.64] ;  /* 0x0000002412027981 */ /* 0x000ee2000c1e9b00 */
[--C-:B------:R-:W-:Y:S02]  /*02d0*/  SHF.R.S64 R21, RZ, 0x1d, R23.reuse ;  /* 0x0000001dff157819 */ /* 0x100fe40000001017 */
[----:B------:R-:W-:Y:S01]  /*02e0*/  SHF.R.S32.HI R9, RZ, 0x1d, R23 ;  /* 0x0000001dff097819 */ /* 0x000fe20000011417 */
[----:B------:R0:W5:Y:S04]  /*02f0*/  LDG.E.64.CONSTANT R4, [R16.64+0x8c] ;  /* 0x00008c2410047981 */ /* 0x000168000c1e9b00 */
[----:B------:R0:W5:Y:S04]  /*0300*/  LDG.E.64.CONSTANT R10, [R18.64+-0x20] ;  /* 0xffffe024120a7981 */ /* 0x000168000c1e9b00 */
[----:B------:R0:W5:Y:S04]  /*0310*/  LDG.E.64.CONSTANT R12, [R16.64+0xac] ;  /* 0x0000ac24100c7981 */ /* 0x000168000c1e9b00 */
[----:B------:R0:W5:Y:S01]  /*0320*/  LDG.E.64.CONSTANT R14, [R18.64+-0x18] ;  /* 0xffffe824120e7981 */ /* 0x000162000c1e9b00 */
[----:B--2---:R-:W-:-:S02]  /*0330*/  IADD3 R24, P1, R6, R21, RZ ;  /* 0x0000001506187210 */ /* 0x004fc40007f3e0ff */
[----:B---3--:R-:W-:-:S03]  /*0340*/  IADD3 R20, P0, R2, R21, RZ ;  /* 0x0000001502147210 */ /* 0x008fc60007f1e0ff */
[--C-:B------:R-:W-:Y:S02]  /*0350*/  IMAD.X R25, R7, 0x1, R9.reuse, P1 ;  /* 0x0000000107197824 */ /* 0x100fe400008e0609 */
[----:B------:R0:W5:Y:S01]  /*0360*/  LDG.E.64.CONSTANT R6, [R16.64+0xbc] ;  /* 0x0000bc2410067981 */ /* 0x000162000c1e9b00 */
[----:B------:R-:W-:-:S03]  /*0370*/  IMAD.X R21, R3, 0x1, R9, P0 ;  /* 0x0000000103157824 */ /* 0x000fc600000e0609 */
[----:B------:R0:W5:Y:S04]  /*0380*/  LDG.E.64.CONSTANT R8, [R16.64+0xa4] ;  /* 0x0000a42410087981 */ /* 0x000168000c1e9b00 */
[----:B------:R-:W5:Y:S04]  /*0390*/  LDG.E.64 R20, [R20.64] ;  /* 0x0000002414147981 */ /* 0x000f68000c1e1b00 */
[----:B------:R-:W5:Y:S01]  /*03a0*/  LDG.E.64 R24, [R24.64] ;  /* 0x0000002418187981 */ /* 0x000f62000c1e1b00 */
[----:B------:R-:W-:Y:S01]  /*03b0*/  LOP3.LUT P0, RZ, R84, 0x3, RZ, 0xc0, !PT ;  /* 0x0000000354ff7812 */ /* 0x000fe2000780c0ff */
[----:B------:R-:W-:Y:S01]  /*03c0*/  IMAD R53, R23, c[0x0][0x178], RZ ;  /* 0x00005e0017357a24 */ /* 0x000fe200078e02ff */
[----:B------:R-:W-:Y:S01]  /*03d0*/  CS2R R64, SRZ ;  /* 0x0000000000407805 */ /* 0x000fe2000001ff00 */
[----:B------:R-:W-:Y:S01]  /*03e0*/  IMAD.MOV.U32 R0, RZ, RZ, R84 ;  /* 0x000000ffff007224 */ /* 0x000fe200078e0054 */
[----:B------:R-:W-:-:S09]  /*03f0*/  CS2R R36, SRZ ;  /* 0x0000000000247805 */ /* 0x000fd2000001ff00 */
[----:B------:R-:W-:Y:S05]  /*0400*/  @!P0 BRA `(.L_x_31) ;  /* 0x0000056000008947 */ /* 0x000fea0003800000 */
[----:B0----5:R-:W-:-:S05]  /*0410*/  IMAD.WIDE R26, R53, 0x4, R4 ;  /* 0x00000004351a7825 */ /* 0x021fca00078e0204 */
[----:B------:R-:W2:Y:S01]  /*0420*/  LDG.E R37, [R26.64] ;  /* 0x000000241a257981 */ /* 0x000ea2000c1e1900 */
[----:B------:R-:W-:-:S04]  /*0430*/  IMAD.WIDE R28, R53, 0x8, R6 ;  /* 0x00000008351c7825 */ /* 0x000fc800078e0206 */
[C---:B------:R-:W-:Y:S01]  /*0440*/  IMAD.WIDE R30, R53.reuse, 0x8, R8 ;  /* 0x00000008351e7825 */ /* 0x040fe200078e0208 */
[----:B------:R-:W3:Y:S04]  /*0450*/  LDG.E.64 R38, [R28.64] ;  /* 0x000000241c267981 */ /* 0x000ee8000c1e1b00 */
[----:B------:R-:W4:Y:S01]  /*0460*/  LDG.E.64 R44, [R30.64] ;  /* 0x000000241e2c7981 */ /* 0x000f22000c1e1b00 */
[----:B------:R-:W-:-:S05]  /*0470*/  IMAD.WIDE R34, R53, 0x8, R12 ;  /* 0x0000000835227825 */ /* 0x000fca00078e020c */
[----:B------:R-:W3:Y:S01]  /*0480*/  LDG.E.64 R46, [R34.64] ;  /* 0x00000024222e7981 */ /* 0x000ee2000c1e1b00 */
[----:B--2---:R-:W-:-:S04]  /*0490*/  IMAD.WIDE R48, R37, 0x8, R14 ;  /* 0x0000000825307825 */ /* 0x004fc800078e020e */
[C---:B------:R-:W-:Y:S02]  /*04a0*/  IMAD.WIDE R40, R37.reuse, 0x8, R10 ;  /* 0x0000000825287825 */ /* 0x040fe400078e020a */
[----:B------:R-:W2:Y:S04]  /*04b0*/  LDG.E.64 R48, [R48.64] ;  /* 0x0000002430307981 */ /* 0x000ea8000c1e1b00 */
[----:B------:R-:W4:Y:S01]  /*04c0*/  LDG.E.64 R40, [R40.64] ;  /* 0x0000002428287981 */ /* 0x000f22000c1e1b00 */
[----:B------:R-:W-:-:S06]  /*04d0*/  IMAD.WIDE R36, R37, 0x8, R2 ;  /* 0x0000000825247825 */ /* 0x000fcc00078e0202 */
[----:B------:R-:W4:Y:S01]  /*04e0*/  LDG.E.64 R36, [R36.64] ;  /* 0x0000002424247981 */ /* 0x000f22000c1e1b00 */
[----:B---3--:R-:W-:Y:S01]  /*04f0*/  DMUL R38, R38, c[0x0][0x180] ;  /* 0x0000600026267a28 */ /* 0x008fe20000000000 */
[----:B------:R-:W-:-:S04]  /*0500*/  LOP3.LUT R54, R84, 0x3, RZ, 0xc0, !PT ;  /* 0x0000000354367812 */ /* 0x000fc800078ec0ff */
[----:B------:R-:W-:Y:S02]  /*0510*/  ISETP.NE.AND P0, PT, R54, 0x1, PT ;  /* 0x000000013600780c */ /* 0x000fe40003f05270 */
[----:B------:R-:W-:Y:S02]  /*0520*/  IADD3 R53, R53, 0x1, RZ ;  /* 0x0000000135357810 */ /* 0x000fe40007ffe0ff */
[----:B------:R-:W-:Y:S01]  /*0530*/  IADD3 R0, R84, -0x1, RZ ;  /* 0xffffffff54007810 */ /* 0x000fe20007ffe0ff */
[----:B--2---:R-:W0:-:S04]  /*0540*/  DMUL R50, R20, R48 ;  /* 0x0000003014327228 */ /* 0x004e080000000000 */
[----:B----4-:R-:W1:-:S04]  /*0550*/  DMUL R42, R20, R40 ;  /* 0x00000028142a7228 */ /* 0x010e480000000000 */
[----:B0-----:R-:W0:-:S04]  /*0560*/  DMUL R50, R44, R50 ;  /* 0x000000322c327228 */ /* 0x001e080000000000 */
[----:B-1----:R-:W1:-:S04]  /*0570*/  DMUL R42, R42, R44 ;  /* 0x0000002c2a2a7228 */ /* 0x002e480000000000 */
[----:B0-----:R-:W-:-:S04]  /*0580*/  DFMA R50, R38, R48, -R50 ;  /* 0x000000302632722b */ /* 0x001fc80000000832 */
[----:B-1----:R-:W-:-:S04]  /*0590*/  DFMA R42, R38, R36, -R42 ;  /* 0x00000024262a722b */ /* 0x002fc8000000082a */
[----:B------:R-:W0:-:S04]  /*05a0*/  DMUL R40, R24, R40 ;  /* 0x0000002818287228 */ /* 0x000e080000000000 */
[----:B------:R-:W1:-:S04]  /*05b0*/  DMUL R48, R24, R48 ;  /* 0x0000003018307228 */ /* 0x000e480000000000 */
[----:B0-----:R-:W0:-:S04]  /*05c0*/  DFMA R40, R40, -R46, R42 ;  /* 0x8000002e2828722b */ /* 0x001e08000000002a */
[----:B-1----:R-:W1:-:S04]  /*05d0*/  DFMA R48, -R46, R48, R50 ;  /* 0x000000302e30722b */ /* 0x002e480000000132 */
[----:B0-----:R0:W2:-:S04]  /*05e0*/  DADD R64, RZ, R40 ;  /* 0x00000000ff407229 */ /* 0x0010880000000028 */
[----:B-1----:R0:W1:Y:S01]  /*05f0*/  DADD R36, RZ, R48 ;  /* 0x00000000ff247229 */ /* 0x0020620000000030 */
[----:B------:R-:W-:Y:S05]  /*0600*/  @!P0 BRA `(.L_x_31) ;  /* 0x0000036000008947 */ /* 0x000fea0003800000 */
[----:B--2---:R-:W2:Y:S04]  /*0610*/  LDG.E R39, [R26.64+0x4] ;  /* 0x000004241a277981 */ /* 0x004ea8000c1e1900 */
[----:B0-----:R-:W3:Y:S04]  /*0620*/  LDG.E.64 R40, [R28.64+0x8] ;  /* 0x000008241c287981 */ /* 0x001ee8000c1e1b00 */
[----:B------:R-:W4:Y:S04]  /*0630*/  LDG.E.64 R46, [R30.64+0x8] ;  /* 0x000008241e2e7981 */ /* 0x000f28000c1e1b00 */
[----:B------:R-:W5:Y:S01]  /*0640*/  LDG.E.64 R48, [R34.64+0x8] ;  /* 0x0000082422307981 */ /* 0x000f62000c1e1b00 */
[----:B--2---:R-:W-:-:S04]  /*0650*/  IMAD.WIDE R50, R39, 0x8, R14 ;  /* 0x0000000827327825 */ /* 0x004fc800078e020e */
[C---:B------:R-:W-:Y:S02]  /*0660*/  IMAD.WIDE R42, R39.reuse, 0x8, R10 ;  /* 0x00000008272a7825 */ /* 0x040fe400078e020a */
[----:B------:R-:W2:Y:S04]  /*0670*/  LDG.E.64 R50, [R50.64] ;  /* 0x0000002432327981 */ /* 0x000ea8000c1e1b00 */
[----:B------:R-:W4:Y:S01]  /*0680*/  LDG.E.64 R42, [R42.64] ;  /* 0x000000242a2a7981 */ /* 0x000f22000c1e1b00 */
[----:B------:R-:W-:-:S06]  /*0690*/  IMAD.WIDE R38, R39, 0x8, R2 ;  /* 0x0000000827267825 */ /* 0x000fcc00078e0202 */
[----:B------:R-:W5:Y:S01]  /*06a0*/  LDG.E.64 R38, [R38.64] ;  /* 0x0000002426267981 */ /* 0x000f62000c1e1b00 */
[----:B---3--:R-:W-:Y:S01]  /*06b0*/  DMUL R40, R40, c[0x0][0x180] ;  /* 0x0000600028287a28 */ /* 0x008fe20000000000 */
[----:B------:R-:W-:Y:S02]  /*06c0*/  ISETP.NE.AND P0, PT, R54, 0x2, PT ;  /* 0x000000023600780c */ /* 0x000fe40003f05270 */
[----:B------:R-:W-:Y:S01]  /*06d0*/  IADD3 R0, R84, -0x2, RZ ;  /* 0xfffffffe54007810 */ /* 0x000fe20007ffe0ff */
[----:B--2---:R-:W0:-:S04]  /*06e0*/  DMUL R52, R20, R50 ;  /* 0x0000003214347228 */ /* 0x004e080000000000 */
[----:B----4-:R-:W2:-:S04]  /*06f0*/  DMUL R44, R20, R42 ;  /* 0x0000002a142c7228 */ /* 0x010e880000000000 */
[----:B0-----:R-:W0:-:S04]  /*0700*/  DMUL R52, R46, R52 ;  /* 0x000000342e347228 */ /* 0x001e080000000000 */
[----:B--2---:R-:W5:-:S04]  /*0710*/  DMUL R44, R44, R46 ;  /* 0x0000002e2c2c7228 */ /* 0x004f480000000000 */
[----:B0-----:R-:W-:-:S04]  /*0720*/  DFMA R52, R40, R50, -R52 ;  /* 0x000000322834722b */ /* 0x001fc80000000834 */
[----:B-----5:R0:W-:-:S04]  /*0730*/  DFMA R44, R40, R38, -R44 ;  /* 0x00000026282c722b */ /* 0x0201c8000000082c */
[----:B------:R-:W2:-:S04]  /*0740*/  DMUL R42, R24, R42 ;  /* 0x0000002a182a7228 */ /* 0x000e880000000000 */
[----:B------:R-:W3:Y:S01]  /*0750*/  DMUL R50, R24, R50 ;  /* 0x0000003218327228 */ /* 0x000ee20000000000 */
[----:B0-----:R-:W-:-:S03]  /*0760*/  MOV R38, 0x2 ;  /* 0x0000000200267802 */ /* 0x001fc60000000f00 */
[----:B--2---:R-:W0:-:S04]  /*0770*/  DFMA R42, R42, -R48, R44 ;  /* 0x800000302a2a722b */ /* 0x004e08000000002c */
[----:B---3--:R2:W3:Y:S02]  /*0780*/  DFMA R50, -R48, R50, R52 ;  /* 0x000000323032722b */ /* 0x0084e40000000134 */
[----:B--2---:R-:W-:Y:S02]  /*0790*/  IMAD R53, R23, c[0x0][0x178], R38 ;  /* 0x00005e0017357a24 */ /* 0x004fe400078e0226 */
[----:B0-----:R0:W2:-:S04]  /*07a0*/  DADD R64, R64, R42 ;  /* 0x0000000040407229 */ /* 0x001088000000002a */
[----:B-1-3--:R0:W1:Y:S01]  /*07b0*/  DADD R36, R36, R50 ;  /* 0x0000000024247229 */ /* 0x00a0620000000032 */
[----:B------:R-:W-:Y:S05]  /*07c0*/  @!P0 BRA `(.L_x_31) ;  /* 0x000001a000008947 */ /* 0x000fea0003800000 */
[----:B--2---:R-:W2:Y:S04]  /*07d0*/  LDG.E R27, [R26.64+0x8] ;  /* 0x000008241a1b7981 */ /* 0x004ea8000c1e1900 */
[----:B------:R-:W3:Y:S04]  /*07e0*/  LDG.E.64 R28, [R28.64+0x10] ;  /* 0x000010241c1c7981 */ /* 0x000ee8000c1e1b00 */
        /* <DEDUP_REMOVED lines=9> */
[----:B------:R-:W-:-:S03]  /*0880*/  IADD3 R0, R84, -0x3, RZ ;  /* 0xfffffffd54007810 */ /* 0x000fc60007ffe0ff */
[----:B--2---:R-:W2:-:S04]  /*0890*/  DMUL R46, R20, R44 ;  /* 0x0000002c142e7228 */ /* 0x004e880000000000 */
[----:B0---4-:R-:W0:-:S04]  /*08a0*/  DMUL R42, R20, R40 ;  /* 0x00000028142a7228 */ /* 0x011e080000000000 */
[----:B--2---:R-:W2:-:S04]  /*08b0*/  DMUL R46, R30, R46 ;  /* 0x0000002e1e2e7228 */ /* 0x004e880000000000 */
[----:B0-----:R-:W5:-:S04]  /*08c0*/  DMUL R42, R42, R30 ;  /* 0x0000001e2a2a7228 */ /* 0x001f480000000000 */
[----:B--2---:R-:W-:-:S04]  /*08d0*/  DFMA R46, R26, R44, -R46 ;  /* 0x0000002c1a2e722b */ /* 0x004fc8000000082e */
[----:B-----5:R0:W-:-:S04]  /*08e0*/  DFMA R42, R26, R38, -R42 ;  /* 0x000000261a2a722b */ /* 0x0201c8000000082a */
[----:B------:R-:W2:-:S04]  /*08f0*/  DMUL R40, R24, R40 ;  /* 0x0000002818287228 */ /* 0x000e880000000000 */
[----:B------:R-:W3:Y:S01]  /*0900*/  DMUL R44, R24, R44 ;  /* 0x0000002c182c7228 */ /* 0x000ee20000000000 */
[----:B0-----:R-:W-:-:S03]  /*0910*/  MOV R26, c[0x0][0x178] ;  /* 0x00005e00001a7a02 */ /* 0x001fc60000000f00 */
[----:B--2---:R-:W0:-:S04]  /*0920*/  DFMA R40, R40, -R34, R42 ;  /* 0x800000222828722b */ /* 0x004e08000000002a */
[----:B---3--:R-:W2:Y:S01]  /*0930*/  DFMA R44, -R34, R44, R46 ;  /* 0x0000002c222c722b */ /* 0x008ea2000000012e */
[----:B------:R-:W-:-:S03]  /*0940*/  IMAD R53, R23, R26, 0x3 ;  /* 0x0000000317357424 */ /* 0x000fc600078e021a */
[----:B0-----:R0:W3:-:S04]  /*0950*/  DADD R64, R64, R40 ;  /* 0x0000000040407229 */ /* 0x0010c80000000028 */
[----:B-12---:R0:W1:-:S04]  /*0960*/  DADD R36, R36, R44 ;  /* 0x0000000024247229 */ /* 0x006048000000002c */
.L_x_31:
[----:B0-23--:R-:W-:-:S04]  /*0970*/  IADD3 R26, R84, -0x1, RZ ;  /* 0xffffffff541a7810 */ /* 0x00dfc80007ffe0ff */
[----:B------:R-:W-:-:S13]  /*0980*/  ISETP.GE.U32.AND P0, PT, R26, 0x3, PT ;  /* 0x000000031a00780c */ /* 0x000fda0003f06070 */
[----:B------:R-:W-:Y:S05]  /*0990*/  @!P0 BRA `(.L_x_32) ;  /* 0x000006b000008947 */ /* 0x000fea0003800000 */
[----:B------:R-:W-:Y:S01]  /*09a0*/  BSSY B0, `(.L_x_33) ;  /* 0x0000067000007945 */ /* 0x000fe20003800000 */
[----:B------:R-:W-:-:S04]  /*09b0*/  IADD3 R85, R53, 0x3, RZ ;  /* 0x0000000335557810 */ /* 0x000fc80007ffe0ff */
.L_x_34:
[----:B------:R-:W-:-:S05]  /*09c0*/  IADD3 R87, R85, -0x3, RZ ;  /* 0xfffffffd55577810 */ /* 0x000fca0007ffe0ff */
[----:B0----5:R-:W-:-:S05]  /*09d0*/  IMAD.WIDE R26, R87, 0x4, R4 ;  /* 0x00000004571a7825 */ /* 0x021fca00078e0204 */
[----:B------:R-:W2:Y:S04]  /*09e0*/  LDG.E R77, [R26.64] ;  /* 0x000000241a4d7981 */ /* 0x000ea8000c1e1900 */
[----:B------:R-:W3:Y:S04]  /*09f0*/  LDG.E R55, [R26.64+0x4] ;  /* 0x000004241a377981 */ /* 0x000ee8000c1e1900 */
[----:B------:R-:W4:Y:S04]  /*0a00*/  LDG.E R31, [R26.64+0x8] ;  /* 0x000008241a1f7981 */ /* 0x000f28000c1e1900 */
[----:B------:R-:W3:Y:S01]  /*0a10*/  LDG.E R35, [R26.64+0xc] ;  /* 0x00000c241a237981 */ /* 0x000ee2000c1e1900 */
[----:B------:R-:W-:-:S04]  /*0a20*/  IMAD.WIDE R28, R87, 0x8, R6 ;  /* 0x00000008571c7825 */ /* 0x000fc800078e0206 */
[C---:B------:R-:W-:Y:S01]  /*0a30*/  IMAD.WIDE R40, R87.reuse, 0x8, R8 ;  /* 0x0000000857287825 */ /* 0x040fe200078e0208 */
[----:B------:R0:W4:Y:S04]  /*0a40*/  LDG.E.64 R82, [R28.64] ;  /* 0x000000241c527981 */ /* 0x000128000c1e1b00 */
[----:B-1----:R1:W4:Y:S01]  /*0a50*/  LDG.E.64 R78, [R40.64] ;  /* 0x00000024284e7981 */ /* 0x002322000c1e1b00 */
[----:B------:R-:W-:-:S03]  /*0a60*/  IMAD.WIDE R86, R87, 0x8, R12 ;  /* 0x0000000857567825 */ /* 0x000fc600078e020c */
[----:B------:R0:W4:Y:S04]  /*0a70*/  LDG.E.64 R68, [R28.64+0x8] ;  /* 0x000008241c447981 */ /* 0x000128000c1e1b00 */
[----:B------:R-:W4:Y:S04]  /*0a80*/  LDG.E.64 R72, [R86.64] ;  /* 0x0000002456487981 */ /* 0x000f28000c1e1b00 */
[----:B------:R1:W4:Y:S04]  /*0a90*/  LDG.E.64 R52, [R40.64+0x8] ;  /* 0x0000082428347981 */ /* 0x000328000c1e1b00 */
[----:B------:R0:W4:Y:S04]  /*0aa0*/  LDG.E.64 R48, [R28.64+0x10] ;  /* 0x000010241c307981 */ /* 0x000128000c1e1b00 */
[----:B------:R1:W4:Y:S04]  /*0ab0*/  LDG.E.64 R46, [R40.64+0x10] ;  /* 0x00001024282e7981 */ /* 0x000328000c1e1b00 */
[----:B------:R-:W4:Y:S04]  /*0ac0*/  LDG.E.64 R44, [R86.64+0x10] ;  /* 0x00001024562c7981 */ /* 0x000f28000c1e1b00 */
[----:B0-----:R-:W4:Y:S04]  /*0ad0*/  LDG.E.64 R28, [R28.64+0x18] ;  /* 0x000018241c1c7981 */ /* 0x001f28000c1e1b00 */
[----:B-1----:R-:W4:Y:S04]  /*0ae0*/  LDG.E.64 R40, [R40.64+0x18] ;  /* 0x0000182428287981 */ /* 0x002f28000c1e1b00 */
[----:B------:R-:W4:Y:S01]  /*0af0*/  LDG.E.64 R56, [R86.64+0x8] ;  /* 0x0000082456387981 */ /* 0x000f22000c1e1b00 */
[----:B--2---:R-:W-:-:S04]  /*0b00*/  IMAD.WIDE R74, R77, 0x8, R10 ;  /* 0x000000084d4a7825 */ /* 0x004fc800078e020a */
[C---:B------:R-:W-:Y:S02]  /*0b10*/  IMAD.WIDE R62, R77.reuse, 0x8, R14 ;  /* 0x000000084d3e7825 */ /* 0x040fe400078e020e */
[----:B------:R-:W2:Y:S04]  /*0b20*/  LDG.E.64 R74, [R74.64] ;  /* 0x000000244a4a7981 */ /* 0x000ea8000c1e1b00 */
[----:B------:R-:W2:Y:S01]  /*0b30*/  LDG.E.64 R62, [R62.64] ;  /* 0x000000243e3e7981 */ /* 0x000ea2000c1e1b00 */
[----:B------:R-:W-:-:S04]  /*0b40*/  IMAD.WIDE R76, R77, 0x8, R2 ;  /* 0x000000084d4c7825 */ /* 0x000fc800078e0202 */
[C---:B---3--:R-:W-:Y:S02]  /*0b50*/  IMAD.WIDE R50, R55.reuse, 0x8, R10 ;  /* 0x0000000837327825 */ /* 0x048fe400078e020a */
[----:B------:R-:W3:Y:S02]  /*0b60*/  LDG.E.64 R76, [R76.64] ;  /* 0x000000244c4c7981 */ /* 0x000ee4000c1e1b00 */
[C---:B------:R-:W-:Y:S02]  /*0b70*/  IMAD.WIDE R70, R55.reuse, 0x8, R2 ;  /* 0x0000000837467825 */ /* 0x040fe400078e0202 */
[----:B------:R-:W3:Y:S02]  /*0b80*/  LDG.E.64 R50, [R50.64] ;  /* 0x0000002432327981 */ /* 0x000ee4000c1e1b00 */
[----:B------:R-:W-:Y:S02]  /*0b90*/  IMAD.WIDE R54, R55, 0x8, R14 ;  /* 0x0000000837367825 */ /* 0x000fe400078e020e */
[----:B------:R-:W3:Y:S02]  /*0ba0*/  LDG.E.64 R70, [R70.64] ;  /* 0x0000002446467981 */ /* 0x000ee4000c1e1b00 */
[----:B----4-:R-:W-:-:S02]  /*0bb0*/  IMAD.WIDE R58, R31, 0x8, R10 ;  /* 0x000000081f3a7825 */ /* 0x010fc400078e020a */
[----:B------:R-:W4:Y:S02]  /*0bc0*/  LDG.E.64 R54, [R54.64] ;  /* 0x0000002436367981 */ /* 0x000f24000c1e1b00 */
[C---:B------:R-:W-:Y:S02]  /*0bd0*/  IMAD.WIDE R60, R31.reuse, 0x8, R2 ;  /* 0x000000081f3c7825 */ /* 0x040fe400078e0202 */
[----:B------:R-:W4:Y:S02]  /*0be0*/  LDG.E.64 R58, [R58.64] ;  /* 0x000000243a3a7981 */ /* 0x000f24000c1e1b00 */
[--C-:B------:R-:W-:Y:S02]  /*0bf0*/  IMAD.WIDE R30, R31, 0x8, R14.reuse ;  /* 0x000000081f1e7825 */ /* 0x100fe400078e020e */
[----:B------:R-:W4:Y:S04]  /*0c00*/  LDG.E.64 R60, [R60.64] ;  /* 0x000000243c3c7981 */ /* 0x000f28000c1e1b00 */
[----:B------:R-:W4:Y:S01]  /*0c10*/  LDG.E.64 R30, [R30.64] ;  /* 0x000000241e1e7981 */ /* 0x000f22000c1e1b00 */
[----:B------:R-:W-:-:S04]  /*0c20*/  IMAD.WIDE R38, R35, 0x8, R14 ;  /* 0x0000000823267825 */ /* 0x000fc800078e020e */
[C---:B------:R-:W-:Y:S02]  /*0c30*/  IMAD.WIDE R26, R35.reuse, 0x8, R10 ;  /* 0x00000008231a7825 */ /* 0x040fe400078e020a */
[----:B------:R-:W4:Y:S04]  /*0c40*/  LDG.E.64 R38, [R38.64] ;  /* 0x0000002426267981 */ /* 0x000f28000c1e1b00 */
[----:B------:R-:W4:Y:S01]  /*0c50*/  LDG.E.64 R26, [R26.64] ;  /* 0x000000241a1a7981 */ /* 0x000f22000c1e1b00 */
[----:B------:R-:W-:-:S03]  /*0c60*/  IMAD.WIDE R42, R35, 0x8, R2 ;  /* 0x00000008232a7825 */ /* 0x000fc600078e0202 */
[----:B------:R-:W4:Y:S04]  /*0c70*/  LDG.E.64 R34, [R86.64+0x18] ;  /* 0x0000182456227981 */ /* 0x000f28000c1e1b00 */
[----:B------:R-:W4:Y:S01]  /*0c80*/  LDG.E.64 R42, [R42.64] ;  /* 0x000000242a2a7981 */ /* 0x000f22000c1e1b00 */
[----:B------:R-:W-:-:S04]  /*0c90*/  DMUL R82, R82, c[0x0][0x180] ;  /* 0x0000600052527a28 */ /* 0x000fc80000000000 */
[----:B------:R-:W-:-:S04]  /*0ca0*/  DMUL R68, R68, c[0x0][0x180] ;  /* 0x0000600044447a28 */ /* 0x000fc80000000000 */
[----:B------:R-:W-:Y:S01]  /*0cb0*/  DMUL R48, R48, c[0x0][0x180] ;  /* 0x0000600030307a28 */ /* 0x000fe20000000000 */
[----:B------:R-:W-:-:S03]  /*0cc0*/  IADD3 R0, R0, -0x4, RZ ;  /* 0xfffffffc00007810 */ /* 0x000fc60007ffe0ff */
[----:B------:R-:W-:Y:S01]  /*0cd0*/  DMUL R28, R28, c[0x0][0x180] ;  /* 0x000060001c1c7a28 */ /* 0x000fe20000000000 */
[----:B------:R-:W-:Y:S02]  /*0ce0*/  ISETP.GT.AND P0, PT, R0, RZ, PT ;  /* 0x000000ff0000720c */ /* 0x000fe40003f04270 */
[----:B------:R-:W-:Y:S01]  /*0cf0*/  IADD3 R85, R85, 0x4, RZ ;  /* 0x0000000455557810 */ /* 0x000fe20007ffe0ff */
[----:B--2---:R-:W0:-:S04]  /*0d00*/  DMUL R80, R20, R74 ;  /* 0x0000004a14507228 */ /* 0x004e080000000000 */
[----:B------:R-:W1:-:S04]  /*0d10*/  DMUL R66, R20, R62 ;  /* 0x0000003e14427228 */ /* 0x000e480000000000 */
[----:B0-----:R-:W3:-:S04]  /*0d20*/  DMUL R80, R80, R78 ;  /* 0x0000004e50507228 */ /* 0x001ec80000000000 */
[----:B-1----:R-:W0:-:S04]  /*0d30*/  DMUL R66, R78, R66 ;  /* 0x000000424e427228 */ /* 0x002e080000000000 */
[----:B---3--:R-:W-:-:S04]  /*0d40*/  DFMA R76, R82, R76, -R80 ;  /* 0x0000004c524c722b */ /* 0x008fc80000000850 */
[----:B0-----:R-:W-:-:S04]  /*0d50*/  DFMA R82, R82, R62, -R66 ;  /* 0x0000003e5252722b */ /* 0x001fc80000000842 */
[----:B------:R-:W0:-:S04]  /*0d60*/  DMUL R62, R24, R62 ;  /* 0x0000003e183e7228 */ /* 0x000e080000000000 */
[----:B------:R-:W1:-:S04]  /*0d70*/  DMUL R66, R20, R50 ;  /* 0x0000003214427228 */ /* 0x000e480000000000 */
[----:B0-----:R-:W0:-:S04]  /*0d80*/  DFMA R62, -R72, R62, R82 ;  /* 0x0000003e483e722b */ /* 0x001e080000000152 */
[----:B------:R-:W2:-:S04]  /*0d90*/  DMUL R74, R24, R74 ;  /* 0x0000004a184a7228 */ /* 0x000e880000000000 */
[----:B-1----:R-:W1:-:S04]  /*0da0*/  DMUL R66, R66, R52 ;  /* 0x0000003442427228 */ /* 0x002e480000000000 */
[----:B0-----:R-:W-:-:S04]  /*0db0*/  DADD R36, R62, R36 ;  /* 0x000000003e247229 */ /* 0x001fc80000000024 */
[----:B----4-:R-:W0:-:S04]  /*0dc0*/  DMUL R62, R20, R54 ;  /* 0x00000036143e7228 */ /* 0x010e080000000000 */
[----:B--2---:R-:W2:-:S04]  /*0dd0*/  DFMA R74, R74, -R72, R76 ;  /* 0x800000484a4a722b */ /* 0x004e88000000004c */
[----:B-1----:R-:W-:-:S04]  /*0de0*/  DFMA R66, R68, R70, -R66 ;  /* 0x000000464442722b */ /* 0x002fc80000000842 */
[----:B------:R-:W-:-:S04]  /*0df0*/  DMUL R70, R24, R50 ;  /* 0x0000003218467228 */ /* 0x000fc80000000000 */
[----:B0-----:R-:W-:-:S04]  /*0e00*/  DMUL R62, R52, R62 ;  /* 0x0000003e343e7228 */ /* 0x001fc80000000000 */
[----:B--2---:R-:W-:-:S04]  /*0e10*/  DADD R50, R74, R64 ;  /* 0x000000004a327229 */ /* 0x004fc80000000040 */
[----:B------:R-:W0:-:S04]  /*0e20*/  DMUL R52, R20, R30 ;  /* 0x0000001e14347228 */ /* 0x000e080000000000 */
[----:B------:R-:W1:-:S04]  /*0e30*/  DMUL R64, R20, R58 ;  /* 0x0000003a14407228 */ /* 0x000e480000000000 */
[----:B0-----:R-:W0:-:S04]  /*0e40*/  DMUL R52, R46, R52 ;  /* 0x000000342e347228 */ /* 0x001e080000000000 */
[----:B-1----:R-:W1:-:S04]  /*0e50*/  DMUL R64, R64, R46 ;  /* 0x0000002e40407228 */ /* 0x002e480000000000 */
[----:B0-----:R-:W-:-:S04]  /*0e60*/  DFMA R52, R48, R30, -R52 ;  /* 0x0000001e3034722b */ /* 0x001fc80000000834 */
[----:B-1----:R-:W-:-:S04]  /*0e70*/  DFMA R60, R48, R60, -R64 ;  /* 0x0000003c303c722b */ /* 0x002fc80000000840 */
[----:B------:R-:W0:-:S04]  /*0e80*/  DMUL R58, R24, R58 ;  /* 0x0000003a183a7228 */ /* 0x000e080000000000 */
[----:B------:R-:W1:-:S04]  /*0e90*/  DMUL R30, R24, R30 ;  /* 0x0000001e181e7228 */ /* 0x000e480000000000 */
[----:B------:R-:W-:-:S04]  /*0ea0*/  DFMA R62, R68, R54, -R62 ;  /* 0x00000036443e722b */ /* 0x000fc8000000083e */
[----:B0-----:R-:W-:-:S04]  /*0eb0*/  DFMA R58, R58, -R44, R60 ;  /* 0x8000002c3a3a722b */ /* 0x001fc8000000003c */
[----:B-1----:R-:W-:-:S04]  /*0ec0*/  DFMA R30, -R44, R30, R52 ;  /* 0x0000001e2c1e722b */ /* 0x002fc80000000134 */
[----:B------:R-:W0:-:S04]  /*0ed0*/  DMUL R46, R20, R38 ;  /* 0x00000026142e7228 */ /* 0x000e080000000000 */
[----:B------:R-:W1:-:S04]  /*0ee0*/  DMUL R54, R24, R54 ;  /* 0x0000003618367228 */ /* 0x000e480000000000 */
[----:B------:R-:W2:-:S04]  /*0ef0*/  DMUL R44, R20, R26 ;  /* 0x0000001a142c7228 */ /* 0x000e880000000000 */
[----:B0-----:R-:W0:-:S04]  /*0f00*/  DMUL R46, R40, R46 ;  /* 0x0000002e282e7228 */ /* 0x001e080000000000 */
[----:B------:R-:W3:-:S04]  /*0f10*/  DFMA R66, R70, -R56, R66 ;  /* 0x800000384642722b */ /* 0x000ec80000000042 */
[----:B-1----:R-:W1:-:S04]  /*0f20*/  DFMA R54, -R56, R54, R62 ;  /* 0x000000363836722b */ /* 0x002e48000000013e */
[----:B--2---:R-:W2:-:S04]  /*0f30*/  DMUL R44, R44, R40 ;  /* 0x000000282c2c7228 */ /* 0x004e880000000000 */
[----:B0-----:R-:W-:-:S04]  /*0f40*/  DFMA R46, R28, R38, -R46 ;  /* 0x000000261c2e722b */ /* 0x001fc8000000082e */
[----:B---3--:R-:W0:-:S04]  /*0f50*/  DADD R50, R50, R66 ;  /* 0x0000000032327229 */ /* 0x008e080000000042 */
[----:B-1----:R-:W1:-:S04]  /*0f60*/  DADD R36, R36, R54 ;  /* 0x0000000024247229 */ /* 0x002e480000000036 */
[----:B--2---:R-:W-:-:S04]  /*0f70*/  DFMA R42, R28, R42, -R44 ;  /* 0x0000002a1c2a722b */ /* 0x004fc8000000082c */
[----:B------:R-:W2:-:S04]  /*0f80*/  DMUL R26, R24, R26 ;  /* 0x0000001a181a7228 */ /* 0x000e880000000000 */
[----:B------:R-:W3:-:S04]  /*0f90*/  DMUL R38, R24, R38 ;  /* 0x0000002618267228 */ /* 0x000ec80000000000 */
[----:B0-----:R-:W-:-:S04]  /*0fa0*/  DADD R50, R50, R58 ;  /* 0x0000000032327229 */ /* 0x001fc8000000003a */
[----:B-1----:R-:W-:-:S04]  /*0fb0*/  DADD R36, R36, R30 ;  /* 0x0000000024247229 */ /* 0x002fc8000000001e */
[----:B--2---:R-:W0:-:S04]  /*0fc0*/  DFMA R26, R26, -R34, R42 ;  /* 0x800000221a1a722b */ /* 0x004e08000000002a */
[----:B---3--:R-:W1:-:S04]  /*0fd0*/  DFMA R38, -R34, R38, R46 ;  /* 0x000000262226722b */ /* 0x008e48000000012e */
[----:B0-----:R0:W2:-:S04]  /*0fe0*/  DADD R64, R50, R26 ;  /* 0x0000000032407229 */ /* 0x001088000000001a */
[----:B-1----:R0:W1:Y:S01]  /*0ff0*/  DADD R36, R36, R38 ;  /* 0x0000000024247229 */ /* 0x0020620000000026 */
[----:B--2---:R-:W-:Y:S05]  /*1000*/  @P0 BRA `(.L_x_34) ;  /* 0xfffff9b000000947 */ /* 0x004fea000383ffff */
[----:B------:R-:W-:Y:S05]  /*1010*/  BSYNC B0 ;  /* 0x0000000000007941 */ /* 0x000fea0003800000 */
.L_x_33:
[----:B------:R-:W-:Y:S05]  /*1020*/  BRA `(.L_x_32) ;  /* 0x0000002000007947 */ /* 0x000fea0003800000 */
.L_x_30:
[----:B------:R-:W-:Y:S01]  /*1030*/  CS2R R64, SRZ ;  /* 0x0000000000407805 */ /* 0x000fe2000001ff00 */
[----:B------:R-:W-:Y:S02]  /*1040*/  CS2R R36, SRZ ;  /* 0x0000000000247805 */ /* 0x000fe4000001ff00 */
.L_x_32:
[----:B------:R-:W2:Y:S04]  /*1050*/  LDG.E.64.CONSTANT R2, [R16.64+0x4c] ;  /* 0x00004c2410027981 */ /* 0x000ea8000c1e9b00 */
[----:B-----5:R-:W3:Y:S01]  /*1060*/  LDG.E.64.CONSTANT R4, [R16.64+0x54] ;  /* 0x0000542410047981 */ /* 0x020ee2000c1e9b00 */
[--C-:B------:R-:W-:Y:S02]  /*1070*/  SHF.R.S64 R34, RZ, 0x1d, R23.reuse ;  /* 0x0000001dff227819 */ /* 0x100fe40000001017 */
[----:B------:R-:W-:Y:S01]  /*1080*/  SHF.R.S32.HI R35, RZ, 0x1d, R23 ;  /* 0x0000001dff237819 */ /* 0x000fe20000011417 */
[----:B------:R-:W-:Y:S01]  /*1090*/  IMAD.MOV.U32 R14, RZ, RZ, c[0x0][0x168] ;  /* 0x00005a00ff0e7624 */ /* 0x000fe200078e00ff */
[----:B------:R-:W4:Y:S01]  /*10a0*/  LDG.E.64.CONSTANT R12, [R18.64+0x58] ;  /* 0x00005824120c7981 */ /* 0x000f22000c1e9b00 */
[----:B------:R-:W-:-:S05]  /*10b0*/  IMAD.MOV.U32 R15, RZ, RZ, c[0x0][0x16c] ;  /* 0x00005b00ff0f7624 */ /* 0x000fca00078e00ff */
[----:B------:R-:W4:Y:S01]  /*10c0*/  LDG.E.64.CONSTANT R8, [R14.64+0x50] ;  /* 0x000050240e087981 */ /* 0x000f22000c1e9b00 */
[-C--:B--2---:R-:W-:Y:S02]  /*10d0*/  IADD3 R2, P1, R2, R34.reuse, RZ ;  /* 0x0000002202027210 */ /* 0x084fe40007f3e0ff */
[----:B---3--:R-:W-:-:S03]  /*10e0*/  IADD3 R4, P0, R4, R34, RZ ;  /* 0x0000002204047210 */ /* 0x008fc60007f1e0ff */
[--C-:B------:R-:W-:Y:S02]  /*10f0*/  IMAD.X R3, R3, 0x1, R35.reuse, P1 ;  /* 0x0000000103037824 */ /* 0x100fe400008e0623 */
[----:B------:R-:W-:-:S03]  /*1100*/  IMAD.X R5, R5, 0x1, R35, P0 ;  /* 0x0000000105057824 */ /* 0x000fc600000e0623 */
[----:B------:R-:W2:Y:S04]  /*1110*/  LDG.E.64 R10, [R2.64] ;  /* 0x00000024020a7981 */ /* 0x000ea8000c1e1b00 */
[----:B------:R-:W3:Y:S01]  /*1120*/  LDG.E.64 R6, [R4.64] ;  /* 0x0000002404067981 */ /* 0x000ee2000c1e1b00 */
[----:B--2---:R-:W3:-:S06]  /*1130*/  DMUL R10, R10, R64 ;  /* 0x000000400a0a7228 */ /* 0x004ecc0000000000 */
[----:B-1-3--:R4:W1:Y:S02]  /*1140*/  DFMA R6, R6, R36, R10 ;  /* 0x000000240606722b */ /* 0x00a864000000000a */
[----:B----4-:R-:W-:-:S04]  /*1150*/  IADD3 R10, P0, R12, R34, RZ ;  /* 0x000000220c0a7210 */ /* 0x010fc80007f1e0ff */
[----:B-1----:R-:W1:Y:S01]  /*1160*/  DMUL R8, R8, R6 ;  /* 0x0000000608087228 */ /* 0x002e620000000000 */
[----:B------:R-:W-:Y:S01]  /*1170*/  IMAD.X R11, R13, 0x1, R35, P0 ;  /* 0x000000010d0b7824 */ /* 0x000fe200000e0623 */
[----:B------:R-:W-:-:S05]  /*1180*/  ISETP.GE.AND P0, PT, R84, 0x2, PT ;  /* 0x000000025400780c */ /* 0x000fca0003f06270 */
[----:B-1----:R1:W-:Y:S08]  /*1190*/  STG.E.64 [R10.64], R8 ;  /* 0x000000080a007986 */ /* 0x0023f0000c101b24 */
[----:B------:R-:W-:Y:S05]  /*11a0*/  @!P0 BRA `(.L_x_35) ;  /* 0x0000056000008947 */ /* 0x000fea0003800000 */
[----:B------:R2:W5:Y:S04]  /*11b0*/  LDG.E.64.CONSTANT R6, [R18.64+-0x8] ;  /* 0xfffff82412067981 */ /* 0x000568000c1e9b00 */
[----:B-1----:R2:W5:Y:S04]  /*11c0*/  LDG.E.64.CONSTANT R10, [R16.64+0x8c] ;  /* 0x00008c24100a7981 */ /* 0x002568000c1e9b00 */
[----:B------:R2:W5:Y:S04]  /*11d0*/  LDG.E.64.CONSTANT R12, [R16.64+0xa4] ;  /* 0x0000a424100c7981 */ /* 0x000568000c1e9b00 */
[----:B------:R2:W5:Y:S01]  /*11e0*/  LDG.E.64.CONSTANT R14, [R16.64+0xac] ;  /* 0x0000ac24100e7981 */ /* 0x000562000c1e9b00 */
[C---:B------:R-:W-:Y:S01]  /*11f0*/  IADD3 R0, R84.reuse, -0x1, RZ ;  /* 0xffffffff54007810 */ /* 0x040fe20007ffe0ff */
[----:B0-----:R-:W-:Y:S01]  /*1200*/  IMAD R27, R23, c[0x0][0x178], RZ ;  /* 0x00005e00171b7a24 */ /* 0x001fe200078e02ff */
[----:B------:R-:W-:Y:S01]  /*1210*/  IADD3 R20, R84, -0x2, RZ ;  /* 0xfffffffe54147810 */ /* 0x000fe20007ffe0ff */
[----:B------:R-:W-:Y:S01]  /*1220*/  CS2R R24, SRZ ;  /* 0x0000000000187805 */ /* 0x000fe2000001ff00 */
[----:B------:R-:W-:-:S02]  /*1230*/  LOP3.LUT P1, R26, R0, 0x3, RZ, 0xc0, !PT ;  /* 0x00000003001a7812 */ /* 0x000fc4000782c0ff */
[----:B------:R-:W-:Y:S02]  /*1240*/  ISETP.GE.U32.AND P0, PT, R20, 0x3, PT ;  /* 0x000000031400780c */ /* 0x000fe40003f06070 */
[----:B------:R-:W-:-:S09]  /*1250*/  CS2R R20, SRZ ;  /* 0x0000000000147805 */ /* 0x000fd2000001ff00 */
[----:B------:R-:W-:Y:S05]  /*1260*/  @!P1 BRA `(.L_x_36) ;  /* 0x0000022000009947 */ /* 0x000fea0003800000 */
[----:B--2---:R-:W-:-:S05]  /*1270*/  MOV R48, c[0x0][0x178] ;  /* 0x00005e0000307a02 */ /* 0x004fca0000000f00 */
[----:B------:R-:W-:-:S04]  /*1280*/  IMAD R27, R23, R48, 0x1 ;  /* 0x00000001171b7424 */ /* 0x000fc800078e0230 */
[----:B-----5:R-:W-:-:S05]  /*1290*/  IMAD.WIDE R44, R27, 0x4, R10 ;  /* 0x000000041b2c7825 */ /* 0x020fca00078e020a */
[----:B------:R-:W2:Y:S01]  /*12a0*/  LDG.E R29, [R44.64] ;  /* 0x000000242c1d7981 */ /* 0x000ea2000c1e1900 */
[----:B------:R-:W-:-:S04]  /*12b0*/  IMAD.WIDE R30, R27, 0x8, R12 ;  /* 0x000000081b1e7825 */ /* 0x000fc800078e020c */
[----:B------:R-:W-:Y:S01]  /*12c0*/  IMAD.WIDE R46, R27, 0x8, R14 ;  /* 0x000000081b2e7825 */ /* 0x000fe200078e020e */
[----:B------:R-:W3:Y:S04]  /*12d0*/  LDG.E.64 R20, [R30.64] ;  /* 0x000000241e147981 */ /* 0x000ee8000c1e1b00 */
[----:B------:R-:W4:Y:S01]  /*12e0*/  LDG.E.64 R24, [R46.64] ;  /* 0x000000242e187981 */ /* 0x000f22000c1e1b00 */
[----:B--2---:R-:W-:-:S06]  /*12f0*/  IMAD.WIDE R28, R29, 0x8, R6 ;  /* 0x000000081d1c7825 */ /* 0x004fcc00078e0206 */
[----:B------:R-:W3:Y:S01]  /*1300*/  LDG.E.64 R28, [R28.64] ;  /* 0x000000241c1c7981 */ /* 0x000ee2000c1e1b00 */
[----:B------:R-:W-:Y:S02]  /*1310*/  ISETP.NE.AND P1, PT, R26, 0x1, PT ;  /* 0x000000011a00780c */ /* 0x000fe40003f25270 */
[----:B------:R-:W-:Y:S01]  /*1320*/  IADD3 R0, R84, -0x2, RZ ;  /* 0xfffffffe54007810 */ /* 0x000fe20007ffe0ff */
[----:B---3--:R0:W1:-:S04]  /*1330*/  DFMA R20, R20, R28, RZ ;  /* 0x0000001c1414722b */ /* 0x00804800000000ff */
[----:B----4-:R0:W2:-:S06]  /*1340*/  DFMA R24, R28, R24, RZ ;  /* 0x000000181c18722b */ /* 0x01008c00000000ff */
[----:B------:R-:W-:Y:S05]  /*1350*/  @!P1 BRA `(.L_x_36) ;  /* 0x0000013000009947 */ /* 0x000fea0003800000 */
[----:B-1----:R-:W-:Y:S01]  /*1360*/  ISETP.NE.AND P1, PT, R26, 0x2, PT ;  /* 0x000000021a00780c */ /* 0x002fe20003f25270 */
[----:B0-----:R-:W3:Y:S04]  /*1370*/  LDG.E R29, [R44.64+0x4] ;  /* 0x000004242c1d7981 */ /* 0x001ee8000c1e1900 */
[----:B------:R-:W4:Y:S04]  /*1380*/  LDG.E.64 R26, [R30.64+0x8] ;  /* 0x000008241e1a7981 */ /* 0x000f28000c1e1b00 */
[----:B------:R-:W5:Y:S04]  /*1390*/  LDG.E.64 R36, [R46.64+0x8] ;  /* 0x000008242e247981 */ /* 0x000f68000c1e1b00 */
[----:B--2---:R-:W2:Y:S04]  /*13a0*/  @P1 LDG.E R39, [R44.64+0x8] ;  /* 0x000008242c271981 */ /* 0x004ea8000c1e1900 */
[----:B------:R-:W4:Y:S04]  /*13b0*/  @P1 LDG.E.64 R40, [R30.64+0x10] ;  /* 0x000010241e281981 */ /* 0x000f28000c1e1b00 */
[----:B------:R-:W4:Y:S01]  /*13c0*/  @P1 LDG.E.64 R42, [R46.64+0x10] ;  /* 0x000010242e2a1981 */ /* 0x000f22000c1e1b00 */
[----:B---3--:R-:W-:-:S06]  /*13d0*/  IMAD.WIDE R28, R29, 0x8, R6 ;  /* 0x000000081d1c7825 */ /* 0x008fcc00078e0206 */
[----:B------:R-:W4:Y:S01]  /*13e0*/  LDG.E.64 R28, [R28.64] ;  /* 0x000000241c1c7981 */ /* 0x000f22000c1e1b00 */
[----:B--2---:R-:W-:-:S06]  /*13f0*/  @P1 IMAD.WIDE R38, R39, 0x8, R6 ;  /* 0x0000000827261825 */ /* 0x004fcc00078e0206 */
[----:B------:R-:W2:Y:S01]  /*1400*/  @P1 LDG.E.64 R38, [R38.64] ;  /* 0x0000002426261981 */ /* 0x000ea2000c1e1b00 */
[C---:B------:R-:W-:Y:S02]  /*1410*/  IADD3 R0, R84.reuse, -0x3, RZ ;  /* 0xfffffffd54007810 */ /* 0x040fe40007ffe0ff */
[----:B------:R-:W-:Y:S01]  /*1420*/  @P1 IADD3 R0, R84, -0x4, RZ ;  /* 0xfffffffc54001810 */ /* 0x000fe20007ffe0ff */
[----:B----4-:R0:W2:-:S04]  /*1430*/  DFMA R20, R26, R28, R20 ;  /* 0x0000001c1a14722b */ /* 0x0100880000000014 */
[----:B-----5:R-:W1:Y:S01]  /*1440*/  DFMA R24, R28, R36, R24 ;  /* 0x000000241c18722b */ /* 0x020e620000000018 */
[CC--:B0-----:R-:W-:Y:S02]  /*1450*/  IMAD R27, R23.reuse, R48.reuse, 0x2 ;  /* 0x00000002171b7424 */ /* 0x0c1fe400078e0230 */
[----:B------:R-:W-:Y:S01]  /*1460*/  @P1 IMAD R27, R23, R48, 0x3 ;  /* 0x00000003171b1424 */ /* 0x000fe200078e0230 */
[----:B--2---:R0:W2:-:S04]  /*1470*/  @P1 DFMA R20, R40, R38, R20 ;  /* 0x000000262814122b */ /* 0x0040880000000014 */
[----:B-1----:R0:W1:-:S06]  /*1480*/  @P1 DFMA R24, R38, R42, R24 ;  /* 0x0000002a2618122b */ /* 0x00204c0000000018 */
.L_x_36:
[----:B-12---:R-:W-:Y:S05]  /*1490*/  @!P0 BRA `(.L_x_37) ;  /* 0x000002a000008947 */ /* 0x006fea0003800000 */
[----:B------:R-:W-:Y:S02]  /*14a0*/  BSSY B0, `(.L_x_38) ;  /* 0x0000025000007945 */ /* 0x000fe40003800000 */
.L_x_39:
[----:B0-----:R-:W-:-:S05]  /*14b0*/  IADD3 R41, R27, 0x1, RZ ;  /* 0x000000011b297810 */ /* 0x001fca0007ffe0ff */
[----:B-1---5:R-:W-:-:S05]  /*14c0*/  IMAD.WIDE R28, R41, 0x4, R10 ;  /* 0x00000004291c7825 */ /* 0x022fca00078e020a */
[----:B------:R0:W2:Y:S04]  /*14d0*/  LDG.E R31, [R28.64] ;  /* 0x000000241c1f7981 */ /* 0x0000a8000c1e1900 */
[----:B------:R0:W3:Y:S04]  /*14e0*/  LDG.E R45, [R28.64+0x4] ;  /* 0x000004241c2d7981 */ /* 0x0000e8000c1e1900 */
[----:B------:R0:W4:Y:S04]  /*14f0*/  LDG.E R49, [R28.64+0x8] ;  /* 0x000008241c317981 */ /* 0x000128000c1e1900 */
[----:B------:R0:W4:Y:S01]  /*1500*/  LDG.E R55, [R28.64+0xc] ;  /* 0x00000c241c377981 */ /* 0x000122000c1e1900 */
[----:B------:R-:W-:-:S04]  /*1510*/  IMAD.WIDE R36, R41, 0x8, R12 ;  /* 0x0000000829247825 */ /* 0x000fc800078e020c */
[----:B------:R-:W-:Y:S01]  /*1520*/  IMAD.WIDE R40, R41, 0x8, R14 ;  /* 0x0000000829287825 */ /* 0x000fe200078e020e */
[----:B------:R-:W4:Y:S04]  /*1530*/  LDG.E.64 R38, [R36.64] ;  /* 0x0000002424267981 */ /* 0x000f28000c1e1b00 */
[----:B------:R-:W4:Y:S04]  /*1540*/  LDG.E.64 R42, [R40.64] ;  /* 0x00000024282a7981 */ /* 0x000f28000c1e1b00 */
[----:B------:R-:W4:Y:S04]  /*1550*/  LDG.E.64 R46, [R36.64+0x8] ;  /* 0x00000824242e7981 */ /* 0x000f28000c1e1b00 */
[----:B0-----:R-:W4:Y:S04]  /*1560*/  LDG.E.64 R28, [R40.64+0x8] ;  /* 0x00000824281c7981 */ /* 0x001f28000c1e1b00 */
[----:B------:R-:W4:Y:S04]  /*1570*/  LDG.E.64 R50, [R36.64+0x10] ;  /* 0x0000102424327981 */ /* 0x000f28000c1e1b00 */
[----:B------:R-:W4:Y:S04]  /*1580*/  LDG.E.64 R52, [R40.64+0x10] ;  /* 0x0000102428347981 */ /* 0x000f28000c1e1b00 */
[----:B------:R-:W4:Y:S04]  /*1590*/  LDG.E.64 R56, [R36.64+0x18] ;  /* 0x0000182424387981 */ /* 0x000f28000c1e1b00 */
[----:B------:R-:W4:Y:S01]  /*15a0*/  LDG.E.64 R58, [R40.64+0x18] ;  /* 0x00001824283a7981 */ /* 0x000f22000c1e1b00 */
[----:B--2---:R-:W-:-:S04]  /*15b0*/  IMAD.WIDE R30, R31, 0x8, R6 ;  /* 0x000000081f1e7825 */ /* 0x004fc800078e0206 */
[--C-:B---3--:R-:W-:Y:S02]  /*15c0*/  IMAD.WIDE R44, R45, 0x8, R6.reuse ;  /* 0x000000082d2c7825 */ /* 0x108fe400078e0206 */
[----:B------:R-:W2:Y:S02]  /*15d0*/  LDG.E.64 R30, [R30.64] ;  /* 0x000000241e1e7981 */ /* 0x000ea4000c1e1b00 */
[--C-:B----4-:R-:W-:Y:S02]  /*15e0*/  IMAD.WIDE R48, R49, 0x8, R6.reuse ;  /* 0x0000000831307825 */ /* 0x110fe400078e0206 */
[----:B------:R-:W3:Y:S02]  /*15f0*/  LDG.E.64 R44, [R44.64] ;  /* 0x000000242c2c7981 */ /* 0x000ee4000c1e1b00 */
[----:B------:R-:W-:Y:S02]  /*1600*/  IMAD.WIDE R54, R55, 0x8, R6 ;  /* 0x0000000837367825 */ /* 0x000fe400078e0206 */
[----:B------:R-:W4:Y:S04]  /*1610*/  LDG.E.64 R48, [R48.64] ;  /* 0x0000002430307981 */ /* 0x000f28000c1e1b00 */
[----:B------:R-:W4:Y:S01]  /*1620*/  LDG.E.64 R54, [R54.64] ;  /* 0x0000002436367981 */ /* 0x000f22000c1e1b00 */
[----:B------:R-:W-:-:S04]  /*1630*/  IADD3 R0, R0, -0x4, RZ ;  /* 0xfffffffc00007810 */ /* 0x000fc80007ffe0ff */
[----:B------:R-:W-:Y:S02]  /*1640*/  ISETP.GT.AND P0, PT, R0, RZ, PT ;  /* 0x000000ff0000720c */ /* 0x000fe40003f04270 */
[----:B------:R-:W-:Y:S01]  /*1650*/  IADD3 R27, R27, 0x4, RZ ;  /* 0x000000041b1b7810 */ /* 0x000fe20007ffe0ff */
[----:B--2---:R-:W3:-:S04]  /*1660*/  DFMA R38, R38, R30, R20 ;  /* 0x0000001e2626722b */ /* 0x004ec80000000014 */
[----:B------:R-:W0:-:S04]  /*1670*/  DFMA R42, R30, R42, R24 ;  /* 0x0000002a1e2a722b */ /* 0x000e080000000018 */
[----:B---3--:R-:W4:-:S04]  /*1680*/  DFMA R38, R46, R44, R38 ;  /* 0x0000002c2e26722b */ /* 0x008f080000000026 */
[----:B0-----:R-:W0:-:S04]  /*1690*/  DFMA R28, R44, R28, R42 ;  /* 0x0000001c2c1c722b */ /* 0x001e08000000002a */
[----:B----4-:R-:W1:-:S04]  /*16a0*/  DFMA R38, R50, R48, R38 ;  /* 0x000000303226722b */ /* 0x010e480000000026 */
[----:B0-----:R-:W0:-:S04]  /*16b0*/  DFMA R28, R48, R52, R28 ;  /* 0x00000034301c722b */ /* 0x001e08000000001c */
[----:B-1----:R1:W2:-:S04]  /*16c0*/  DFMA R20, R56, R54, R38 ;  /* 0x000000363814722b */ /* 0x0022880000000026 */
[----:B0-----:R1:W0:Y:S01]  /*16d0*/  DFMA R24, R54, R58, R28 ;  /* 0x0000003a3618722b */ /* 0x001222000000001c */
[----:B--2---:R-:W-:Y:S05]  /*16e0*/  @P0 BRA `(.L_x_39) ;  /* 0xfffffdc000000947 */ /* 0x004fea000383ffff */
[----:B------:R-:W-:Y:S05]  /*16f0*/  BSYNC B0 ;  /* 0x0000000000007941 */ /* 0x000fea0003800000 */
.L_x_38:
[----:B------:R-:W-:Y:S05]  /*1700*/  BRA `(.L_x_37) ;  /* 0x0000003000007947 */ /* 0x000fea0003800000 */
.L_x_35:
[----:B------:R2:W5:Y:S01]  /*1710*/  LDG.E.64.CONSTANT R12, [R16.64+0xa4] ;  /* 0x0000a424100c7981 */ /* 0x000562000c1e9b00 */
[----:B------:R-:W-:Y:S01]  /*1720*/  CS2R R20, SRZ ;  /* 0x0000000000147805 */ /* 0x000fe2000001ff00 */
[----:B------:R-:W-:Y:S02]  /*1730*/  CS2R R24, SRZ ;  /* 0x0000000000187805 */ /* 0x000fe4000001ff00 */
.L_x_37:
[----:B-----5:R-:W3:Y:S01]  /*1740*/  LDG.E.64.CONSTANT R6, [R16.64+0xac] ;  /* 0x0000ac2410067981 */ /* 0x020ee2000c1e9b00 */
[----:B------:R-:W-:-:S03]  /*1750*/  IMAD R15, R23, c[0x0][0x178], RZ ;  /* 0x00005e00170f7a24 */ /* 0x000fc600078e02ff */
[----:B------:R-:W4:Y:S01]  /*1760*/  LDG.E.64 R4, [R4.64] ;  /* 0x0000002404047981 */ /* 0x000f22000c1e1b00 */
[----:B------:R-:W-:-:S03]  /*1770*/  IMAD.WIDE R12, R15, 0x8, R12 ;  /* 0x000000080f0c7825 */ /* 0x000fc600078e020c */
[----:B--2---:R-:W2:Y:S01]  /*1780*/  LDG.E.64 R2, [R2.64] ;  /* 0x0000002402027981 */ /* 0x004ea2000c1e1b00 */
[----:B0--3--:R-:W-:-:S03]  /*1790*/  IMAD.WIDE R26, R15, 0x8, R6 ;  /* 0x000000080f1a7825 */ /* 0x009fc600078e0206 */
[----:B------:R-:W3:Y:S04]  /*17a0*/  LDG.E.64 R6, [R12.64] ;  /* 0x000000240c067981 */ /* 0x000ee8000c1e1b00 */
[----:B-1----:R-:W4:Y:S01]  /*17b0*/  LDG.E.64 R10, [R26.64] ;  /* 0x000000241a0a7981 */ /* 0x002f22000c1e1b00 */
[----:B--2---:R-:W-:Y:S01]  /*17c0*/  DFMA R8, R2, -R20, R8 ;  /* 0x800000140208722b */ /* 0x004fe20000000008 */
[----:B------:R-:W-:Y:S03]  /*17d0*/  BSSY B6, `(.L_x_40) ;  /* 0x0000017000067945 */ /* 0x000fe60003800000 */
[----:B----4-:R-:W3:-:S06]  /*17e0*/  DMUL R10, R10, R4 ;  /* 0x000000040a0a7228 */ /* 0x010ecc0000000000 */
[----:B---3--:R-:W0:-:S06]  /*17f0*/  DFMA R6, R6, R2, R10 ;  /* 0x000000020606722b */ /* 0x008e0c000000000a */
[----:B0-----:R-:W0:Y:S01]  /*1800*/  MUFU.RCP64H R11, R7 ;  /* 0x00000007000b7308 */ /* 0x001e220000001800 */
[----:B------:R-:W-:-:S06]  /*1810*/  MOV R10, 0x1 ;  /* 0x00000001000a7802 */ /* 0x000fcc0000000f00 */
[----:B0-----:R-:W0:-:S06]  /*1820*/  DFMA R14, -R6, R10, 1 ;  /* 0x3ff00000060e742b */ /* 0x001e0c000000010a */
[----:B0-----:R-:W0:-:S06]  /*1830*/  DFMA R14, R14, R14, R14 ;  /* 0x0000000e0e0e722b */ /* 0x001e0c000000000e */
[----:B0-----:R-:W0:-:S06]  /*1840*/  DFMA R14, R10, R14, R10 ;  /* 0x0000000e0a0e722b */ /* 0x001e0c000000000a */
[----:B0-----:R-:W0:-:S04]  /*1850*/  DFMA R10, -R6, R14, 1 ;  /* 0x3ff00000060a742b */ /* 0x001e08000000010e */
[----:B------:R-:W-:-:S04]  /*1860*/  DFMA R2, R4, -R24, R8 ;  /* 0x800000180402722b */ /* 0x000fc80000000008 */
[----:B0-----:R-:W0:-:S06]  /*1870*/  DFMA R10, R14, R10, R14 ;  /* 0x0000000a0e0a722b */ /* 0x001e0c000000000e */
[----:B0-----:R-:W0:-:S06]  /*1880*/  DMUL R4, R2, R10 ;  /* 0x0000000a02047228 */ /* 0x001e0c0000000000 */
[----:B0-----:R-:W0:-:S06]  /*1890*/  DFMA R8, -R6, R4, R2 ;  /* 0x000000040608722b */ /* 0x001e0c0000000102 */
[----:B0-----:R-:W0:Y:S01]  /*18a0*/  DFMA R4, R10, R8, R4 ;  /* 0x000000080a04722b */ /* 0x001e220000000004 */
[----:B------:R-:W-:-:S09]  /*18b0*/  FSETP.GEU.AND P1, PT, |R3|, 6.5827683646048100446e-37, PT ;  /* 0x036000000300780b */ /* 0x000fd20003f2e200 */
[----:B0-----:R-:W-:-:S05]  /*18c0*/  FFMA R0, RZ, R7, R5 ;  /* 0x00000007ff007223 */ /* 0x001fca0000000005 */
[----:B------:R-:W-:-:S13]  /*18d0*/  FSETP.GT.AND P0, PT, |R0|, 1.469367938527859385e-39, PT ;  /* 0x001000000000780b */ /* 0x000fda0003f04200 */
[----:B------:R-:W-:Y:S05]  /*18e0*/  @P0 BRA P1, `(.L_x_0) ;  /* 0x0000005000000947 */ /* 0x000fea0000800000 */
[----:B------:R-:W-:Y:S01]  /*18f0*/  IMAD.MOV.U32 R4, RZ, RZ, R2 ;  /* 0x000000ffff047224 */ /* 0x000fe200078e0002 */
[----:B------:R-:W-:Y:S01]  /*1900*/  MOV R20, 32@lo((_28header_files_timple_solver_c_update_boundary_pressure_vectorised_2d_668_gpu + .L_x_0@srel)) ;  /* 0x0000000000147802 */ /* 0x000fe20000000f00 */
[----:B------:R-:W-:Y:S01]  /*1910*/  IMAD.MOV.U32 R5, RZ, RZ, R3 ;  /* 0x000000ffff057224 */ /* 0x000fe200078e0003 */
[----:B------:R-:W-:-:S05]  /*1920*/  MOV R21, 32@hi((_28header_files_timple_solver_c_update_boundary_pressure_vectorised_2d_668_gpu + .L_x_0@srel)) ;  /* 0x0000000000157802 */ /* 0x000fca0000000f00 */
[----:B------:R-:W-:Y:S05]  /*1930*/  CALL.ABS.NOINC `(__cuda_sm20_div_rn_f64_full) ;  /* 0x0000000000007943 */ /* 0x000fea0003c00000 */
.L_x_0:
[----:B------:R-:W-:Y:S05]  /*1940*/  BSYNC B6 ;  /* 0x0000000000067941 */ /* 0x000fea0003800000 */
.L_x_40:
[----:B------:R-:W2:Y:S02]  /*1950*/  LDG.E.64.CONSTANT R18, [R18.64+-0x8] ;  /* 0xfffff82412127981 */ /* 0x000ea4000c1e9b00 */
[----:B--2---:R-:W-:-:S04]  /*1960*/  IADD3 R34, P0, R18, R34, RZ ;  /* 0x0000002212227210 */ /* 0x004fc80007f1e0ff */
[----:B------:R-:W-:-:S05]  /*1970*/  IADD3.X R35, R19, R35, RZ, P0, !PT ;  /* 0x0000002313237210 */ /* 0x000fca00007fe4ff */
[----:B------:R0:W-:Y:S04]  /*1980*/  STG.E.64 [R34.64], R4 ;  /* 0x0000000422007986 */ /* 0x0001e8000c101b24 */
.L_x_29:
[----:B------:R-:W-:Y:S05]  /*1990*/  BSYNC B7 ;  /* 0x0000000000077941 */ /* 0x000fea0003800000 */
.L_x_28:
[----:B------:R-:W-:Y:S02]  /*19a0*/  ISETP.NE.AND P0, PT, R33, RZ, PT ;  /* 0x000000ff2100720c */ /* 0x000fe40003f05270 */
[----:B------:R-:W-:-:S11]  /*19b0*/  IADD3 R23, R23, UR38, RZ ;  /* 0x0000002617177c10 */ /* 0x000fd6000fffe0ff */
[----:B------:R-:W-:Y:S01]  /*19c0*/  @!P0 CALL.REL.NOINC `(.L_x_41) ;  /* 0x0000001000008944 */ /* 0x000fe20003c00000 */
[----:B------:R-:W-:Y:S05]  /*19d0*/  BRA `(.L_x_42) ;  /* 0xffffe74000007947 */ /* 0x000fea000383ffff */
.L_x_41:
[----:B------:R-:W-:Y:S05]  /*19e0*/  EXIT ;  /* 0x000000000000794d */ /* 0x000fea0003800000 */
.L_x_43:
        /* <DEDUP_REMOVED lines=9> */
.L_x_349:


//--------------------- .text._28header_files_timple_solver_c_update_boundary_pressure_vectorised_621_gpu --------------------------
	.section	.text._28header_files_timple_solver_c_update_boundary_pressure_vectorised_621_gpu,"ax",@progbits
	.sectioninfo	@"SHI_REGISTERS=78"
	.align	128
        .global         _28header_files_timple_solver_c_update_boundary_pressure_vectorised_621_gpu
        .type           _28header_files_timple_solver_c_update_boundary_pressure_vectorised_621_gpu,@function
        .size           _28header_files_timple_solver_c_update_boundary_pressure_vectorised_621_gpu,(.L_x_350 - _28header_files_timple_solver_c_update_boundary_pressure_vectorised_621_gpu)
        .other          _28header_files_timple_solver_c_update_boundary_pressure_vectorised_621_gpu,@"STO_CUDA_ENTRY STV_DEFAULT"
_28header_files_timple_solver_c_update_boundary_pressure_vectorised_621_gpu:
.text._28header_files_timple_solver_c_update_boundary_pressure_vectorised_621_gpu:
        /* <DEDUP_REMOVED lines=11> */
[----:B------:R-:W0:Y:S03]  /*00b0*/  S2R R0, SR_TID.X ;  /* 0x0000000000007919 */ /* 0x000e260000002100 */
[----:B------:R-:W-:Y:S02]  /*00c0*/  UIADD3.X UR5, URZ, UR5, URZ, UP0, !UPT ;  /* 0x000000053f057290 */ /* 0x000fe400087fe43f */
[----:B------:R-:W-:-:S04]  /*00d0*/  MOV R22, UR4 ;  /* 0x0000000400167c02 */ /* 0x000fc80008000f00 */
[----:B------:R-:W-:Y:S01]  /*00e0*/  MOV R23, UR5 ;  /* 0x0000000500177c02 */ /* 0x000fe20008000f00 */
[----:B0-----:R-:W-:-:S05]  /*00f0*/  IMAD R17, R17, 0x80, R0 ;  /* 0x0000008011117824 */ /* 0x001fca00078e0200 */
.L_x_58:
[----:B------:R-:W-:Y:S01]  /*0100*/  ISETP.GT.AND P0, PT, R2, R17, PT ;  /* 0x000000110200720c */ /* 0x000fe20003f04270 */
[----:B------:R-:W-:-:S12]  /*0110*/  BSSY B7, `(.L_x_44) ;  /* 0x0000167000077945 */ /* 0x000fd80003800000 */
        /* <DEDUP_REMOVED lines=8> */
[----:B------:R-:W-:Y:S01]  /*01a0*/  HFMA2.MMA R0, -RZ, RZ, 0, 5.9604644775390625e-08 ;  /* 0x00000001ff007435 */ /* 0x000fe200000001ff */
[----:B------:R-:W-:-:S09]  /*01b0*/  MOV R19, c[0x0][0x168] ;  /* 0x00005a0000137a02 */ /* 0x000fd20000000f00 */
[----:B------:R-:W-:-:S04]  /*01c0*/  IMAD.WIDE.U32 R18, R0, R19, c[`(_28header_files_timple_solver_c_update_boundary_pressure_vectorised_621_gpu.const_opt.0.8)] ;  /* 0x0000000000127625 */ /* 0x000fc800078e0013 */
[----:B------:R-:W-:-:S05]  /*01d0*/  IMAD R5, R0, c[0x0][0x16c], RZ ;  /* 0x00005b0000057a24 */ /* 0x000fca00078e02ff */
[----:B------:R-:W-:Y:S02]  /*01e0*/  IADD3 R19, R19, R5, RZ ;  /* 0x0000000513137210 */ /* 0x000fe40007ffe0ff */
[----:B--2---:R-:W-:-:S04]  /*01f0*/  PRMT R3, R34, 0x9910, RZ ;  /* 0x0000991022037816 */ /* 0x004fc800000000ff */
[----:B------:R-:W-:-:S13]  /*0200*/  ISETP.GE.AND P0, PT, R3, 0x1, PT ;  /* 0x000000010300780c */ /* 0x000fda0003f06270 */
[----:B------:R-:W-:Y:S05]  /*0210*/  @!P0 BRA `(.L_x_46) ;  /* 0x000009e000008947 */ /* 0x000fea0003800000 */
[----:B------:R-:W2:Y:S04]  /*0220*/  LDG.E.64.CONSTANT R6, [R18.64+0x8] ;  /* 0x0000082412067981 */ /* 0x000ea8000c1e9b00 */
[----:B------:R-:W3:Y:S04]  /*0230*/  LDG.E.64.CONSTANT R8, [R18.64+0x10] ;  /* 0x0000102412087981 */ /* 0x000ee8000c1e9b00 */
[----:B------:R-:W4:Y:S01]  /*0240*/  LDG.E.64.CONSTANT R4, [R18.64] ;  /* 0x0000002412047981 */ /* 0x000f22000c1e9b00 */
[--C-:B------:R-:W-:Y:S02]  /*0250*/  SHF.R.S64 R31, RZ, 0x1d, R17.reuse ;  /* 0x0000001dff1f7819 */ /* 0x100fe40000001011 */
[----:B------:R-:W-:Y:S01]  /*0260*/  SHF.R.S32.HI R21, RZ, 0x1d, R17 ;  /* 0x0000001dff157819 */ /* 0x000fe20000011411 */
[----:B------:R0:W5:Y:S04]  /*0270*/  LDG.E.64.CONSTANT R10, [R22.64+0xa4] ;  /* 0x0000a424160a7981 */ /* 0x000168000c1e9b00 */
[----:B------:R0:W5:Y:S04]  /*0280*/  LDG.E.64.CONSTANT R12, [R18.64+-0x20] ;  /* 0xffffe024120c7981 */ /* 0x000168000c1e9b00 */
[----:B------:R0:W5:Y:S04]  /*0290*/  LDG.E.64.CONSTANT R14, [R22.64+0xac] ;  /* 0x0000ac24160e7981 */ /* 0x000168000c1e9b00 */
[----:B------:R0:W5:Y:S04]  /*02a0*/  LDG.E.64.CONSTANT R24, [R18.64+-0x18] ;  /* 0xffffe82412187981 */ /* 0x000168000c1e9b00 */
[----:B------:R0:W5:Y:S01]  /*02b0*/  LDG.E.64.CONSTANT R26, [R18.64+-0x10] ;  /* 0xfffff024121a7981 */ /* 0x000162000c1e9b00 */
[----:B--2---:R-:W-:-:S02]  /*02c0*/  IADD3 R28, P0, R6, R31, RZ ;  /* 0x0000001f061c7210 */ /* 0x004fc40007f1e0ff */
[----:B---3--:R-:W-:-:S03]  /*02d0*/  IADD3 R32, P1, R8, R31, RZ ;  /* 0x0000001f08207210 */ /* 0x008fc60007f3e0ff */
[--C-:B------:R-:W-:Y:S02]  /*02e0*/  IMAD.X R29, R7, 0x1, R21.reuse, P0 ;  /* 0x00000001071d7824 */ /* 0x100fe400000e0615 */
[----:B------:R0:W5:Y:S01]  /*02f0*/  LDG.E.64.CONSTANT R6, [R22.64+0x8c] ;  /* 0x00008c2416067981 */ /* 0x000162000c1e9b00 */
[----:B----4-:R-:W-:Y:S01]  /*0300*/  IADD3 R30, P0, R4, R31, RZ ;  /* 0x0000001f041e7210 */ /* 0x010fe20007f1e0ff */
[--C-:B------:R-:W-:Y:S02]  /*0310*/  IMAD.X R33, R9, 0x1, R21.reuse, P1 ;  /* 0x0000000109217824 */ /* 0x100fe400008e0615 */
[----:B------:R0:W5:Y:S02]  /*0320*/  LDG.E.64.CONSTANT R8, [R22.64+0xbc] ;  /* 0x0000bc2416087981 */ /* 0x000164000c1e9b00 */
[----:B------:R-:W-:Y:S02]  /*0330*/  IMAD.X R31, R5, 0x1, R21, P0 ;  /* 0x00000001051f7824 */ /* 0x000fe400000e0615 */
[----:B------:R0:W5:Y:S04]  /*0340*/  LDG.E.64.CONSTANT R20, [R22.64+0xb4] ;  /* 0x0000b42416147981 */ /* 0x000168000c1e9b00 */
[----:B------:R-:W5:Y:S04]  /*0350*/  LDG.E.64 R28, [R28.64] ;  /* 0x000000241c1c7981 */ /* 0x000f68000c1e1b00 */
[----:B------:R-:W5:Y:S04]  /*0360*/  LDG.E.64 R30, [R30.64] ;  /* 0x000000241e1e7981 */ /* 0x000f68000c1e1b00 */
[----:B------:R-:W5:Y:S01]  /*0370*/  LDG.E.64 R32, [R32.64] ;  /* 0x0000002420207981 */ /* 0x000f62000c1e1b00 */
[----:B------:R-:W-:-:S04]  /*0380*/  LOP3.LUT R34, R34, 0x1, RZ, 0xc0, !PT ;  /* 0x0000000122227812 */ /* 0x000fc800078ec0ff */
[----:B------:R-:W-:Y:S01]  /*0390*/  ISETP.NE.U32.AND P0, PT, R34, 0x1, PT ;  /* 0x000000012200780c */ /* 0x000fe20003f05070 */
[----:B------:R-:W-:Y:S01]  /*03a0*/  IMAD R37, R17, c[0x0][0x170], RZ ;  /* 0x00005c0011257a24 */ /* 0x000fe200078e02ff */
[----:B------:R-:W-:Y:S01]  /*03b0*/  ISETP.NE.AND P1, PT, R3, 0x1, PT ;  /* 0x000000010300780c */ /* 0x000fe20003f25270 */
[----:B------:R-:W-:Y:S01]  /*03c0*/  IMAD.MOV.U32 R75, RZ, RZ, R3 ;  /* 0x000000ffff4b7224 */ /* 0x000fe200078e0003 */
[----:B------:R-:W-:Y:S01]  /*03d0*/  CS2R R70, SRZ ;  /* 0x0000000000467805 */ /* 0x000fe2000001ff00 */
[----:B------:R-:W-:Y:S01]  /*03e0*/  CS2R R68, SRZ ;  /* 0x0000000000447805 */ /* 0x000fe2000001ff00 */
[----:B------:R-:W-:-:S07]  /*03f0*/  CS2R R34, SRZ ;  /* 0x0000000000227805 */ /* 0x000fce000001ff00 */
[----:B------:R-:W-:Y:S05]  /*0400*/  @P0 BRA `(.L_x_47) ;  /* 0x000002a000000947 */ /* 0x000fea0003800000 */
[----:B0----5:R-:W-:-:S06]  /*0410*/  IMAD.WIDE R34, R37, 0x4, R6 ;  /* 0x0000000425227825 */ /* 0x021fcc00078e0206 */
[----:B------:R-:W2:Y:S01]  /*0420*/  LDG.E R35, [R34.64] ;  /* 0x0000002422237981 */ /* 0x000ea2000c1e1900 */
[----:B------:R-:W-:-:S05]  /*0430*/  IMAD.WIDE R42, R37, 0x8, R8 ;  /* 0x00000008252a7825 */ /* 0x000fca00078e0208 */
[----:B------:R0:W3:Y:S01]  /*0440*/  LDG.E.64 R50, [R42.64] ;  /* 0x000000242a327981 */ /* 0x0000e2000c1e1b00 */
[----:B------:R-:W-:-:S04]  /*0450*/  IMAD.WIDE R46, R37, 0x8, R10 ;  /* 0x00000008252e7825 */ /* 0x000fc800078e020a */
[C---:B------:R-:W-:Y:S02]  /*0460*/  IMAD.WIDE R44, R37.reuse, 0x8, R14 ;  /* 0x00000008252c7825 */ /* 0x040fe400078e020e */
[----:B------:R-:W4:Y:S02]  /*0470*/  LDG.E.64 R46, [R46.64] ;  /* 0x000000242e2e7981 */ /* 0x000f24000c1e1b00 */
[----:B0-----:R-:W-:Y:S02]  /*0480*/  IMAD.WIDE R42, R37, 0x8, R20 ;  /* 0x00000008252a7825 */ /* 0x001fe400078e0214 */
[----:B------:R-:W3:Y:S04]  /*0490*/  LDG.E.64 R44, [R44.64] ;  /* 0x000000242c2c7981 */ /* 0x000ee8000c1e1b00 */
[----:B------:R-:W4:Y:S01]  /*04a0*/  LDG.E.64 R42, [R42.64] ;  /* 0x000000242a2a7981 */ /* 0x000f22000c1e1b00 */
[----:B--2---:R-:W-:-:S04]  /*04b0*/  IMAD.WIDE R48, R35, 0x8, R4 ;  /* 0x0000000823307825 */ /* 0x004fc800078e0204 */
[C---:B------:R-:W-:Y:S02]  /*04c0*/  IMAD.WIDE R38, R35.reuse, 0x8, R24 ;  /* 0x0000000823267825 */ /* 0x040fe400078e0218 */
[----:B------:R-:W2:Y:S02]  /*04d0*/  LDG.E.64 R48, [R48.64] ;  /* 0x0000002430307981 */ /* 0x000ea4000c1e1b00 */
[C---:B------:R-:W-:Y:S02]  /*04e0*/  IMAD.WIDE R40, R35.reuse, 0x8, R12 ;  /* 0x0000000823287825 */ /* 0x040fe400078e020c */
[----:B------:R-:W4:Y:S02]  /*04f0*/  LDG.E.64 R38, [R38.64] ;  /* 0x0000002426267981 */ /* 0x000f24000c1e1b00 */
[----:B------:R-:W-:Y:S02]  /*0500*/  IMAD.WIDE R58, R35, 0x8, R26 ;  /* 0x00000008233a7825 */ /* 0x000fe400078e021a */
[----:B------:R-:W4:Y:S04]  /*0510*/  LDG.E.64 R40, [R40.64] ;  /* 0x0000002428287981 */ /* 0x000f28000c1e1b00 */
[----:B------:R-:W4:Y:S01]  /*0520*/  LDG.E.64 R34, [R58.64] ;  /* 0x000000243a227981 */ /* 0x000f22000c1e1b00 */
[----:B---3--:R-:W2:Y:S01]  /*0530*/  DMUL R50, R50, c[0x0][0x178] ;  /* 0x00005e0032327a28 */ /* 0x008ea20000000000 */
[----:B------:R-:W-:-:S02]  /*0540*/  IADD3 R75, R75, -0x1, RZ ;  /* 0xffffffff4b4b7810 */ /* 0x000fc40007ffe0ff */
[----:B------:R-:W-:-:S03]  /*0550*/  IADD3 R37, R37, 0x1, RZ ;  /* 0x0000000125257810 */ /* 0x000fc60007ffe0ff */
[----:B--2---:R-:W-:-:S04]  /*0560*/  DFMA R48, R50, R48, RZ ;  /* 0x000000303230722b */ /* 0x004fc800000000ff */
[----:B----4-:R-:W-:-:S04]  /*0570*/  DFMA R54, R50, R38, RZ ;  /* 0x000000263236722b */ /* 0x010fc800000000ff */
[----:B------:R-:W0:-:S04]  /*0580*/  DMUL R52, R30, R40 ;  /* 0x000000281e347228 */ /* 0x000e080000000000 */
[----:B------:R-:W1:-:S04]  /*0590*/  DMUL R56, R30, R38 ;  /* 0x000000261e387228 */ /* 0x000e480000000000 */
[----:B------:R-:W-:-:S04]  /*05a0*/  DFMA R50, R50, R34, RZ ;  /* 0x000000223232722b */ /* 0x000fc800000000ff */
[----:B------:R-:W2:-:S04]  /*05b0*/  DMUL R58, R30, R34 ;  /* 0x000000221e3a7228 */ /* 0x000e880000000000 */
[----:B0-----:R-:W-:-:S04]  /*05c0*/  DFMA R48, R52, -R46, R48 ;  /* 0x8000002e3430722b */ /* 0x001fc80000000030 */
[----:B-1----:R-:W-:-:S04]  /*05d0*/  DFMA R54, -R46, R56, R54 ;  /* 0x000000382e36722b */ /* 0x002fc80000000136 */
[----:B--2---:R-:W-:-:S04]  /*05e0*/  DFMA R58, -R46, R58, R50 ;  /* 0x0000003a2e3a722b */ /* 0x004fc80000000132 */
[----:B------:R-:W0:-:S04]  /*05f0*/  DMUL R46, R28, R40 ;  /* 0x000000281c2e7228 */ /* 0x000e080000000000 */
[----:B------:R-:W1:-:S04]  /*0600*/  DMUL R50, R28, R38 ;  /* 0x000000261c327228 */ /* 0x000e480000000000 */
[----:B------:R-:W2:-:S04]  /*0610*/  DMUL R52, R28, R34 ;  /* 0x000000221c347228 */ /* 0x000e880000000000 */
[----:B0-----:R-:W-:-:S04]  /*0620*/  DFMA R46, R46, -R44, R48 ;  /* 0x8000002c2e2e722b */ /* 0x001fc80000000030 */
[----:B-1----:R-:W-:-:S04]  /*0630*/  DFMA R50, -R44, R50, R54 ;  /* 0x000000322c32722b */ /* 0x002fc80000000136 */
[----:B--2---:R-:W-:-:S04]  /*0640*/  DFMA R52, -R44, R52, R58 ;  /* 0x000000342c34722b */ /* 0x004fc8000000013a */
[----:B------:R-:W0:-:S04]  /*0650*/  DMUL R40, R32, R40 ;  /* 0x0000002820287228 */ /* 0x000e080000000000 */
[----:B------:R-:W1:-:S04]  /*0660*/  DMUL R38, R32, R38 ;  /* 0x0000002620267228 */ /* 0x000e480000000000 */
[----:B------:R-:W2:-:S04]  /*0670*/  DMUL R34, R32, R34 ;  /* 0x0000002220227228 */ /* 0x000e880000000000 */
[----:B0-----:R0:W3:-:S04]  /*0680*/  DFMA R70, -R40, R42, R46 ;  /* 0x0000002a2846722b */ /* 0x0010c8000000012e */
[----:B-1----:R0:W1:-:S04]  /*0690*/  DFMA R68, -R42, R38, R50 ;  /* 0x000000262a44722b */ /* 0x0020480000000132 */
[----:B--2---:R0:W2:-:S06]  /*06a0*/  DFMA R34, -R42, R34, R52 ;  /* 0x000000222a22722b */ /* 0x00408c0000000134 */
.L_x_47:
[----:B01-3--:R-:W-:Y:S05]  /*06b0*/  @!P1 BRA `(.L_x_48) ;  /* 0x0000057000009947 */ /* 0x00bfea0003800000 */
[----:B------:R-:W-:Y:S01]  /*06c0*/  BSSY B0, `(.L_x_49) ;  /* 0x0000052000007945 */ /* 0x000fe20003800000 */
[----:B------:R-:W-:-:S04]  /*06d0*/  IADD3 R74, R37, 0x1, RZ ;  /* 0x00000001254a7810 */ /* 0x000fc80007ffe0ff */
.L_x_50:
[----:B0-----:R-:W-:-:S05]  /*06e0*/  IADD3 R63, R74, -0x1, RZ ;  /* 0xffffffff4a3f7810 */ /* 0x001fca0007ffe0ff */
[----:B-----5:R-:W-:-:S05]  /*06f0*/  IMAD.WIDE R42, R63, 0x4, R6 ;  /* 0x000000043f2a7825 */ /* 0x020fca00078e0206 */
[----:B------:R-:W3:Y:S04]  /*0700*/  LDG.E R45, [R42.64] ;  /* 0x000000242a2d7981 */ /* 0x000ee8000c1e1900 */
[----:B------:R0:W4:Y:S01]  /*0710*/  LDG.E R59, [R42.64+0x4] ;  /* 0x000004242a3b7981 */ /* 0x000122000c1e1900 */
[----:B------:R-:W-:-:S05]  /*0720*/  IMAD.WIDE R48, R63, 0x8, R8 ;  /* 0x000000083f307825 */ /* 0x000fca00078e0208 */
[----:B-12---:R1:W2:Y:S01]  /*0730*/  LDG.E.64 R64, [R48.64] ;  /* 0x0000002430407981 */ /* 0x0062a2000c1e1b00 */
[----:B------:R-:W-:-:S04]  /*0740*/  IMAD.WIDE R54, R63, 0x8, R10 ;  /* 0x000000083f367825 */ /* 0x000fc800078e020a */
[C---:B------:R-:W-:Y:S01]  /*0750*/  IMAD.WIDE R60, R63.reuse, 0x8, R14 ;  /* 0x000000083f3c7825 */ /* 0x040fe200078e020e */
[----:B------:R0:W2:Y:S03]  /*0760*/  LDG.E.64 R38, [R54.64] ;  /* 0x0000002436267981 */ /* 0x0000a6000c1e1b00 */
[----:B------:R-:W-:Y:S01]  /*0770*/  IMAD.WIDE R62, R63, 0x8, R20 ;  /* 0x000000083f3e7825 */ /* 0x000fe200078e0214 */
[----:B-1----:R-:W2:Y:S04]  /*0780*/  LDG.E.64 R48, [R48.64+0x8] ;  /* 0x0000082430307981 */ /* 0x002ea8000c1e1b00 */
[----:B------:R1:W2:Y:S04]  /*0790*/  LDG.E.64 R46, [R62.64] ;  /* 0x000000243e2e7981 */ /* 0x0002a8000c1e1b00 */
[----:B0-----:R-:W2:Y:S04]  /*07a0*/  LDG.E.64 R54, [R54.64+0x8] ;  /* 0x0000082436367981 */ /* 0x001ea8000c1e1b00 */
[----:B-1----:R-:W2:Y:S01]  /*07b0*/  LDG.E.64 R62, [R62.64+0x8] ;  /* 0x000008243e3e7981 */ /* 0x002ea2000c1e1b00 */
[----:B---3--:R-:W-:-:S04]  /*07c0*/  IMAD.WIDE R66, R45, 0x8, R4 ;  /* 0x000000082d427825 */ /* 0x008fc800078e0204 */
[C---:B------:R-:W-:Y:S02]  /*07d0*/  IMAD.WIDE R36, R45.reuse, 0x8, R12 ;  /* 0x000000082d247825 */ /* 0x040fe400078e020c */
[----:B------:R-:W3:Y:S02]  /*07e0*/  LDG.E.64 R66, [R66.64] ;  /* 0x0000002442427981 */ /* 0x000ee4000c1e1b00 */
[C---:B------:R-:W-:Y:S02]  /*07f0*/  IMAD.WIDE R40, R45.reuse, 0x8, R24 ;  /* 0x000000082d287825 */ /* 0x040fe400078e0218 */
[----:B------:R-:W3:Y:S02]  /*0800*/  LDG.E.64 R36, [R36.64] ;  /* 0x0000002424247981 */ /* 0x000ee4000c1e1b00 */
[----:B------:R-:W-:Y:S02]  /*0810*/  IMAD.WIDE R42, R45, 0x8, R26 ;  /* 0x000000082d2a7825 */ /* 0x000fe400078e021a */
[----:B------:R-:W3:Y:S04]  /*0820*/  LDG.E.64 R40, [R40.64] ;  /* 0x0000002428287981 */ /* 0x000ee8000c1e1b00 */
[----:B------:R-:W3:Y:S04]  /*0830*/  LDG.E.64 R42, [R42.64] ;  /* 0x000000242a2a7981 */ /* 0x000ee8000c1e1b00 */
[----:B------:R0:W3:Y:S01]  /*0840*/  LDG.E.64 R44, [R60.64] ;  /* 0x000000243c2c7981 */ /* 0x0000e2000c1e1b00 */
[----:B----4-:R-:W-:-:S04]  /*0850*/  IMAD.WIDE R50, R59, 0x8, R4 ;  /* 0x000000083b327825 */ /* 0x010fc800078e0204 */
[C---:B------:R-:W-:Y:S02]  /*0860*/  IMAD.WIDE R52, R59.reuse, 0x8, R12 ;  /* 0x000000083b347825 */ /* 0x040fe400078e020c */
[----:B------:R-:W4:Y:S02]  /*0870*/  LDG.E.64 R50, [R50.64] ;  /* 0x0000002432327981 */ /* 0x000f24000c1e1b00 */
[C---:B------:R-:W-:Y:S02]  /*0880*/  IMAD.WIDE R56, R59.reuse, 0x8, R24 ;  /* 0x000000083b387825 */ /* 0x040fe400078e0218 */
[----:B------:R-:W4:Y:S02]  /*0890*/  LDG.E.64 R52, [R52.64] ;  /* 0x0000002434347981 */ /* 0x000f24000c1e1b00 */
[----:B------:R-:W-:Y:S02]  /*08a0*/  IMAD.WIDE R58, R59, 0x8, R26 ;  /* 0x000000083b3a7825 */ /* 0x000fe400078e021a */
[----:B------:R-:W4:Y:S04]  /*08b0*/  LDG.E.64 R56, [R56.64] ;  /* 0x0000002438387981 */ /* 0x000f28000c1e1b00 */
[----:B------:R-:W4:Y:S04]  /*08c0*/  LDG.E.64 R58, [R58.64] ;  /* 0x000000243a3a7981 */ /* 0x000f28000c1e1b00 */
[----:B0-----:R-:W4:Y:S01]  /*08d0*/  LDG.E.64 R60, [R60.64+0x8] ;  /* 0x000008243c3c7981 */ /* 0x001f22000c1e1b00 */
[----:B--2---:R-:W3:-:S04]  /*08e0*/  DMUL R64, R64, c[0x0][0x178] ;  /* 0x00005e0040407a28 */ /* 0x004ec80000000000 */
[----:B------:R-:W-:Y:S01]  /*08f0*/  DMUL R48, R48, c[0x0][0x178] ;  /* 0x00005e0030307a28 */ /* 0x000fe20000000000 */
[----:B------:R-:W-:-:S04]  /*0900*/  IADD3 R75, R75, -0x2, RZ ;  /* 0xfffffffe4b4b7810 */ /* 0x000fc80007ffe0ff */
[----:B------:R-:W-:Y:S02]  /*0910*/  ISETP.GT.AND P0, PT, R75, RZ, PT ;  /* 0x000000ff4b00720c */ /* 0x000fe40003f04270 */
[----:B------:R-:W-:Y:S01]  /*0920*/  IADD3 R74, R74, 0x2, RZ ;  /* 0x000000024a4a7810 */ /* 0x000fe20007ffe0ff */
[----:B---3--:R-:W-:-:S04]  /*0930*/  DFMA R70, R64, R66, R70 ;  /* 0x000000424046722b */ /* 0x008fc80000000046 */
[----:B------:R-:W0:-:S04]  /*0940*/  DMUL R66, R30, R36 ;  /* 0x000000241e427228 */ /* 0x000e080000000000 */
[----:B------:R-:W-:-:S04]  /*0950*/  DFMA R68, R64, R40, R68 ;  /* 0x000000284044722b */ /* 0x000fc80000000044 */
[----:B0-----:R-:W-:-:S04]  /*0960*/  DFMA R66, R66, -R38, R70 ;  /* 0x800000264242722b */ /* 0x001fc80000000046 */
[----:B------:R-:W0:-:S04]  /*0970*/  DMUL R72, R28, R36 ;  /* 0x000000241c487228 */ /* 0x000e080000000000 */
[----:B------:R-:W-:-:S04]  /*0980*/  DFMA R34, R64, R42, R34 ;  /* 0x0000002a4022722b */ /* 0x000fc80000000022 */
[----:B------:R-:W1:-:S04]  /*0990*/  DMUL R70, R30, R40 ;  /* 0x000000281e467228 */ /* 0x000e480000000000 */
[----:B------:R-:W2:-:S04]  /*09a0*/  DMUL R64, R30, R42 ;  /* 0x0000002a1e407228 */ /* 0x000e880000000000 */
[----:B0-----:R-:W-:-:S04]  /*09b0*/  DFMA R72, R72, -R44, R66 ;  /* 0x8000002c4848722b */ /* 0x001fc80000000042 */
[----:B-1----:R-:W-:-:S04]  /*09c0*/  DFMA R68, -R38, R70, R68 ;  /* 0x000000462644722b */ /* 0x002fc80000000144 */
[----:B------:R-:W0:-:S04]  /*09d0*/  DMUL R66, R28, R40 ;  /* 0x000000281c427228 */ /* 0x000e080000000000 */
[----:B--2---:R-:W-:-:S04]  /*09e0*/  DFMA R34, -R38, R64, R34 ;  /* 0x000000402622722b */ /* 0x004fc80000000122 */
[----:B------:R-:W1:-:S04]  /*09f0*/  DMUL R36, R32, R36 ;  /* 0x0000002420247228 */ /* 0x000e480000000000 */
[----:B------:R-:W2:-:S04]  /*0a00*/  DMUL R38, R28, R42 ;  /* 0x0000002a1c267228 */ /* 0x000e880000000000 */
[----:B0-----:R-:W-:-:S04]  /*0a10*/  DFMA R66, -R44, R66, R68 ;  /* 0x000000422c42722b */ /* 0x001fc80000000144 */
[----:B------:R-:W0:-:S04]  /*0a20*/  DMUL R40, R32, R40 ;  /* 0x0000002820287228 */ /* 0x000e080000000000 */
[----:B-1----:R-:W4:-:S04]  /*0a30*/  DFMA R36, -R36, R46, R72 ;  /* 0x0000002e2424722b */ /* 0x002f080000000148 */
[----:B--2---:R-:W-:-:S04]  /*0a40*/  DFMA R34, -R44, R38, R34 ;  /* 0x000000262c22722b */ /* 0x004fc80000000122 */
[----:B------:R-:W1:-:S04]  /*0a50*/  DMUL R42, R32, R42 ;  /* 0x0000002a202a7228 */ /* 0x000e480000000000 */
[----:B0-----:R-:W0:-:S04]  /*0a60*/  DFMA R40, -R46, R40, R66 ;  /* 0x000000282e28722b */ /* 0x001e080000000142 */
[----:B----4-:R-:W-:-:S04]  /*0a70*/  DFMA R36, R48, R50, R36 ;  /* 0x000000323024722b */ /* 0x010fc80000000024 */
[----:B------:R-:W2:-:S04]  /*0a80*/  DMUL R38, R30, R52 ;  /* 0x000000341e267228 */ /* 0x000e880000000000 */
[----:B-1----:R-:W1:-:S04]  /*0a90*/  DFMA R34, -R46, R42, R34 ;  /* 0x0000002a2e22722b */ /* 0x002e480000000122 */
[----:B0-----:R-:W-:-:S04]  /*0aa0*/  DFMA R40, R48, R56, R40 ;  /* 0x000000383028722b */ /* 0x001fc80000000028 */
[----:B--2---:R-:W-:-:S04]  /*0ab0*/  DFMA R36, R38, -R54, R36 ;  /* 0x800000362624722b */ /* 0x004fc80000000024 */
[----:B-1----:R-:W-:-:S04]  /*0ac0*/  DFMA R48, R48, R58, R34 ;  /* 0x0000003a3030722b */ /* 0x002fc80000000022 */
[----:B------:R-:W0:-:S04]  /*0ad0*/  DMUL R70, R28, R52 ;  /* 0x000000341c467228 */ /* 0x000e080000000000 */
[----:B------:R-:W1:-:S04]  /*0ae0*/  DMUL R34, R30, R56 ;  /* 0x000000381e227228 */ /* 0x000e480000000000 */
[----:B------:R-:W2:-:S04]  /*0af0*/  DMUL R38, R30, R58 ;  /* 0x0000003a1e267228 */ /* 0x000e880000000000 */
[----:B0-----:R-:W-:-:S04]  /*0b00*/  DFMA R70, R70, -R60, R36 ;  /* 0x8000003c4646722b */ /* 0x001fc80000000024 */
[----:B-1----:R-:W-:-:S04]  /*0b10*/  DFMA R34, -R54, R34, R40 ;  /* 0x000000223622722b */ /* 0x002fc80000000128 */
[----:B------:R-:W0:-:S04]  /*0b20*/  DMUL R36, R28, R56 ;  /* 0x000000381c247228 */ /* 0x000e080000000000 */
[----:B--2---:R-:W-:-:S04]  /*0b30*/  DFMA R38, -R54, R38, R48 ;  /* 0x000000263626722b */ /* 0x004fc80000000130 */
[----:B------:R-:W1:-:S04]  /*0b40*/  DMUL R40, R28, R58 ;  /* 0x0000003a1c287228 */ /* 0x000e480000000000 */
[----:B0-----:R-:W-:-:S04]  /*0b50*/  DFMA R34, -R60, R36, R34 ;  /* 0x000000243c22722b */ /* 0x001fc80000000122 */
[----:B------:R-:W0:-:S04]  /*0b60*/  DMUL R56, R32, R56 ;  /* 0x0000003820387228 */ /* 0x000e080000000000 */
[----:B------:R-:W2:-:S04]  /*0b70*/  DMUL R52, R32, R52 ;  /* 0x0000003420347228 */ /* 0x000e880000000000 */
[----:B-1----:R-:W-:-:S04]  /*0b80*/  DFMA R38, -R60, R40, R38 ;  /* 0x000000283c26722b */ /* 0x002fc80000000126 */
[----:B------:R-:W1:-:S04]  /*0b90*/  DMUL R58, R32, R58 ;  /* 0x0000003a203a7228 */ /* 0x000e480000000000 */
[----:B0-----:R0:W3:-:S04]  /*0ba0*/  DFMA R68, -R62, R56, R34 ;  /* 0x000000383e44722b */ /* 0x0010c80000000122 */
[----:B--2---:R0:W2:-:S04]  /*0bb0*/  DFMA R70, -R52, R62, R70 ;  /* 0x0000003e3446722b */ /* 0x0040880000000146 */
[----:B-1----:R0:W1:Y:S01]  /*0bc0*/  DFMA R34, -R62, R58, R38 ;  /* 0x0000003a3e22722b */ /* 0x0020620000000126 */
[----:B--23--:R-:W-:Y:S05]  /*0bd0*/  @P0 BRA `(.L_x_50) ;  /* 0xfffffb0000000947 */ /* 0x00cfea000383ffff */
[----:B------:R-:W-:Y:S05]  /*0be0*/  BSYNC B0 ;  /* 0x0000000000007941 */ /* 0x000fea0003800000 */
.L_x_49:
[----:B------:R-:W-:Y:S05]  /*0bf0*/  BRA `(.L_x_48) ;  /* 0x0000003000007947 */ /* 0x000fea0003800000 */
.L_x_46:
[----:B------:R-:W-:Y:S01]  /*0c00*/  CS2R R70, SRZ ;  /* 0x0000000000467805 */ /* 0x000fe2000001ff00 */
[----:B------:R-:W-:Y:S01]  /*0c10*/  CS2R R68, SRZ ;  /* 0x0000000000447805 */ /* 0x000fe2000001ff00 */
[----:B------:R-:W-:Y:S02]  /*0c20*/  CS2R R34, SRZ ;  /* 0x0000000000227805 */ /* 0x000fe4000001ff00 */
.L_x_48:
[----:B------:R-:W3:Y:S04]  /*0c30*/  LDG.E.64.CONSTANT R4, [R22.64+0x4c] ;  /* 0x00004c2416047981 */ /* 0x000ee8000c1e9b00 */
[----:B-----5:R-:W4:Y:S04]  /*0c40*/  LDG.E.64.CONSTANT R8, [R22.64+0x54] ;  /* 0x0000542416087981 */ /* 0x020f28000c1e9b00 */
[----:B--2---:R-:W2:Y:S01]  /*0c50*/  LDG.E.64.CONSTANT R6, [R22.64+0x5c] ;  /* 0x00005c2416067981 */ /* 0x004ea2000c1e9b00 */
[----:B------:R-:W-:-:S02]  /*0c60*/  SHF.R.S64 R27, RZ, 0x1d, R17 ;  /* 0x0000001dff1b7819 */ /* 0x000fc40000001011 */
[----:B------:R-:W-:Y:S01]  /*0c70*/  SHF.R.S32.HI R29, RZ, 0x1d, R17 ;  /* 0x0000001dff1d7819 */ /* 0x000fe20000011411 */
[----:B------:R-:W2:Y:S04]  /*0c80*/  LDG.E.64.CONSTANT R24, [R18.64+0x58] ;  /* 0x0000582412187981 */ /* 0x000ea8000c1e9b00 */
[----:B------:R-:W2:Y:S01]  /*0c90*/  LDG.E.64.CONSTANT R20, [R18.64+0x78] ;  /* 0x0000782412147981 */ /* 0x000ea2000c1e9b00 */
[-C--:B---3--:R-:W-:Y:S02]  /*0ca0*/  IADD3 R4, P1, R4, R27.reuse, RZ ;  /* 0x0000001b04047210 */ /* 0x088fe40007f3e0ff */
[----:B----4-:R-:W-:-:S03]  /*0cb0*/  IADD3 R8, P0, R8, R27, RZ ;  /* 0x0000001b08087210 */ /* 0x010fc60007f1e0ff */
[--C-:B------:R-:W-:Y:S01]  /*0cc0*/  IMAD.X R5, R5, 0x1, R29.reuse, P1 ;  /* 0x0000000105057824 */ /* 0x100fe200008e061d */
[----:B--2---:R-:W-:Y:S01]  /*0cd0*/  IADD3 R10, P1, R6, R27, RZ ;  /* 0x0000001b060a7210 */ /* 0x004fe20007f3e0ff */
[----:B------:R-:W-:-:S03]  /*0ce0*/  IMAD.X R9, R9, 0x1, R29, P0 ;  /* 0x0000000109097824 */ /* 0x000fc600000e061d */
[----:B------:R-:W2:Y:S01]  /*0cf0*/  LDG.E.64 R14, [R4.64] ;  /* 0x00000024040e7981 */ /* 0x000ea2000c1e1b00 */
[----:B------:R-:W-:-:S03]  /*0d00*/  IMAD.X R11, R7, 0x1, R29, P1 ;  /* 0x00000001070b7824 */ /* 0x000fc600008e061d */
[----:B------:R-:W3:Y:S04]  /*0d10*/  LDG.E.64 R12, [R8.64] ;  /* 0x00000024080c7981 */ /* 0x000ee8000c1e1b00 */
[----:B------:R-:W4:Y:S01]  /*0d20*/  LDG.E.64 R6, [R10.64] ;  /* 0x000000240a067981 */ /* 0x000f22000c1e1b00 */
[----:B--2---:R-:W3:-:S06]  /*0d30*/  DMUL R14, R14, R70 ;  /* 0x000000460e0e7228 */ /* 0x004ecc0000000000 */
[----:B---3--:R-:W4:-:S06]  /*0d40*/  DFMA R12, R12, R68, R14 ;  /* 0x000000440c0c722b */ /* 0x008f0c000000000e */
[----:B-1--4-:R1:W2:Y:S02]  /*0d50*/  DFMA R12, R6, R34, R12 ;  /* 0x00000022060c722b */ /* 0x0122a4000000000c */
[----:B-1----:R-:W-:-:S04]  /*0d60*/  IADD3 R6, P0, R24, R27, RZ ;  /* 0x0000001b18067210 */ /* 0x002fc80007f1e0ff */
[----:B--2---:R-:W1:Y:S01]  /*0d70*/  DMUL R12, R12, R20 ;  /* 0x000000140c0c7228 */ /* 0x004e620000000000 */
[----:B------:R-:W-:Y:S01]  /*0d80*/  IMAD.X R7, R25, 0x1, R29, P0 ;  /* 0x0000000119077824 */ /* 0x000fe200000e061d */
[----:B------:R-:W-:-:S05]  /*0d90*/  ISETP.GE.AND P0, PT, R3, 0x2, PT ;  /* 0x000000020300780c */ /* 0x000fca0003f06270 */
[----:B-1----:R1:W-:Y:S08]  /*0da0*/  STG.E.64 [R6.64], R12 ;  /* 0x0000000c06007986 */ /* 0x0023f0000c101b24 */
[----:B------:R-:W-:Y:S05]  /*0db0*/  @!P0 BRA `(.L_x_51) ;  /* 0x000006b000008947 */ /* 0x000fea0003800000 */
[----:B-1----:R1:W5:Y:S04]  /*0dc0*/  LDG.E.64.CONSTANT R6, [R22.64+0xa4] ;  /* 0x0000a42416067981 */ /* 0x002368000c1e9b00 */
[----:B------:R1:W5:Y:S04]  /*0dd0*/  LDG.E.64.CONSTANT R26, [R18.64+-0x8] ;  /* 0xfffff824121a7981 */ /* 0x000368000c1e9b00 */
[----:B------:R1:W5:Y:S04]  /*0de0*/  LDG.E.64.CONSTANT R28, [R22.64+0x8c] ;  /* 0x00008c24161c7981 */ /* 0x000368000c1e9b00 */
[----:B------:R1:W5:Y:S04]  /*0df0*/  LDG.E.64.CONSTANT R30, [R22.64+0xac] ;  /* 0x0000ac24161e7981 */ /* 0x000368000c1e9b00 */
[----:B------:R1:W5:Y:S01]  /*0e00*/  LDG.E.64.CONSTANT R32, [R22.64+0xb4] ;  /* 0x0000b42416207981 */ /* 0x000362000c1e9b00 */
[----:B0-----:R-:W-:Y:S01]  /*0e10*/  IADD3 R34, R3, -0x1, RZ ;  /* 0xffffffff03227810 */ /* 0x001fe20007ffe0ff */
[----:B------:R-:W-:Y:S01]  /*0e20*/  IMAD R35, R17, c[0x0][0x170], RZ ;  /* 0x00005c0011237a24 */ /* 0x000fe200078e02ff */
[----:B------:R-:W-:Y:S01]  /*0e30*/  IADD3 R14, R3, -0x2, RZ ;  /* 0xfffffffe030e7810 */ /* 0x000fe20007ffe0ff */
[----:B------:R-:W-:Y:S01]  /*0e40*/  CS2R R24, SRZ ;  /* 0x0000000000187805 */ /* 0x000fe2000001ff00 */
[----:B------:R-:W-:Y:S01]  /*0e50*/  LOP3.LUT P1, R46, R34, 0x3, RZ, 0xc0, !PT ;  /* 0x00000003222e7812 */ /* 0x000fe2000782c0ff */
[----:B------:R-:W-:Y:S01]  /*0e60*/  CS2R R20, SRZ ;  /* 0x0000000000147805 */ /* 0x000fe2000001ff00 */
[----:B------:R-:W-:-:S02]  /*0e70*/  ISETP.GE.U32.AND P0, PT, R14, 0x3, PT ;  /* 0x000000030e00780c */ /* 0x000fc40003f06070 */
[----:B------:R-:W-:-:S09]  /*0e80*/  CS2R R14, SRZ ;  /* 0x00000000000e7805 */ /* 0x000fd2000001ff00 */
[----:B------:R-:W-:Y:S05]  /*0e90*/  @!P1 BRA `(.L_x_52) ;  /* 0x000002c000009947 */ /* 0x000fea0003800000 */
[----:B-1----:R-:W-:-:S04]  /*0ea0*/  IMAD R35, R17, c[0x0][0x170], R0 ;  /* 0x00005c0011237a24 */ /* 0x002fc800078e0200 */
[----:B-----5:R-:W-:-:S06]  /*0eb0*/  IMAD.WIDE R20, R35, 0x4, R28 ;  /* 0x0000000423147825 */ /* 0x020fcc00078e021c */
[----:B------:R-:W2:Y:S01]  /*0ec0*/  LDG.E R21, [R20.64] ;  /* 0x0000002414157981 */ /* 0x000ea2000c1e1900 */
[----:B------:R-:W-:-:S04]  /*0ed0*/  IMAD.WIDE R42, R35, 0x8, R30 ;  /* 0x00000008232a7825 */ /* 0x000fc800078e021e */
[C---:B------:R-:W-:Y:S02]  /*0ee0*/  IMAD.WIDE R38, R35.reuse, 0x8, R6 ;  /* 0x0000000823267825 */ /* 0x040fe400078e0206 */
[----:B------:R-:W3:Y:S02]  /*0ef0*/  LDG.E.64 R42, [R42.64] ;  /* 0x000000242a2a7981 */ /* 0x000ee4000c1e1b00 */
[----:B------:R-:W-:Y:S02]  /*0f00*/  IMAD.WIDE R36, R35, 0x8, R32 ;  /* 0x0000000823247825 */ /* 0x000fe400078e0220 */
[----:B------:R-:W4:Y:S04]  /*0f10*/  LDG.E.64 R24, [R38.64] ;  /* 0x0000002426187981 */ /* 0x000f28000c1e1b00 */
[----:B------:R-:W3:Y:S01]  /*0f20*/  LDG.E.64 R44, [R36.64] ;  /* 0x00000024242c7981 */ /* 0x000ee2000c1e1b00 */
[----:B--2---:R-:W-:-:S06]  /*0f30*/  IMAD.WIDE R40, R21, 0x8, R26 ;  /* 0x0000000815287825 */ /* 0x004fcc00078e021a */
[----:B------:R-:W3:Y:S01]  /*0f40*/  LDG.E.64 R40, [R40.64] ;  /* 0x0000002428287981 */ /* 0x000ee2000c1e1b00 */
[----:B------:R-:W-:Y:S02]  /*0f50*/  ISETP.NE.AND P1, PT, R46, 0x1, PT ;  /* 0x000000012e00780c */ /* 0x000fe40003f25270 */
[----:B------:R-:W-:Y:S01]  /*0f60*/  IADD3 R34, R3, -0x2, RZ ;  /* 0xfffffffe03227810 */ /* 0x000fe20007ffe0ff */
[----:B---3--:R0:W1:-:S04]  /*0f70*/  DFMA R14, R40, R42, RZ ;  /* 0x0000002a280e722b */ /* 0x00804800000000ff */
[----:B----4-:R0:W2:-:S04]  /*0f80*/  DFMA R24, R40, R24, RZ ;  /* 0x000000182818722b */ /* 0x01008800000000ff */
[----:B------:R0:W3:Y:S02]  /*0f90*/  DFMA R20, R40, R44, RZ ;  /* 0x0000002c2814722b */ /* 0x0000e400000000ff */
[----:B------:R-:W-:Y:S05]  /*0fa0*/  @!P1 BRA `(.L_x_52) ;  /* 0x000001b000009947 */ /* 0x000fea0003800000 */
[----:B-12---:R-:W-:Y:S01]  /*0fb0*/  MOV R0, c[0x0][0x170] ;  /* 0x00005c0000007a02 */ /* 0x006fe20000000f00 */
[----:B0-----:R-:W2:Y:S01]  /*0fc0*/  LDG.E.64 R40, [R38.64+0x8] ;  /* 0x0000082426287981 */ /* 0x001ea2000c1e1b00 */
[----:B------:R-:W-:-:S03]  /*0fd0*/  ISETP.NE.AND P1, PT, R46, 0x2, PT ;  /* 0x000000022e00780c */ /* 0x000fc60003f25270 */
[----:B------:R-:W-:Y:S01]  /*0fe0*/  IMAD R55, R17, R0, 0x1 ;  /* 0x0000000111377424 */ /* 0x000fe200078e0200 */
[----:B------:R-:W4:Y:S03]  /*0ff0*/  LDG.E.64 R44, [R36.64+0x8] ;  /* 0x00000824242c7981 */ /* 0x000f26000c1e1b00 */
[----:B------:R-:W-:-:S05]  /*1000*/  IMAD.WIDE R52, R55, 0x4, R28 ;  /* 0x0000000437347825 */ /* 0x000fca00078e021c */
[----:B------:R0:W5:Y:S04]  /*1010*/  LDG.E R35, [R52.64+0x4] ;  /* 0x0000042434237981 */ /* 0x000168000c1e1900 */
[----:B---3--:R0:W3:Y:S01]  /*1020*/  @P1 LDG.E R47, [R52.64+0x8] ;  /* 0x00000824342f1981 */ /* 0x0080e2000c1e1900 */
[----:B------:R-:W-:-:S03]  /*1030*/  IMAD.WIDE R54, R55, 0x8, R30 ;  /* 0x0000000837367825 */ /* 0x000fc600078e021e */
[----:B------:R-:W2:Y:S04]  /*1040*/  @P1 LDG.E.64 R48, [R38.64+0x10] ;  /* 0x0000102426301981 */ /* 0x000ea8000c1e1b00 */
[----:B------:R-:W2:Y:S04]  /*1050*/  LDG.E.64 R42, [R54.64+0x8] ;  /* 0x00000824362a7981 */ /* 0x000ea8000c1e1b00 */
[----:B------:R-:W2:Y:S04]  /*1060*/  @P1 LDG.E.64 R50, [R54.64+0x10] ;  /* 0x0000102436321981 */ /* 0x000ea8000c1e1b00 */
[----:B0-----:R-:W2:Y:S01]  /*1070*/  @P1 LDG.E.64 R52, [R36.64+0x10] ;  /* 0x0000102424341981 */ /* 0x001ea2000c1e1b00 */
[----:B-----5:R-:W-:-:S04]  /*1080*/  IMAD.WIDE R34, R35, 0x8, R26 ;  /* 0x0000000823227825 */ /* 0x020fc800078e021a */
[----:B---3--:R-:W-:Y:S02]  /*1090*/  @P1 IMAD.WIDE R46, R47, 0x8, R26 ;  /* 0x000000082f2e1825 */ /* 0x008fe400078e021a */
[----:B------:R-:W2:Y:S04]  /*10a0*/  LDG.E.64 R34, [R34.64] ;  /* 0x0000002422227981 */ /* 0x000ea8000c1e1b00 */
[----:B------:R-:W3:Y:S01]  /*10b0*/  @P1 LDG.E.64 R46, [R46.64] ;  /* 0x000000242e2e1981 */ /* 0x000ee2000c1e1b00 */
[----:B--2---:R-:W3:-:S04]  /*10c0*/  DFMA R24, R34, R40, R24 ;  /* 0x000000282218722b */ /* 0x004ec80000000018 */
[----:B------:R-:W0:-:S04]  /*10d0*/  DFMA R14, R34, R42, R14 ;  /* 0x0000002a220e722b */ /* 0x000e08000000000e */
[----:B----4-:R1:W2:Y:S02]  /*10e0*/  DFMA R20, R34, R44, R20 ;  /* 0x0000002c2214722b */ /* 0x0102a40000000014 */
[----:B-1----:R-:W-:Y:S01]  /*10f0*/  IADD3 R34, R3, -0x3, RZ ;  /* 0xfffffffd03227810 */ /* 0x002fe20007ffe0ff */
[-C--:B------:R-:W-:Y:S01]  /*1100*/  IMAD R35, R17, R0.reuse, 0x2 ;  /* 0x0000000211237424 */ /* 0x080fe200078e0200 */
[C---:B---3--:R1:W3:Y:S01]  /*1110*/  @P1 DFMA R24, R46.reuse, R48, R24 ;  /* 0x000000302e18122b */ /* 0x0482e20000000018 */
[----:B------:R-:W-:Y:S01]  /*1120*/  @P1 IADD3 R34, R3, -0x4, RZ ;  /* 0xfffffffc03221810 */ /* 0x000fe20007ffe0ff */
[----:B------:R-:W-:Y:S02]  /*1130*/  @P1 IMAD R35, R17, R0, 0x3 ;  /* 0x0000000311231424 */ /* 0x000fe400078e0200 */
[----:B0-----:R1:W0:-:S04]  /*1140*/  @P1 DFMA R14, R46, R50, R14 ;  /* 0x000000322e0e122b */ /* 0x001208000000000e */
[----:B--2---:R1:W2:-:S06]  /*1150*/  @P1 DFMA R20, R46, R52, R20 ;  /* 0x000000342e14122b */ /* 0x00428c0000000014 */
.L_x_52:
[----:B0123--:R-:W-:Y:S05]  /*1160*/  @!P0 BRA `(.L_x_53) ;  /* 0x0000034000008947 */ /* 0x00ffea0003800000 */
[----:B------:R-:W-:Y:S02]  /*1170*/  BSSY B0, `(.L_x_54) ;  /* 0x000002e000007945 */ /* 0x000fe40003800000 */
.L_x_55:
[----:B------:R-:W-:-:S05]  /*1180*/  IADD3 R69, R35, 0x1, RZ ;  /* 0x0000000123457810 */ /* 0x000fca0007ffe0ff */
[----:B-----5:R-:W-:-:S05]  /*1190*/  IMAD.WIDE R38, R69, 0x4, R28 ;  /* 0x0000000445267825 */ /* 0x020fca00078e021c */
[----:B--2---:R-:W2:Y:S04]  /*11a0*/  LDG.E R49, [R38.64] ;  /* 0x0000002426317981 */ /* 0x004ea8000c1e1900 */
[----:B------:R-:W3:Y:S04]  /*11b0*/  LDG.E R41, [R38.64+0x4] ;  /* 0x0000042426297981 */ /* 0x000ee8000c1e1900 */
[----:B------:R-:W4:Y:S04]  /*11c0*/  LDG.E R3, [R38.64+0x8] ;  /* 0x0000082426037981 */ /* 0x000f28000c1e1900 */
[----:B------:R4:W4:Y:S01]  /*11d0*/  LDG.E R57, [R38.64+0xc] ;  /* 0x00000c2426397981 */ /* 0x000922000c1e1900 */
[----:B------:R-:W-:-:S04]  /*11e0*/  IMAD.WIDE R72, R69, 0x8, R6 ;  /* 0x0000000845487825 */ /* 0x000fc800078e0206 */
[C---:B------:R-:W-:Y:S01]  /*11f0*/  IMAD.WIDE R70, R69.reuse, 0x8, R30 ;  /* 0x0000000845467825 */ /* 0x040fe200078e021e */
[----:B------:R-:W4:Y:S03]  /*1200*/  LDG.E.64 R36, [R72.64] ;  /* 0x0000002448247981 */ /* 0x000f26000c1e1b00 */
[----:B------:R-:W-:Y:S01]  /*1210*/  IMAD.WIDE R68, R69, 0x8, R32 ;  /* 0x0000000845447825 */ /* 0x000fe200078e0220 */
[----:B------:R-:W4:Y:S04]  /*1220*/  LDG.E.64 R54, [R70.64] ;  /* 0x0000002446367981 */ /* 0x000f28000c1e1b00 */
[----:B------:R-:W4:Y:S04]  /*1230*/  LDG.E.64 R50, [R68.64] ;  /* 0x0000002444327981 */ /* 0x000f28000c1e1b00 */
[----:B------:R-:W4:Y:S04]  /*1240*/  LDG.E.64 R52, [R72.64+0x8] ;  /* 0x0000082448347981 */ /* 0x000f28000c1e1b00 */
[----:B------:R-:W4:Y:S04]  /*1250*/  LDG.E.64 R46, [R70.64+0x8] ;  /* 0x00000824462e7981 */ /* 0x000f28000c1e1b00 */
[----:B------:R-:W4:Y:S04]  /*1260*/  LDG.E.64 R42, [R68.64+0x8] ;  /* 0x00000824442a7981 */ /* 0x000f28000c1e1b00 */
[----:B------:R-:W4:Y:S04]  /*1270*/  LDG.E.64 R44, [R72.64+0x10] ;  /* 0x00001024482c7981 */ /* 0x000f28000c1e1b00 */
[----:B------:R-:W4:Y:S04]  /*1280*/  LDG.E.64 R60, [R70.64+0x10] ;  /* 0x00001024463c7981 */ /* 0x000f28000c1e1b00 */
        /* <DEDUP_REMOVED lines=11> */
[----:B------:R-:W3:Y:S01]  /*1340*/  LDG.E.64 R56, [R56.64] ;  /* 0x0000002438387981 */ /* 0x000ee2000c1e1b00 */
[----:B------:R-:W-:-:S04]  /*1350*/  IADD3 R34, R34, -0x4, RZ ;  /* 0xfffffffc22227810 */ /* 0x000fc80007ffe0ff */
[----:B------:R-:W-:Y:S02]  /*1360*/  ISETP.GT.AND P0, PT, R34, RZ, PT ;  /* 0x000000ff2200720c */ /* 0x000fe40003f04270 */
[----:B------:R-:W-:Y:S01]  /*1370*/  IADD3 R35, R35, 0x4, RZ ;  /* 0x0000000423237810 */ /* 0x000fe20007ffe0ff */
[----:B--2---:R-:W3:-:S04]  /*1380*/  DFMA R36, R48, R36, R24 ;  /* 0x000000243024722b */ /* 0x004ec80000000018 */
[----:B------:R-:W0:-:S04]  /*1390*/  DFMA R54, R48, R54, R14 ;  /* 0x000000363036722b */ /* 0x000e08000000000e */
[----:B-1----:R-:W1:-:S04]  /*13a0*/  DFMA R50, R48, R50, R20 ;  /* 0x000000323032722b */ /* 0x002e480000000014 */
[----:B---3--:R-:W4:-:S04]  /*13b0*/  DFMA R36, R40, R52, R36 ;  /* 0x000000342824722b */ /* 0x008f080000000024 */
[----:B0-----:R-:W0:-:S04]  /*13c0*/  DFMA R46, R40, R46, R54 ;  /* 0x0000002e282e722b */ /* 0x001e080000000036 */
[----:B-1----:R-:W1:-:S04]  /*13d0*/  DFMA R42, R40, R42, R50 ;  /* 0x0000002a282a722b */ /* 0x002e480000000032 */
[----:B----4-:R-:W2:-:S04]  /*13e0*/  DFMA R36, R38, R44, R36 ;  /* 0x0000002c2624722b */ /* 0x010e880000000024 */
[----:B0-----:R-:W0:-:S04]  /*13f0*/  DFMA R46, R38, R60, R46 ;  /* 0x0000003c262e722b */ /* 0x001e08000000002e */
[----:B-1----:R-:W1:-:S04]  /*1400*/  DFMA R42, R38, R58, R42 ;  /* 0x0000003a262a722b */ /* 0x002e48000000002a */
[----:B--2---:R2:W3:-:S04]  /*1410*/  DFMA R24, R56, R62, R36 ;  /* 0x0000003e3818722b */ /* 0x0044c80000000024 */
[----:B0-----:R2:W0:-:S04]  /*1420*/  DFMA R14, R56, R64, R46 ;  /* 0x00000040380e722b */ /* 0x001408000000002e */
[----:B-1----:R2:W1:Y:S01]  /*1430*/  DFMA R20, R56, R66, R42 ;  /* 0x000000423814722b */ /* 0x002462000000002a */
[----:B0--3--:R-:W-:Y:S05]  /*1440*/  @P0 BRA `(.L_x_55) ;  /* 0xfffffd3000000947 */ /* 0x009fea000383ffff */
[----:B------:R-:W-:Y:S05]  /*1450*/  BSYNC B0 ;  /* 0x0000000000007941 */ /* 0x000fea0003800000 */
.L_x_54:
[----:B------:R-:W-:Y:S05]  /*1460*/  BRA `(.L_x_53) ;  /* 0x0000004000007947 */ /* 0x000fea0003800000 */
.L_x_51:
[----:B-1----:R1:W5:Y:S01]  /*1470*/  LDG.E.64.CONSTANT R6, [R22.64+0xa4] ;  /* 0x0000a42416067981 */ /* 0x002362000c1e9b00 */
[----:B------:R-:W-:Y:S01]  /*1480*/  CS2R R24, SRZ ;  /* 0x0000000000187805 */ /* 0x000fe2000001ff00 */
[----:B------:R-:W-:Y:S01]  /*1490*/  CS2R R14, SRZ ;  /* 0x00000000000e7805 */ /* 0x000fe2000001ff00 */
[----:B------:R-:W-:Y:S02]  /*14a0*/  CS2R R20, SRZ ;  /* 0x0000000000147805 */ /* 0x000fe4000001ff00 */
.L_x_53:
[----:B-----5:R-:W3:Y:S04]  /*14b0*/  LDG.E.64.CONSTANT R26, [R22.64+0xac] ;  /* 0x0000ac24161a7981 */ /* 0x020ee8000c1e9b00 */
[----:B------:R-:W4:Y:S01]  /*14c0*/  LDG.E.64.CONSTANT R30, [R22.64+0xb4] ;  /* 0x0000b424161e7981 */ /* 0x000f22000c1e9b00 */
[----:B0-----:R-:W-:-:S03]  /*14d0*/  IMAD R35, R17, c[0x0][0x170], RZ ;  /* 0x00005c0011237a24 */ /* 0x001fc600078e02ff */
[----:B--2---:R-:W2:Y:S04]  /*14e0*/  LDG.E.64 R8, [R8.64] ;  /* 0x0000002408087981 */ /* 0x004ea8000c1e1b00 */
[----:B------:R-:W2:Y:S04]  /*14f0*/  LDG.E.64 R4, [R4.64] ;  /* 0x0000002404047981 */ /* 0x000ea8000c1e1b00 */
[----:B------:R-:W2:Y:S01]  /*1500*/  LDG.E.64 R10, [R10.64] ;  /* 0x000000240a0a7981 */ /* 0x000ea2000c1e1b00 */
[----:B---3--:R-:W-:-:S04]  /*1510*/  IMAD.WIDE R32, R35, 0x8, R26 ;  /* 0x0000000823207825 */ /* 0x008fc800078e021a */
[C---:B------:R-:W-:Y:S01]  /*1520*/  IMAD.WIDE R26, R35.reuse, 0x8, R6 ;  /* 0x00000008231a7825 */ /* 0x040fe200078e0206 */
[----:B------:R0:W2:Y:S03]  /*1530*/  LDG.E.64 R28, [R32.64] ;  /* 0x00000024201c7981 */ /* 0x0000a6000c1e1b00 */
[----:B----4-:R-:W-:Y:S02]  /*1540*/  IMAD.WIDE R34, R35, 0x8, R30 ;  /* 0x0000000823227825 */ /* 0x010fe400078e021e */
[----:B------:R-:W3:Y:S04]  /*1550*/  LDG.E.64 R26, [R26.64] ;  /* 0x000000241a1a7981 */ /* 0x000ee8000c1e1b00 */
[----:B------:R4:W3:Y:S01]  /*1560*/  LDG.E.64 R30, [R34.64] ;  /* 0x00000024221e7981 */ /* 0x0008e2000c1e1b00 */
[----:B------:R-:W-:Y:S01]  /*1570*/  BSSY B6, `(.L_x_56) ;  /* 0x000001c000067945 */ /* 0x000fe20003800000 */
[----:B0-----:R-:W-:-:S02]  /*1580*/  SHF.R.S64 R33, RZ, 0x1d, R17 ;  /* 0x0000001dff217819 */ /* 0x001fc40000001011 */
[----:B----4-:R-:W-:Y:S01]  /*1590*/  SHF.R.S32.HI R35, RZ, 0x1d, R17 ;  /* 0x0000001dff237819 */ /* 0x010fe20000011411 */
[----:B--2---:R-:W3:-:S06]  /*15a0*/  DMUL R28, R8, R28 ;  /* 0x0000001c081c7228 */ /* 0x004ecc0000000000 */
[----:B---3--:R-:W0:-:S06]  /*15b0*/  DFMA R6, R4, R26, R28 ;  /* 0x0000001a0406722b */ /* 0x008e0c000000001c */
[----:B0-----:R-:W0:-:S06]  /*15c0*/  DFMA R6, R10, R30, R6 ;  /* 0x0000001e0a06722b */ /* 0x001e0c0000000006 */
[----:B0-----:R-:W0:Y:S01]  /*15d0*/  MUFU.RCP64H R29, R7 ;  /* 0x00000007001d7308 */ /* 0x001e220000001800 */
[----:B------:R-:W-:Y:S01]  /*15e0*/  MOV R28, 0x1 ;  /* 0x00000001001c7802 */ /* 0x000fe20000000f00 */
[----:B------:R-:W-:-:S05]  /*15f0*/  DFMA R4, R4, -R24, R12 ;  /* 0x800000180404722b */ /* 0x000fca000000000c */
[----:B0-----:R-:W0:-:S06]  /*1600*/  DFMA R30, -R6, R28, 1 ;  /* 0x3ff00000061e742b */ /* 0x001e0c000000011c */
[----:B0-----:R-:W0:-:S06]  /*1610*/  DFMA R30, R30, R30, R30 ;  /* 0x0000001e1e1e722b */ /* 0x001e0c000000001e */
[----:B0-----:R-:W0:-:S04]  /*1620*/  DFMA R30, R28, R30, R28 ;  /* 0x0000001e1c1e722b */ /* 0x001e08000000001c */
[----:B------:R-:W2:-:S04]  /*1630*/  DFMA R8, R8, -R14, R4 ;  /* 0x8000000e0808722b */ /* 0x000e880000000004 */
[----:B0-----:R-:W0:-:S04]  /*1640*/  DFMA R4, -R6, R30, 1 ;  /* 0x3ff000000604742b */ /* 0x001e08000000011e */
[----:B-12---:R-:W-:-:S04]  /*1650*/  DFMA R8, R10, -R20, R8 ;  /* 0x800000140a08722b */ /* 0x006fc80000000008 */
        /* <DEDUP_REMOVED lines=9> */
[----:B------:R-:W-:Y:S01]  /*16f0*/  MOV R20, 32@lo((_28header_files_timple_solver_c_update_boundary_pressure_vectorised_621_gpu + .L_x_1@srel)) ;  /* 0x0000000000147802 */ /* 0x000fe20000000f00 */
[----:B------:R-:W-:Y:S01]  /*1700*/  IMAD.MOV.U32 R5, RZ, RZ, R9 ;  /* 0x000000ffff057224 */ /* 0x000fe200078e0009 */
[----:B------:R-:W-:-:S05]  /*1710*/  MOV R21, 32@hi((_28header_files_timple_solver_c_update_boundary_pressure_vectorised_621_gpu + .L_x_1@srel)) ;  /* 0x0000000000157802 */ /* 0x000fca0000000f00 */
[----:B------:R-:W-:Y:S05]  /*1720*/  CALL.ABS.NOINC `(__cuda_sm20_div_rn_f64_full) ;  /* 0x0000000000007943 */ /* 0x000fea0003c00000 */
.L_x_1:
[----:B------:R-:W-:Y:S05]  /*1730*/  BSYNC B6 ;  /* 0x0000000000067941 */ /* 0x000fea0003800000 */
.L_x_56:
[----:B------:R-:W2:Y:S02]  /*1740*/  LDG.E.64.CONSTANT R18, [R18.64+-0x8] ;  /* 0xfffff82412127981 */ /* 0x000ea4000c1e9b00 */
[----:B--2---:R-:W-:-:S04]  /*1750*/  IADD3 R6, P0, R18, R33, RZ ;  /* 0x0000002112067210 */ /* 0x004fc80007f1e0ff */
[----:B------:R-:W-:-:S05]  /*1760*/  IADD3.X R7, R19, R35, RZ, P0, !PT ;  /* 0x0000002313077210 */ /* 0x000fca00007fe4ff */
[----:B------:R0:W-:Y:S04]  /*1770*/  STG.E.64 [R6.64], R4 ;  /* 0x0000000406007986 */ /* 0x0001e8000c101b24 */
.L_x_45:
[----:B------:R-:W-:Y:S05]  /*1780*/  BSYNC B7 ;  /* 0x0000000000077941 */ /* 0x000fea0003800000 */
.L_x_44:
[----:B------:R-:W-:Y:S02]  /*1790*/  ULDC UR4, c[0x0][0xc] ;  /* 0x0000030000047ab9 */ /* 0x000fe40000000800 */
[----:B------:R-:W-:-:S06]  /*17a0*/  USHF.L.U32 UR4, UR4, 0x7, URZ ;  /* 0x0000000704047899 */ /* 0x000fcc000800063f */
[----:B------:R-:W-:Y:S02]  /*17b0*/  IADD3 R16, R16, -UR4, RZ ;  /* 0x8000000410107c10 */ /* 0x000fe4000fffe0ff */
[----:B------:R-:W-:Y:S02]  /*17c0*/  IADD3 R17, R17, UR4, RZ ;  /* 0x0000000411117c10 */ /* 0x000fe4000fffe0ff */
[----:B------:R-:W-:-:S13]  /*17d0*/  ISETP.GT.AND P0, PT, R16, RZ, PT ;  /* 0x000000ff1000720c */ /* 0x000fda0003f04270 */
[----:B------:R-:W-:Y:S01]  /*17e0*/  @!P0 CALL.REL.NOINC `(.L_x_57) ;  /* 0x0000001000008944 */ /* 0x000fe20003c00000 */
[----:B------:R-:W-:Y:S05]  /*17f0*/  BRA `(.L_x_58) ;  /* 0xffffe90000007947 */ /* 0x000fea000383ffff */
.L_x_57:
[----:B------:R-:W-:Y:S05]  /*1800*/  EXIT ;  /* 0x000000000000794d */ /* 0x000fea0003800000 */
.L_x_59:
        /* <DEDUP_REMOVED lines=15> */
.L_x_350:


//--------------------- .text._28header_files_timple_solver_c_update_velocity_implicit_vectorised_2d_610_gpu --------------------------
	.section	.text._28header_files_timple_solver_c_update_velocity_implicit_vectorised_2d_610_gpu,"ax",@progbits
	.sectioninfo	@"SHI_REGISTERS=12"
	.align	128
        .global         _28header_files_timple_solver_c_update_velocity_implicit_vectorised_2d_610_gpu
        .type           _28header_files_timple_solver_c_update_velocity_implicit_vectorised_2d_610_gpu,@function
        .size           _28header_files_timple_solver_c_update_velocity_implicit_vectorised_2d_610_gpu,(.L_x_351 - _28header_files_timple_solver_c_update_velocity_implicit_vectorised_2d_610_gpu)
        .other          _28header_files_timple_solver_c_update_velocity_implicit_vectorised_2d_610_gpu,@"STO_CUDA_ENTRY STV_DEFAULT"
_28header_files_timple_solver_c_update_velocity_implicit_vectorised_2d_610_gpu:
.text._28header_files_timple_solver_c_update_velocity_implicit_vectorised_2d_610_gpu:
[----:B------:R-:W-:Y:S02]  /*0000*/  MOV R1, c[0x0][0x28] ;  /* 0x00000a0000017a02 */ /* 0x000fe40000000f00 */
[----:B------:R-:W0:Y:S01]  /*0010*/  S2R R0, SR_CTAID.X ;  /* 0x0000000000007919 */ /* 0x000e220000002500 */
[----:B------:R-:W-:Y:S02]  /*0020*/  ULDC UR4, c[0x0][0xc] ;  /* 0x0000030000047ab9 */ /* 0x000fe40000000800 */
[----:B------:R-:W-:Y:S01]  /*0030*/  USHF.L.U32 UR4, UR4, 0x7, URZ ;  /* 0x0000000704047899 */ /* 0x000fe2000800063f */
[----:B------:R-:W0:Y:S01]  /*0040*/  S2R R3, SR_TID.X ;  /* 0x0000000000037919 */ /* 0x000e220000002100 */
[----:B------:R-:W-:Y:S02]  /*0050*/  ULDC.64 UR6, c[0x0][0x118] ;  /* 0x0000460000067ab9 */ /* 0x000fe40000000a00 */
[----:B------:R-:W-:Y:S01]  /*0060*/  ULDC UR5, c[0x0][0x160] ;  /* 0x0000580000057ab9 */ /* 0x000fe20000000800 */
[----:B0-----:R-:W-:-:S05]  /*0070*/  IMAD R9, R0, 0x80, R3 ;  /* 0x0000008000097824 */ /* 0x001fca00078e0203 */
.L_x_60:
[----:B------:R-:W-:-:S13]  /*0080*/  ISETP.GE.AND P0, PT, R9, c[0x0][0x160], PT ;  /* 0x0000580009007a0c */ /* 0x000fda0003f06270 */
[----:B------:R-:W-:Y:S02]  /*0090*/  @!P0 IMAD.MOV.U32 R6, RZ, RZ, c[0x0][0x168] ;  /* 0x00005a00ff068624 */ /* 0x000fe400078e00ff */
[----:B------:R-:W-:-:S05]  /*00a0*/  @!P0 IMAD.MOV.U32 R7, RZ, RZ, c[0x0][0x16c] ;  /* 0x00005b00ff078624 */ /* 0x000fca00078e00ff */
[----:B------:R-:W2:Y:S01]  /*00b0*/  @!P0 LDG.E.64.CONSTANT R2, [R6.64+0x18] ;  /* 0x0000180606028981 */ /* 0x000ea2000c1e9b00 */
[----:B------:R-:W-:-:S04]  /*00c0*/  @!P0 SHF.R.S64 R5, RZ, 0x1d, R9 ;  /* 0x0000001dff058819 */ /* 0x000fc80000001009 */
[----:B--2---:R-:W-:-:S04]  /*00d0*/  @!P0 IADD3 R2, P1, R2, R5, RZ ;  /* 0x0000000502028210 */ /* 0x004fc80007f3e0ff */
[----:B------:R-:W-:-:S05]  /*00e0*/  @!P0 LEA.HI.X.SX32 R3, R9, R3, 0x3, P1 ;  /* 0x0000000309038211 */ /* 0x000fca00008f1eff */
[----:B------:R-:W2:Y:S01]  /*00f0*/  @!P0 LDG.E.64 R4, [R2.64] ;  /* 0x0000000602048981 */ /* 0x000ea2000c1e1b00 */
[----:B------:R-:W-:Y:S01]  /*0100*/  UIADD3 UR5, -UR4, UR5, URZ ;  /* 0x0000000504057290 */ /* 0x000fe2000fffe13f */
[----:B------:R-:W-:Y:S01]  /*0110*/  IADD3 R9, R9, UR4, RZ ;  /* 0x0000000409097c10 */ /* 0x000fe2000fffe0ff */
[----:B--2---:R-:W0:-:S07]  /*0120*/  @!P0 DADD R4, R4, -c[0x0][0x170] ;  /* 0x80005c0004048629 */ /* 0x004e0e0000000000 */
[----:B0-----:R0:W-:Y:S01]  /*0130*/  @!P0 STG.E.64 [R2.64], R4 ;  /* 0x0000000402008986 */ /* 0x0011e2000c101b06 */
[----:B------:R-:W-:-:S13]  /*0140*/  ISETP.LT.AND P0, PT, RZ, UR5, PT ;  /* 0x00000005ff007c0c */ /* 0x000fda000bf01270 */
[----:B0-----:R-:W-:Y:S05]  /*0150*/  @P0 BRA `(.L_x_60) ;  /* 0xffffff2000000947 */ /* 0x001fea000383ffff */
[----:B------:R-:W-:Y:S05]  /*0160*/  EXIT ;  /* 0x000000000000794d */ /* 0x000fea0003800000 */
.L_x_61:
        /* <DEDUP_REMOVED lines=9> */
.L_x_351:


//--------------------- .text._28header_files_timple_solver_c_update_velocity_implicit_vectorised_2d_598_gpu --------------------------
	.section	.text._28header_files_timple_solver_c_update_velocity_implicit_vectorised_2d_598_gpu,"ax",@progbits
	.sectioninfo	@"SHI_REGISTERS=44"
	.align	128
        .global         _28header_files_timple_solver_c_update_velocity_implicit_vectorised_2d_598_gpu
        .type           _28header_files_timple_solver_c_update_velocity_implicit_vectorised_2d_598_gpu,@function
        .size           _28header_files_timple_solver_c_update_velocity_implicit_vectorised_2d_598_gpu,(.L_x_352 - _28header_files_timple_solver_c_update_velocity_implicit_vectorised_2d_598_gpu)
        .other          _28header_files_timple_solver_c_update_velocity_implicit_vectorised_2d_598_gpu,@"STO_CUDA_ENTRY STV_DEFAULT"
_28header_files_timple_solver_c_update_velocity_implicit_vectorised_2d_598_gpu:
.text._28header_files_timple_solver_c_update_velocity_implicit_vectorised_2d_598_gpu:
[----:B------:R-:W-:Y:S02]  /*0000*/  MOV R1, c[0x0][0x28] ;  /* 0x00000a0000017a02 */ /* 0x000fe40000000f00 */
[----:B------:R-:W0:Y:S01]  /*0010*/  S2R R39, SR_CTAID.X ;  /* 0x0000000000277919 */ /* 0x000e220000002500 */
[----:B------:R-:W-:Y:S01]  /*0020*/  ULDC.64 UR4, c[0x0][0x178] ;  /* 0x00005e0000047ab9 */ /* 0x000fe20000000a00 */
[----:B------:R-:W-:Y:S01]  /*0030*/  MOV R40, c[0x0][0x160] ;  /* 0x0000580000287a02 */ /* 0x000fe20000000f00 */
[----:B------:R-:W-:Y:S01]  /*0040*/  UIADD3 UR4, UP0, UR4, 0x40, URZ ;  /* 0x0000004004047890 */ /* 0x000fe2000ff1e03f */
[----:B------:R-:W0:Y:S01]  /*0050*/  S2R R0, SR_TID.X ;  /* 0x0000000000007919 */ /* 0x000e220000002100 */
[----:B------:R-:W-:Y:S02]  /*0060*/  ULDC UR38, c[0x0][0xc] ;  /* 0x0000030000267ab9 */ /* 0x000fe40000000800 */
[----:B------:R-:W-:Y:S02]  /*0070*/  UIADD3.X UR5, URZ, UR5, URZ, UP0, !UPT ;  /* 0x000000053f057290 */ /* 0x000fe400087fe43f */
[----:B------:R-:W-:Y:S01]  /*0080*/  MOV R36, UR4 ;  /* 0x0000000400247c02 */ /* 0x000fe20008000f00 */
[----:B------:R-:W-:-:S02]  /*0090*/  USHF.L.U32 UR38, UR38, 0x7, URZ ;  /* 0x0000000726267899 */ /* 0x000fc4000800063f */
[----:B------:R-:W-:Y:S01]  /*00a0*/  ULDC.64 UR36, c[0x0][0x118] ;  /* 0x0000460000247ab9 */ /* 0x000fe20000000a00 */
[----:B------:R-:W-:Y:S01]  /*00b0*/  MOV R37, UR5 ;  /* 0x0000000500257c02 */ /* 0x000fe20008000f00 */
[----:B0-----:R-:W-:-:S05]  /*00c0*/  IMAD R39, R39, 0x80, R0 ;  /* 0x0000008027277824 */ /* 0x001fca00078e0200 */
.L_x_66:
[----:B------:R-:W-:Y:S01]  /*00d0*/  ISETP.GE.AND P0, PT, R39, c[0x0][0x160], PT ;  /* 0x0000580027007a0c */ /* 0x000fe20003f06270 */
[----:B------:R-:W-:Y:S01]  /*00e0*/  BSSY B7, `(.L_x_62) ;  /* 0x0000061000077945 */ /* 0x000fe20003800000 */
[----:B------:R-:W-:-:S04]  /*00f0*/  IADD3 R40, R40, -UR38, RZ ;  /* 0x8000002628287c10 */ /* 0x000fc8000fffe0ff */
[----:B------:R-:W-:-:S04]  /*0100*/  ISETP.GT.AND P1, PT, R40, RZ, PT ;  /* 0x000000ff2800720c */ /* 0x000fc80003f24270 */
[----:B------:R-:W-:-:S03]  /*0110*/  P2R R41, PR, RZ, 0x2 ;  /* 0x00000002ff297803 */ /* 0x000fc60000000000 */
[----:B0-----:R-:W-:Y:S05]  /*0120*/  @P0 BRA `(.L_x_63) ;  /* 0x000005c000000947 */ /* 0x001fea0003800000 */
[----:B------:R-:W-:Y:S02]  /*0130*/  IMAD.MOV.U32 R2, RZ, RZ, c[0x0][0x168] ;  /* 0x00005a00ff027624 */ /* 0x000fe400078e00ff */
[----:B------:R-:W-:-:S06]  /*0140*/  IMAD.MOV.U32 R3, RZ, RZ, c[0x0][0x16c] ;  /* 0x00005b00ff037624 */ /* 0x000fcc00078e00ff */
[----:B------:R-:W2:Y:S02]  /*0150*/  LDG.E.64.CONSTANT R2, [R2.64+0x160] ;  /* 0x0001602402027981 */ /* 0x000ea4000c1e9b00 */
[----:B--2---:R-:W-:-:S04]  /*0160*/  IADD3 R4, P0, R2, R39, RZ ;  /* 0x0000002702047210 */ /* 0x004fc80007f1e0ff */
[----:B------:R-:W-:-:S05]  /*0170*/  LEA.HI.X.SX32 R5, R39, R3, 0x1, P0 ;  /* 0x0000000327057211 */ /* 0x000fca00000f0eff */
[----:B------:R-:W2:Y:S02]  /*0180*/  LDG.E.U8 R4, [R4.64] ;  /* 0x0000002404047981 */ /* 0x000ea4000c1e1100 */
[----:B--2---:R-:W-:-:S13]  /*0190*/  ISETP.NE.AND P0, PT, R4, RZ, PT ;  /* 0x000000ff0400720c */ /* 0x004fda0003f05270 */
[----:B------:R-:W-:Y:S05]  /*01a0*/  @P0 BRA `(.L_x_63) ;  /* 0x0000054000000947 */ /* 0x000fea0003800000 */
[----:B------:R-:W-:Y:S01]  /*01b0*/  IMAD.MOV.U32 R34, RZ, RZ, c[0x0][0x170] ;  /* 0x00005c00ff227624 */ /* 0x000fe200078e00ff */
[----:B------:R-:W2:Y:S01]  /*01c0*/  LDG.E.64.CONSTANT R22, [R36.64+0x10] ;  /* 0x0000102424167981 */ /* 0x000ea2000c1e9b00 */
[----:B------:R-:W-:Y:S01]  /*01d0*/  IMAD.MOV.U32 R35, RZ, RZ, c[0x0][0x174] ;  /* 0x00005d00ff237624 */ /* 0x000fe200078e00ff */
[--C-:B------:R-:W-:Y:S02]  /*01e0*/  SHF.R.S64 R38, RZ, 0x1d, R39.reuse ;  /* 0x0000001dff267819 */ /* 0x100fe40000001027 */
[----:B------:R-:W-:Y:S01]  /*01f0*/  SHF.R.S32.HI R2, RZ, 0x1d, R39 ;  /* 0x0000001dff027819 */ /* 0x000fe20000011427 */
[----:B------:R-:W3:Y:S04]  /*0200*/  LDG.E.64.CONSTANT R32, [R36.64] ;  /* 0x0000002424207981 */ /* 0x000ee8000c1e9b00 */
[----:B------:R-:W4:Y:S04]  /*0210*/  LDG.E.64.CONSTANT R6, [R34.64+0x80] ;  /* 0x0000802422067981 */ /* 0x000f28000c1e9b00 */
[----:B------:R-:W2:Y:S01]  /*0220*/  LDG.E.64.CONSTANT R4, [R34.64] ;  /* 0x0000002422047981 */ /* 0x000ea2000c1e9b00 */
[----:B----4-:R-:W-:-:S05]  /*0230*/  IADD3 R10, P0, R6, R38, RZ ;  /* 0x00000026060a7210 */ /* 0x010fca0007f1e0ff */
[----:B------:R-:W-:-:S05]  /*0240*/  IMAD.X R11, R7, 0x1, R2, P0 ;  /* 0x00000001070b7824 */ /* 0x000fca00000e0602 */
[----:B------:R-:W3:Y:S01]  /*0250*/  LDG.E.64 R6, [R10.64] ;  /* 0x000000240a067981 */ /* 0x000ee2000c1e1b00 */
[----:B--2---:R-:W-:-:S05]  /*0260*/  IADD3 R18, P0, R4, R38, RZ ;  /* 0x0000002604127210 */ /* 0x004fca0007f1e0ff */
[----:B------:R-:W-:-:S05]  /*0270*/  IMAD.X R19, R5, 0x1, R2, P0 ;  /* 0x0000000105137824 */ /* 0x000fca00000e0602 */
[----:B------:R0:W5:Y:S01]  /*0280*/  LDG.E.64 R16, [R18.64] ;  /* 0x0000002412107981 */ /* 0x000162000c1e1b00 */
[----:B------:R-:W1:Y:S01]  /*0290*/  MUFU.RCP64H R5, R23 ;  /* 0x0000001700057308 */ /* 0x000e620000001800 */
[----:B------:R-:W-:-:S06]  /*02a0*/  IMAD.MOV.U32 R4, RZ, RZ, 0x1 ;  /* 0x00000001ff047424 */ /* 0x000fcc00078e00ff */
[----:B-1----:R-:W1:-:S06]  /*02b0*/  DFMA R8, -R22, R4, 1 ;  /* 0x3ff000001608742b */ /* 0x002e4c0000000104 */
[----:B-1----:R-:W1:-:S06]  /*02c0*/  DFMA R8, R8, R8, R8 ;  /* 0x000000080808722b */ /* 0x002e4c0000000008 */
[----:B-1----:R-:W1:-:S06]  /*02d0*/  DFMA R8, R4, R8, R4 ;  /* 0x000000080408722b */ /* 0x002e4c0000000004 */
[----:B-1----:R-:W1:-:S06]  /*02e0*/  DFMA R4, -R22, R8, 1 ;  /* 0x3ff000001604742b */ /* 0x002e4c0000000108 */
[----:B-1----:R-:W-:Y:S01]  /*02f0*/  DFMA R4, R8, R4, R8 ;  /* 0x000000040804722b */ /* 0x002fe20000000008 */
[----:B------:R-:W-:Y:S03]  /*0300*/  BSSY B6, `(.L_x_64) ;  /* 0x0000010000067945 */ /* 0x000fe60003800000 */
[----:B---3--:R-:W1:-:S06]  /*0310*/  DMUL R6, R6, R32 ;  /* 0x0000002006067228 */ /* 0x008e4c0000000000 */
[----:B-1----:R-:W1:-:S06]  /*0320*/  DMUL R8, R6, R4 ;  /* 0x0000000406087228 */ /* 0x002e4c0000000000 */
[----:B-1----:R-:W1:-:S06]  /*0330*/  DFMA R10, -R22, R8, R6 ;  /* 0x00000008160a722b */ /* 0x002e4c0000000106 */
[----:B-1----:R-:W1:Y:S01]  /*0340*/  DFMA R4, R4, R10, R8 ;  /* 0x0000000a0404722b */ /* 0x002e620000000008 */
[----:B------:R-:W-:-:S09]  /*0350*/  FSETP.GEU.AND P1, PT, |R7|, 6.5827683646048100446e-37, PT ;  /* 0x036000000700780b */ /* 0x000fd20003f2e200 */
[----:B-1----:R-:W-:-:S05]  /*0360*/  FFMA R0, RZ, R23, R5 ;  /* 0x00000017ff007223 */ /* 0x002fca0000000005 */
[----:B------:R-:W-:-:S13]  /*0370*/  FSETP.GT.AND P0, PT, |R0|, 1.469367938527859385e-39, PT ;  /* 0x001000000000780b */ /* 0x000fda0003f04200 */
[----:B------:R-:W-:Y:S05]  /*0380*/  @P0 BRA P1, `(.L_x_2) ;  /* 0x0000007000000947 */ /* 0x000fea0000800000 */
[----:B0-----:R-:W-:Y:S01]  /*0390*/  IMAD.MOV.U32 R4, RZ, RZ, R6 ;  /* 0x000000ffff047224 */ /* 0x001fe200078e0006 */
[----:B------:R-:W-:Y:S01]  /*03a0*/  MOV R6, R22 ;  /* 0x0000001600067202 */ /* 0x000fe20000000f00 */
[----:B------:R-:W-:Y:S01]  /*03b0*/  IMAD.MOV.U32 R5, RZ, RZ, R7 ;  /* 0x000000ffff057224 */ /* 0x000fe200078e0007 */
[----:B------:R-:W-:Y:S01]  /*03c0*/  MOV R20, 32@lo((_28header_files_timple_solver_c_update_velocity_implicit_vectorised_2d_598_gpu + .L_x_2@srel)) ;  /* 0x0000000000147802 */ /* 0x000fe20000000f00 */
[----:B------:R-:W-:Y:S01]  /*03d0*/  IMAD.MOV.U32 R7, RZ, RZ, R23 ;  /* 0x000000ffff077224 */ /* 0x000fe200078e0017 */
[----:B------:R-:W-:-:S04]  /*03e0*/  MOV R21, 32@hi((_28header_files_timple_solver_c_update_velocity_implicit_vectorised_2d_598_gpu + .L_x_2@srel)) ;  /* 0x0000000000157802 */ /* 0x000fc80000000f00 */
[----:B-----5:R-:W-:Y:S05]  /*03f0*/  CALL.ABS.NOINC `(__cuda_sm20_div_rn_f64_full) ;  /* 0x0000000000007943 */ /* 0x020fea0003c00000 */
.L_x_2:
[----:B0-----:R-:W-:Y:S05]  /*0400*/  BSYNC B6 ;  /* 0x0000000000067941 */ /* 0x001fea0003800000 */
.L_x_64:
[----:B------:R-:W2:Y:S01]  /*0410*/  LDG.E.64.CONSTANT R6, [R34.64+0x88] ;  /* 0x0000882422067981 */ /* 0x000ea2000c1e9b00 */
[----:B-----5:R-:W0:-:S07]  /*0420*/  DADD R16, R16, -R4 ;  /* 0x0000000010107229 */ /* 0x020e0e0000000804 */
[----:B0-----:R0:W-:Y:S01]  /*0430*/  STG.E.64 [R18.64], R16 ;  /* 0x0000001012007986 */ /* 0x0011e2000c101b24 */
[----:B------:R-:W1:Y:S01]  /*0440*/  MUFU.RCP64H R11, R23 ;  /* 0x00000017000b7308 */ /* 0x000e620000001800 */
[----:B------:R-:W-:Y:S01]  /*0450*/  IMAD.MOV.U32 R10, RZ, RZ, 0x1 ;  /* 0x00000001ff0a7424 */ /* 0x000fe200078e00ff */
[----:B--2---:R-:W-:-:S05]  /*0460*/  IADD3 R8, P0, R6, R38, RZ ;  /* 0x0000002606087210 */ /* 0x004fca0007f1e0ff */
[----:B------:R-:W-:Y:S02]  /*0470*/  IMAD.X R9, R7, 0x1, R2, P0 ;  /* 0x0000000107097824 */ /* 0x000fe400000e0602 */
[----:B------:R-:W0:Y:S04]  /*0480*/  LDG.E.64.CONSTANT R6, [R34.64+0x8] ;  /* 0x0000082422067981 */ /* 0x000e28000c1e9b00 */
[----:B------:R-:W2:Y:S01]  /*0490*/  LDG.E.64 R4, [R8.64] ;  /* 0x0000002408047981 */ /* 0x000ea2000c1e1b00 */
[----:B-1----:R-:W1:-:S06]  /*04a0*/  DFMA R12, -R22, R10, 1 ;  /* 0x3ff00000160c742b */ /* 0x002e4c000000010a */
[----:B-1----:R-:W1:-:S06]  /*04b0*/  DFMA R12, R12, R12, R12 ;  /* 0x0000000c0c0c722b */ /* 0x002e4c000000000c */
[----:B-1----:R-:W1:-:S06]  /*04c0*/  DFMA R12, R10, R12, R10 ;  /* 0x0000000c0a0c722b */ /* 0x002e4c000000000a */
[----:B-1----:R-:W1:-:S06]  /*04d0*/  DFMA R10, -R22, R12, 1 ;  /* 0x3ff00000160a742b */ /* 0x002e4c000000010c */
[----:B-1----:R-:W-:Y:S01]  /*04e0*/  DFMA R10, R12, R10, R12 ;  /* 0x0000000a0c0a722b */ /* 0x002fe2000000000c */
[----:B------:R-:W-:Y:S03]  /*04f0*/  BSSY B6, `(.L_x_65) ;  /* 0x0000012000067945 */ /* 0x000fe60003800000 */
[----:B--2---:R-:W1:-:S06]  /*0500*/  DMUL R32, R32, R4 ;  /* 0x0000000420207228 */ /* 0x004e4c0000000000 */
[----:B-1----:R-:W1:-:S06]  /*0510*/  DMUL R4, R10, R32 ;  /* 0x000000200a047228 */ /* 0x002e4c0000000000 */
[----:B-1----:R-:W1:-:S06]  /*0520*/  DFMA R8, -R22, R4, R32 ;  /* 0x000000041608722b */ /* 0x002e4c0000000120 */
[----:B-1----:R-:W1:Y:S01]  /*0530*/  DFMA R4, R10, R8, R4 ;  /* 0x000000080a04722b */ /* 0x002e620000000004 */
[----:B------:R-:W-:-:S09]  /*0540*/  FSETP.GEU.AND P2, PT, |R33|, 6.5827683646048100446e-37, PT ;  /* 0x036000002100780b */ /* 0x000fd20003f4e200 */
[----:B-1----:R-:W-:-:S05]  /*0550*/  FFMA R0, RZ, R23, R5 ;  /* 0x00000017ff007223 */ /* 0x002fca0000000005 */
[----:B------:R-:W-:Y:S02]  /*0560*/  FSETP.GT.AND P0, PT, |R0|, 1.469367938527859385e-39, PT ;  /* 0x001000000000780b */ /* 0x000fe40003f04200 */
[----:B0-----:R-:W-:-:S05]  /*0570*/  IADD3 R16, P1, R6, R38, RZ ;  /* 0x0000002606107210 */ /* 0x001fca0007f3e0ff */
[----:B------:R-:W-:-:S06]  /*0580*/  IMAD.X R17, R7, 0x1, R2, P1 ;  /* 0x0000000107117824 */ /* 0x000fcc00008e0602 */
[----:B------:R-:W-:Y:S05]  /*0590*/  @P0 BRA P2, `(.L_x_3) ;  /* 0x0000007000000947 */ /* 0x000fea0001000000 */
[----:B------:R-:W-:Y:S01]  /*05a0*/  IMAD.MOV.U32 R4, RZ, RZ, R32 ;  /* 0x000000ffff047224 */ /* 0x000fe200078e0020 */
[----:B------:R-:W-:Y:S01]  /*05b0*/  MOV R6, R22 ;  /* 0x0000001600067202 */ /* 0x000fe20000000f00 */
[----:B------:R-:W-:Y:S01]  /*05c0*/  IMAD.MOV.U32 R5, RZ, RZ, R33 ;  /* 0x000000ffff057224 */ /* 0x000fe200078e0021 */
[----:B------:R-:W-:Y:S01]  /*05d0*/  MOV R20, 32@lo((_28header_files_timple_solver_c_update_velocity_implicit_vectorised_2d_598_gpu + .L_x_3@srel)) ;  /* 0x0000000000147802 */ /* 0x000fe20000000f00 */
[----:B------:R-:W-:Y:S01]  /*05e0*/  IMAD.MOV.U32 R7, RZ, RZ, R23 ;  /* 0x000000ffff077224 */ /* 0x000fe200078e0017 */
[----:B------:R-:W-:-:S04]  /*05f0*/  MOV R21, 32@hi((_28header_files_timple_solver_c_update_velocity_implicit_vectorised_2d_598_gpu + .L_x_3@srel)) ;  /* 0x0000000000157802 */ /* 0x000fc80000000f00 */
[----:B------:R-:W-:Y:S05]  /*0600*/  CALL.ABS.NOINC `(__cuda_sm20_div_rn_f64_full) ;  /* 0x0000000000007943 */ /* 0x000fea0003c00000 */
.L_x_3:
[----:B------:R-:W-:Y:S05]  /*0610*/  BSYNC B6 ;  /* 0x0000000000067941 */ /* 0x000fea0003800000 */
.L_x_65:
[----:B------:R-:W2:Y:S04]  /*0620*/  LDG.E.64 R6, [R16.64] ;  /* 0x0000002410067981 */ /* 0x000ea8000c1e1b00 */
[----:B------:R-:W3:Y:S04]  /*0630*/  LDG.E.64.CONSTANT R8, [R34.64+0x58] ;  /* 0x0000582422087981 */ /* 0x000ee8000c1e9b00 */
[----:B------:R-:W4:Y:S01]  /*0640*/  LDG.E.64.CONSTANT R10, [R34.64+0x18] ;  /* 0x00001824220a7981 */ /* 0x000f22000c1e9b00 */
[----:B--2---:R-:W0:Y:S01]  /*0650*/  DADD R6, R6, -R4 ;  /* 0x0000000006067229 */ /* 0x004e220000000804 */
[----:B---3--:R-:W-:-:S06]  /*0660*/  IADD3 R8, P0, R8, R38, RZ ;  /* 0x0000002608087210 */ /* 0x008fcc0007f1e0ff */
[----:B0-----:R0:W-:Y:S01]  /*0670*/  STG.E.64 [R16.64], R6 ;  /* 0x0000000610007986 */ /* 0x0011e2000c101b24 */
[----:B----4-:R-:W-:Y:S01]  /*0680*/  IADD3 R4, P1, R10, R38, RZ ;  /* 0x000000260a047210 */ /* 0x010fe20007f3e0ff */
[----:B------:R-:W-:-:S04]  /*0690*/  IMAD.X R9, R9, 0x1, R2, P0 ;  /* 0x0000000109097824 */ /* 0x000fc800000e0602 */
[----:B------:R-:W-:Y:S02]  /*06a0*/  IMAD.X R5, R11, 0x1, R2, P1 ;  /* 0x000000010b057824 */ /* 0x000fe400008e0602 */
[----:B------:R-:W2:Y:S04]  /*06b0*/  LDG.E.64 R8, [R8.64] ;  /* 0x0000002408087981 */ /* 0x000ea8000c1e1b00 */
[----:B------:R-:W2:Y:S02]  /*06c0*/  LDG.E.64 R2, [R4.64] ;  /* 0x0000002404027981 */ /* 0x000ea4000c1e1b00 */
[----:B--2---:R-:W1:-:S07]  /*06d0*/  DADD R2, R2, R8 ;  /* 0x0000000002027229 */ /* 0x004e4e0000000008 */
[----:B-1----:R0:W-:Y:S04]  /*06e0*/  STG.E.64 [R4.64], R2 ;  /* 0x0000000204007986 */ /* 0x0021e8000c101b24 */
.L_x_63:
[----:B------:R-:W-:Y:S05]  /*06f0*/  BSYNC B7 ;  /* 0x0000000000077941 */ /* 0x000fea0003800000 */
.L_x_62:
[----:B------:R-:W-:Y:S02]  /*0700*/  ISETP.NE.AND P0, PT, R41, RZ, PT ;  /* 0x000000ff2900720c */ /* 0x000fe40003f05270 */
[----:B------:R-:W-:-:S11]  /*0710*/  IADD3 R39, R39, UR38, RZ ;  /* 0x0000002627277c10 */ /* 0x000fd6000fffe0ff */
[----:B------:R-:W-:Y:S05]  /*0720*/  @P0 BRA `(.L_x_66) ;  /* 0xfffff9a000000947 */ /* 0x000fea000383ffff */
[----:B------:R-:W-:Y:S05]  /*0730*/  EXIT ;  /* 0x000000000000794d */ /* 0x000fea0003800000 */
.L_x_67:
        /* <DEDUP_REMOVED lines=12> */
.L_x_352:


//--------------------- .text._28header_files_timple_solver_c_update_velocity_implicit_vectorised_586_gpu --------------------------
	.section	.text._28header_files_timple_solver_c_update_velocity_implicit_vectorised_586_gpu,"ax",@progbits
	.sectioninfo	@"SHI_REGISTERS=12"
	.align	128
        .global         _28header_files_timple_solver_c_update_velocity_implicit_vectorised_586_gpu
        .type           _28header_files_timple_solver_c_update_velocity_implicit_vectorised_586_gpu,@function
        .size           _28header_files_timple_solver_c_update_velocity_implicit_vectorised_586_gpu,(.L_x_353 - _28header_files_timple_solver_c_update_velocity_implicit_vectorised_586_gpu)
        .other          _28header_files_timple_solver_c_update_velocity_implicit_vectorised_586_gpu,@"STO_CUDA_ENTRY STV_DEFAULT"
_28header_files_timple_solver_c_update_velocity_implicit_vectorised_586_gpu:
.text._28header_files_timple_solver_c_update_velocity_implicit_vectorised_586_gpu:
        /* <DEDUP_REMOVED lines=8> */
.L_x_68:
        /* <DEDUP_REMOVED lines=15> */
.L_x_69:
        /* <DEDUP_REMOVED lines=9> */
.L_x_353:


//--------------------- .text._28header_files_timple_solver_c_update_velocity_implicit_vectorised_574_gpu --------------------------
	.section	.text._28header_files_timple_solver_c_update_velocity_implicit_vectorised_574_gpu,"ax",@progbits
	.sectioninfo	@"SHI_REGISTERS=44"
	.align	128
        .global         _28header_files_timple_solver_c_update_velocity_implicit_vectorised_574_gpu
        .type           _28header_files_timple_solver_c_update_velocity_implicit_vectorised_574_gpu,@function
        .size           _28header_files_timple_solver_c_update_velocity_implicit_vectorised_574_gpu,(.L_x_354 - _28header_files_timple_solver_c_update_velocity_implicit_vectorised_574_gpu)
        .other          _28header_files_timple_solver_c_update_velocity_implicit_vectorised_574_gpu,@"STO_CUDA_ENTRY STV_DEFAULT"
_28header_files_timple_solver_c_update_velocity_implicit_vectorised_574_gpu:
.text._28header_files_timple_solver_c_update_velocity_implicit_vectorised_574_gpu:
        /* <DEDUP_REMOVED lines=13> */
.L_x_75:
        /* <DEDUP_REMOVED lines=47> */
[----:B------:R-:W-:Y:S01]  /*03c0*/  MOV R20, 32@lo((_28header_files_timple_solver_c_update_velocity_implicit_vectorised_574_gpu + .L_x_4@srel)) ;  /* 0x0000000000147802 */ /* 0x000fe20000000f00 */
[----:B------:R-:W-:Y:S01]  /*03d0*/  IMAD.MOV.U32 R7, RZ, RZ, R23 ;  /* 0x000000ffff077224 */ /* 0x000fe200078e0017 */
[----:B------:R-:W-:-:S04]  /*03e0*/  MOV R21, 32@hi((_28header_files_timple_solver_c_update_velocity_implicit_vectorised_574_gpu + .L_x_4@srel)) ;  /* 0x0000000000157802 */ /* 0x000fc80000000f00 */
[----:B-----5:R-:W-:Y:S05]  /*03f0*/  CALL.ABS.NOINC `(__cuda_sm20_div_rn_f64_full) ;  /* 0x0000000000007943 */ /* 0x020fea0003c00000 */
.L_x_4:
[----:B0-----:R-:W-:Y:S05]  /*0400*/  BSYNC B6 ;  /* 0x0000000000067941 */ /* 0x001fea0003800000 */
.L_x_72:
[----:B------:R-:W2:Y:S01]  /*0410*/  LDG.E.64.CONSTANT R6, [R34.64+0x88] ;  /* 0x0000882422067981 */ /* 0x000ea2000c1e9b00 */
[----:B-----5:R-:W0:-:S03]  /*0420*/  DADD R16, R16, -R4 ;  /* 0x0000000010107229 */ /* 0x020e060000000804 */
[----:B------:R-:W3:Y:S04]  /*0430*/  LDG.E.64.CONSTANT R8, [R34.64+0x8] ;  /* 0x0000082422087981 */ /* 0x000ee8000c1e9b00 */
[----:B0-----:R3:W-:Y:S01]  /*0440*/  STG.E.64 [R18.64], R16 ;  /* 0x0000001012007986 */ /* 0x0017e2000c101b24 */
[----:B------:R-:W0:Y:S01]  /*0450*/  MUFU.RCP64H R5, R23 ;  /* 0x0000001700057308 */ /* 0x000e220000001800 */
[----:B------:R-:W-:Y:S01]  /*0460*/  IMAD.MOV.U32 R4, RZ, RZ, 0x1 ;  /* 0x00000001ff047424 */ /* 0x000fe200078e00ff */
[----:B--2---:R-:W-:-:S05]  /*0470*/  IADD3 R10, P0, R6, R38, RZ ;  /* 0x00000026060a7210 */ /* 0x004fca0007f1e0ff */
[----:B------:R-:W-:-:S05]  /*0480*/  IMAD.X R11, R7, 0x1, R2, P0 ;  /* 0x00000001070b7824 */ /* 0x000fca00000e0602 */
[----:B------:R-:W2:Y:S01]  /*0490*/  LDG.E.64 R6, [R10.64] ;  /* 0x000000240a067981 */ /* 0x000ea2000c1e1b00 */
[----:B0-----:R-:W0:-:S06]  /*04a0*/  DFMA R12, -R22, R4, 1 ;  /* 0x3ff00000160c742b */ /* 0x001e0c0000000104 */
[----:B0-----:R-:W0:-:S06]  /*04b0*/  DFMA R12, R12, R12, R12 ;  /* 0x0000000c0c0c722b */ /* 0x001e0c000000000c */
[----:B0-----:R-:W0:-:S06]  /*04c0*/  DFMA R12, R4, R12, R4 ;  /* 0x0000000c040c722b */ /* 0x001e0c0000000004 */
[----:B0-----:R-:W0:-:S06]  /*04d0*/  DFMA R4, -R22, R12, 1 ;  /* 0x3ff000001604742b */ /* 0x001e0c000000010c */
[----:B0-----:R-:W-:Y:S01]  /*04e0*/  DFMA R12, R12, R4, R12 ;  /* 0x000000040c0c722b */ /* 0x001fe2000000000c */
[----:B---3--:R-:W-:Y:S01]  /*04f0*/  IADD3 R16, P1, R8, R38, RZ ;  /* 0x0000002608107210 */ /* 0x008fe20007f3e0ff */
[----:B------:R-:W-:Y:S04]  /*0500*/  BSSY B6, `(.L_x_73) ;  /* 0x0000011000067945 */ /* 0x000fe80003800000 */
[----:B------:R-:W-:Y:S01]  /*0510*/  IMAD.X R17, R9, 0x1, R2, P1 ;  /* 0x0000000109117824 */ /* 0x000fe200008e0602 */
[----:B--2---:R-:W0:-:S06]  /*0520*/  DMUL R6, R32, R6 ;  /* 0x0000000620067228 */ /* 0x004e0c0000000000 */
        /* <DEDUP_REMOVED lines=8> */
[----:B------:R-:W-:Y:S01]  /*05b0*/  MOV R6, R22 ;  /* 0x0000001600067202 */ /* 0x000fe20000000f00 */
[----:B------:R-:W-:Y:S01]  /*05c0*/  IMAD.MOV.U32 R5, RZ, RZ, R7 ;  /* 0x000000ffff057224 */ /* 0x000fe200078e0007 */
[----:B------:R-:W-:Y:S01]  /*05d0*/  MOV R20, 32@lo((_28header_files_timple_solver_c_update_velocity_implicit_vectorised_574_gpu + .L_x_5@srel)) ;  /* 0x0000000000147802 */ /* 0x000fe20000000f00 */
[----:B------:R-:W-:Y:S01]  /*05e0*/  IMAD.MOV.U32 R7, RZ, RZ, R23 ;  /* 0x000000ffff077224 */ /* 0x000fe200078e0017 */
[----:B------:R-:W-:-:S04]  /*05f0*/  MOV R21, 32@hi((_28header_files_timple_solver_c_update_velocity_implicit_vectorised_574_gpu + .L_x_5@srel)) ;  /* 0x0000000000157802 */ /* 0x000fc80000000f00 */
[----:B------:R-:W-:Y:S05]  /*0600*/  CALL.ABS.NOINC `(__cuda_sm20_div_rn_f64_full) ;  /* 0x0000000000007943 */ /* 0x000fea0003c00000 */
.L_x_5:
[----:B------:R-:W-:Y:S05]  /*0610*/  BSYNC B6 ;  /* 0x0000000000067941 */ /* 0x000fea0003800000 */
.L_x_73:
[----:B------:R-:W2:Y:S04]  /*0620*/  LDG.E.64.CONSTANT R8, [R34.64+0x90] ;  /* 0x0000902422087981 */ /* 0x000ea8000c1e9b00 */
[----:B------:R-:W3:Y:S01]  /*0630*/  LDG.E.64 R6, [R16.64] ;  /* 0x0000002410067981 */ /* 0x000ee2000c1e1b00 */
[----:B------:R-:W0:Y:S01]  /*0640*/  MUFU.RCP64H R13, R23 ;  /* 0x00000017000d7308 */ /* 0x000e220000001800 */
[----:B------:R-:W-:Y:S01]  /*0650*/  IMAD.MOV.U32 R12, RZ, RZ, 0x1 ;  /* 0x00000001ff0c7424 */ /* 0x000fe200078e00ff */
[----:B--2---:R-:W-:Y:S01]  /*0660*/  IADD3 R10, P0, R8, R38, RZ ;  /* 0x00000026080a7210 */ /* 0x004fe20007f1e0ff */
[----:B---3--:R-:W1:-:S04]  /*0670*/  DADD R6, R6, -R4 ;  /* 0x0000000006067229 */ /* 0x008e480000000804 */
[----:B------:R-:W-:Y:S02]  /*0680*/  IMAD.X R11, R9, 0x1, R2, P0 ;  /* 0x00000001090b7824 */ /* 0x000fe400000e0602 */
[----:B------:R-:W2:Y:S04]  /*0690*/  LDG.E.64.CONSTANT R8, [R34.64+0x10] ;  /* 0x0000102422087981 */ /* 0x000ea8000c1e9b00 */
[----:B-1----:R1:W-:Y:S04]  /*06a0*/  STG.E.64 [R16.64], R6 ;  /* 0x0000000610007986 */ /* 0x0023e8000c101b24 */
[----:B------:R-:W3:Y:S01]  /*06b0*/  LDG.E.64 R4, [R10.64] ;  /* 0x000000240a047981 */ /* 0x000ee2000c1e1b00 */
[----:B0-----:R-:W0:-:S06]  /*06c0*/  DFMA R14, -R22, R12, 1 ;  /* 0x3ff00000160e742b */ /* 0x001e0c000000010c */
[----:B0-----:R-:W0:-:S06]  /*06d0*/  DFMA R14, R14, R14, R14 ;  /* 0x0000000e0e0e722b */ /* 0x001e0c000000000e */
[----:B0-----:R-:W0:-:S06]  /*06e0*/  DFMA R14, R12, R14, R12 ;  /* 0x0000000e0c0e722b */ /* 0x001e0c000000000c */
[----:B0-----:R-:W0:-:S06]  /*06f0*/  DFMA R12, -R22, R14, 1 ;  /* 0x3ff00000160c742b */ /* 0x001e0c000000010e */
[----:B0-----:R-:W-:Y:S01]  /*0700*/  DFMA R12, R14, R12, R14 ;  /* 0x0000000c0e0c722b */ /* 0x001fe2000000000e */
[----:B------:R-:W-:Y:S03]  /*0710*/  BSSY B6, `(.L_x_74) ;  /* 0x0000012000067945 */ /* 0x000fe60003800000 */
[----:B---3--:R-:W0:-:S06]  /*0720*/  DMUL R32, R32, R4 ;  /* 0x0000000420207228 */ /* 0x008e0c0000000000 */
[----:B0-----:R-:W1:-:S06]  /*0730*/  DMUL R4, R12, R32 ;  /* 0x000000200c047228 */ /* 0x001e4c0000000000 */
[----:B-1----:R-:W0:-:S06]  /*0740*/  DFMA R6, -R22, R4, R32 ;  /* 0x000000041606722b */ /* 0x002e0c0000000120 */
[----:B0-----:R-:W0:Y:S01]  /*0750*/  DFMA R4, R12, R6, R4 ;  /* 0x000000060c04722b */ /* 0x001e220000000004 */
[----:B------:R-:W-:-:S09]  /*0760*/  FSETP.GEU.AND P2, PT, |R33|, 6.5827683646048100446e-37, PT ;  /* 0x036000002100780b */ /* 0x000fd20003f4e200 */
[----:B0-----:R-:W-:-:S05]  /*0770*/  FFMA R0, RZ, R23, R5 ;  /* 0x00000017ff007223 */ /* 0x001fca0000000005 */
[----:B------:R-:W-:Y:S02]  /*0780*/  FSETP.GT.AND P0, PT, |R0|, 1.469367938527859385e-39, PT ;  /* 0x001000000000780b */ /* 0x000fe40003f04200 */
[----:B--2---:R-:W-:-:S05]  /*0790*/  IADD3 R16, P1, R8, R38, RZ ;  /* 0x0000002608107210 */ /* 0x004fca0007f3e0ff */
[----:B------:R-:W-:-:S06]  /*07a0*/  IMAD.X R17, R9, 0x1, R2, P1 ;  /* 0x0000000109117824 */ /* 0x000fcc00008e0602 */
        /* <DEDUP_REMOVED lines=8> */
.L_x_6:
[----:B------:R-:W-:Y:S05]  /*0830*/  BSYNC B6 ;  /* 0x0000000000067941 */ /* 0x000fea0003800000 */
.L_x_74:
        /* <DEDUP_REMOVED lines=13> */
.L_x_71:
[----:B------:R-:W-:Y:S05]  /*0910*/  BSYNC B7 ;  /* 0x0000000000077941 */ /* 0x000fea0003800000 */
.L_x_70:
[----:B------:R-:W-:Y:S02]  /*0920*/  ISETP.NE.AND P0, PT, R41, RZ, PT ;  /* 0x000000ff2900720c */ /* 0x000fe40003f05270 */
[----:B------:R-:W-:-:S11]  /*0930*/  IADD3 R39, R39, UR38, RZ ;  /* 0x0000002627277c10 */ /* 0x000fd6000fffe0ff */
[----:B------:R-:W-:Y:S05]  /*0940*/  @P0 BRA `(.L_x_75) ;  /* 0xfffff78000000947 */ /* 0x000fea000383ffff */
[----:B------:R-:W-:Y:S05]  /*0950*/  EXIT ;  /* 0x000000000000794d */ /* 0x000fea0003800000 */
.L_x_76:
        /* <DEDUP_REMOVED lines=10> */
.L_x_354:


//--------------------- .text._28header_files_timple_solver_c_prolongate_corrections_vectorised_2d_560_gpu --------------------------
	.section	.text._28header_files_timple_solver_c_prolongate_corrections_vectorised_2d_560_gpu,"ax",@progbits
	.sectioninfo	@"SHI_REGISTERS=10"
	.align	128
        .global         _28header_files_timple_solver_c_prolongate_corrections_vectorised_2d_560_gpu
        .type           _28header_files_timple_solver_c_prolongate_corrections_vectorised_2d_560_gpu,@function
        .size           _28header_files_timple_solver_c_prolongate_corrections_vectorised_2d_560_gpu,(.L_x_355 - _28header_files_timple_solver_c_prolongate_corrections_vectorised_2d_560_gpu)
        .other          _28header_files_timple_solver_c_prolongate_corrections_vectorised_2d_560_gpu,@"STO_CUDA_ENTRY STV_DEFAULT"
_28header_files_timple_solver_c_prolongate_corrections_vectorised_2d_560_gpu:
.text._28header_files_timple_solver_c_prolongate_corrections_vectorised_2d_560_gpu:
        /* <DEDUP_REMOVED lines=8> */
[----:B------:R-:W-:Y:S01]  /*0080*/  MOV R6, R0 ;  /* 0x0000000000067202 */ /* 0x000fe20000000f00 */
[----:B------:R-:W-:Y:S02]  /*0090*/  ULDC UR4, c[0x0][0xc] ;  /* 0x0000030000047ab9 */ /* 0x000fe40000000800 */
[----:B------:R-:W0:Y:S01]  /*00a0*/  S2R R3, SR_TID.X ;  /* 0x0000000000037919 */ /* 0x000e220000002100 */
[----:B------:R-:W-:Y:S01]  /*00b0*/  USHF.L.U32 UR4, UR4, 0x7, URZ ;  /* 0x0000000704047899 */ /* 0x000fe2000800063f */
[----:B0-----:R-:W-:-:S05]  /*00c0*/  IMAD R7, R2, 0x80, R3 ;  /* 0x0000008002077824 */ /* 0x001fca00078e0203 */
.L_x_77:
[----:B------:R-:W-:-:S13]  /*00d0*/  ISETP.GT.AND P0, PT, R0, R7, PT ;  /* 0x000000070000720c */ /* 0x000fda0003f04270 */
[----:B------:R-:W-:Y:S02]  /*00e0*/  @P0 IMAD.MOV.U32 R2, RZ, RZ, c[0x0][0x168] ;  /* 0x00005a00ff020624 */ /* 0x000fe400078e00ff */
[----:B------:R-:W-:-:S06]  /*00f0*/  @P0 IMAD.MOV.U32 R3, RZ, RZ, c[0x0][0x16c] ;  /* 0x00005b00ff030624 */ /* 0x000fcc00078e00ff */
[----:B------:R-:W2:Y:S01]  /*0100*/  @P0 LDG.E.64.CONSTANT R2, [R2.64+0x58] ;  /* 0x0000580602020981 */ /* 0x000ea2000c1e9b00 */
[----:B------:R-:W-:Y:S02]  /*0110*/  @P0 SHF.R.S64 R5, RZ, 0x1d, R7 ;  /* 0x0000001dff050819 */ /* 0x000fe40000001007 */
[----:B------:R-:W-:Y:S02]  /*0120*/  IADD3 R6, R6, -UR4, RZ ;  /* 0x8000000406067c10 */ /* 0x000fe4000fffe0ff */
[----:B--2---:R-:W-:-:S04]  /*0130*/  @P0 IADD3 R4, P1, R2, R5, RZ ;  /* 0x0000000502040210 */ /* 0x004fc80007f3e0ff */
[C---:B------:R-:W-:Y:S02]  /*0140*/  @P0 LEA.HI.X.SX32 R5, R7.reuse, R3, 0x3, P1 ;  /* 0x0000000307050211 */ /* 0x040fe400008f1eff */
[----:B------:R-:W-:-:S03]  /*0150*/  IADD3 R7, R7, UR4, RZ ;  /* 0x0000000407077c10 */ /* 0x000fc6000fffe0ff */
[----:B------:R0:W-:Y:S01]  /*0160*/  @P0 STG.E.64 [R4.64], RZ ;  /* 0x000000ff04000986 */ /* 0x0001e2000c101b06 */
[----:B------:R-:W-:-:S13]  /*0170*/  ISETP.GT.AND P0, PT, R6, RZ, PT ;  /* 0x000000ff0600720c */ /* 0x000fda0003f04270 */
[----:B0-----:R-:W-:Y:S05]  /*0180*/  @P0 BRA `(.L_x_77) ;  /* 0xffffff4000000947 */ /* 0x001fea000383ffff */
[----:B------:R-:W-:Y:S05]  /*0190*/  EXIT ;  /* 0x000000000000794d */ /* 0x000fea0003800000 */
.L_x_78:
        /* <DEDUP_REMOVED lines=14> */
.L_x_355:


//--------------------- .text._28header_files_timple_solver_c_prolongate_corrections_vectorised_2d_547_gpu --------------------------
	.section	.text._28header_files_timple_solver_c_prolongate_corrections_vectorised_2d_547_gpu,"ax",@progbits
	.sectioninfo	@"SHI_REGISTERS=88"
	.align	128
        .global         _28header_files_timple_solver_c_prolongate_corrections_vectorised_2d_547_gpu
        .type           _28header_files_timple_solver_c_prolongate_corrections_vectorised_2d_547_gpu,@function
        .size           _28header_files_timple_solver_c_prolongate_corrections_vectorised_2d_547_gpu,(.L_x_356 - _28header_files_timple_solver_c_prolongate_corrections_vectorised_2d_547_gpu)
        .other          _28header_files_timple_solver_c_prolongate_corrections_vectorised_2d_547_gpu,@"STO_CUDA_ENTRY STV_DEFAULT"
_28header_files_timple_solver_c_prolongate_corrections_vectorised_2d_547_gpu:
.text._28header_files_timple_solver_c_prolongate_corrections_vectorised_2d_547_gpu:
        /* <DEDUP_REMOVED lines=8> */
[----:B------:R-:W-:Y:S01]  /*0080*/  MOV R80, c[0x0][0x160] ;  /* 0x0000580000507a02 */ /* 0x000fe20000000f00 */
[----:B------:R-:W-:Y:S02]  /*0090*/  ULDC UR4, c[0x0][0xc] ;  /* 0x0000030000047ab9 */ /* 0x000fe40000000800 */
[----:B------:R-:W0:Y:S01]  /*00a0*/  S2R R4, SR_TID.X ;  /* 0x0000000000047919 */ /* 0x000e220000002100 */
[----:B------:R-:W-:Y:S01]  /*00b0*/  ISETP.GE.AND P0, PT, R80, 0x1, PT ;  /* 0x000000015000780c */ /* 0x000fe20003f06270 */
[----:B------:R-:W-:Y:S01]  /*00c0*/  USHF.L.U32 UR4, UR4, 0x7, URZ ;  /* 0x0000000704047899 */ /* 0x000fe2000800063f */
[----:B0-----:R-:W-:-:S11]  /*00d0*/  IMAD R79, R79, 0x80, R4 ;  /* 0x000000804f4f7824 */ /* 0x001fd600078e0204 */
[----:B------:R-:W-:Y:S05]  /*00e0*/  @!P0 BRA `(.L_x_79) ;  /* 0x000010a000008947 */ /* 0x000fea0003800000 */
[C---:B------:R-:W-:Y:S01]  /*00f0*/  LOP3.LUT R85, R80.reuse, 0x3, RZ, 0xc0, !PT ;  /* 0x0000000350557812 */ /* 0x040fe200078ec0ff */
[----:B------:R-:W-:Y:S01]  /*0100*/  IMAD.MOV.U32 R81, RZ, RZ, R0 ;  /* 0x000000ffff517224 */ /* 0x000fe200078e0000 */
[C---:B------:R-:W-:Y:S02]  /*0110*/  IADD3 R78, R80.reuse, -0x2, RZ ;  /* 0xfffffffe504e7810 */ /* 0x040fe40007ffe0ff */
[----:B------:R-:W-:Y:S02]  /*0120*/  IADD3 R80, R80, -0x3, RZ ;  /* 0xfffffffd50507810 */ /* 0x000fe40007ffe0ff */
.L_x_88:
[----:B------:R-:W-:Y:S01]  /*0130*/  ISETP.GT.AND P0, PT, R0, R79, PT ;  /* 0x0000004f0000720c */ /* 0x000fe20003f04270 */
[----:B------:R-:W-:Y:S01]  /*0140*/  BSSY B0, `(.L_x_80) ;  /* 0x0000100000007945 */ /* 0x000fe20003800000 */
[----:B------:R-:W-:-:S04]  /*0150*/  IADD3 R81, R81, -UR4, RZ ;  /* 0x8000000451517c10 */ /* 0x000fc8000fffe0ff */
[----:B------:R-:W-:-:S07]  /*0160*/  ISETP.GT.AND P1, PT, R81, RZ, PT ;  /* 0x000000ff5100720c */ /* 0x000fce0003f24270 */
[----:B0-----:R-:W-:Y:S05]  /*0170*/  @!P0 BRA `(.L_x_81) ;  /* 0x00000fc000008947 */ /* 0x001fea0003800000 */
[----:B------:R-:W2:Y:S02]  /*0180*/  LDG.E.64.CONSTANT R4, [R2.64+0x160] ;  /* 0x0001600602047981 */ /* 0x000ea4000c1e9b00 */
[----:B--2---:R-:W-:-:S04]  /*0190*/  IADD3 R4, P0, R4, R79, RZ ;  /* 0x0000004f04047210 */ /* 0x004fc80007f1e0ff */
[----:B------:R-:W-:-:S05]  /*01a0*/  LEA.HI.X.SX32 R5, R79, R5, 0x1, P0 ;  /* 0x000000054f057211 */ /* 0x000fca00000f0eff */
[----:B------:R-:W2:Y:S02]  /*01b0*/  LDG.E.U8 R4, [R4.64] ;  /* 0x0000000604047981 */ /* 0x000ea4000c1e1100 */
[----:B--2---:R-:W-:-:S13]  /*01c0*/  ISETP.NE.AND P0, PT, R4, RZ, PT ;  /* 0x000000ff0400720c */ /* 0x004fda0003f05270 */
[----:B------:R-:W-:Y:S05]  /*01d0*/  @P0 BRA `(.L_x_81) ;  /* 0x00000f6000000947 */ /* 0x000fea0003800000 */
[----:B------:R-:W2:Y:S01]  /*01e0*/  LDG.E.64.CONSTANT R4, [R2.64+0x190] ;  /* 0x0001900602047981 */ /* 0x000ea2000c1e9b00 */
[----:B------:R-:W-:Y:S01]  /*01f0*/  SHF.R.S64 R11, RZ, 0x1e, R79 ;  /* 0x0000001eff0b7819 */ /* 0x000fe2000000104f */
[----:B------:R-:W-:Y:S01]  /*0200*/  IMAD.MOV.U32 R6, RZ, RZ, c[0x0][0x178] ;  /* 0x00005e00ff067624 */ /* 0x000fe200078e00ff */
[----:B------:R-:W-:Y:S01]  /*0210*/  MOV R8, c[0x0][0x180] ;  /* 0x0000600000087a02 */ /* 0x000fe20000000f00 */
[----:B------:R-:W-:Y:S02]  /*0220*/  IMAD.MOV.U32 R7, RZ, RZ, c[0x0][0x17c] ;  /* 0x00005f00ff077624 */ /* 0x000fe400078e00ff */
[----:B------:R-:W-:-:S04]  /*0230*/  IMAD.MOV.U32 R9, RZ, RZ, c[0x0][0x184] ;  /* 0x00006100ff097624 */ /* 0x000fc800078e00ff */
[----:B------:R-:W5:Y:S04]  /*0240*/  LDG.E.64.CONSTANT R6, [R6.64+0x58] ;  /* 0x0000580606067981 */ /* 0x000f68000c1e9b00 */
[----:B------:R-:W5:Y:S01]  /*0250*/  LDG.E.64.CONSTANT R8, [R8.64+0x188] ;  /* 0x0001880608087981 */ /* 0x000f62000c1e9b00 */
[----:B--2---:R-:W-:-:S04]  /*0260*/  IADD3 R10, P0, R4, R11, RZ ;  /* 0x0000000b040a7210 */ /* 0x004fc80007f1e0ff */
[----:B------:R-:W-:Y:S02]  /*0270*/  LEA.HI.X.SX32 R11, R79, R5, 0x2, P0 ;  /* 0x000000054f0b7211 */ /* 0x000fe400000f16ff */
[----:B------:R0:W5:Y:S04]  /*0280*/  LDG.E.64.CONSTANT R4, [R2.64+0x1d0] ;  /* 0x0001d00602047981 */ /* 0x000168000c1e9b00 */
[----:B------:R-:W2:Y:S01]  /*0290*/  LDG.E R10, [R10.64] ;  /* 0x000000060a0a7981 */ /* 0x000ea2000c1e1900 */
[----:B------:R-:W-:Y:S01]  /*02a0*/  ISETP.NE.AND P2, PT, R85, RZ, PT ;  /* 0x000000ff5500720c */ /* 0x000fe20003f45270 */
[----:B------:R-:W-:Y:S02]  /*02b0*/  IMAD.MOV.U32 R14, RZ, RZ, c[0x0][0x160] ;  /* 0x00005800ff0e7624 */ /* 0x000fe400078e00ff */
[----:B------:R-:W-:-:S03]  /*02c0*/  IMAD R25, R79, c[0x0][0x188], RZ ;  /* 0x000062004f197a24 */ /* 0x000fc600078e02ff */
[----:B------:R-:W-:Y:S01]  /*02d0*/  IADD3 R12, R14, -0x1, RZ ;  /* 0xffffffff0e0c7810 */ /* 0x000fe20007ffe0ff */
[----:B------:R-:W-:Y:S01]  /*02e0*/  IMAD.MOV.U32 R83, RZ, RZ, R25 ;  /* 0x000000ffff537224 */ /* 0x000fe200078e0019 */
[----:B------:R-:W-:Y:S02]  /*02f0*/  MOV R82, c[0x0][0x160] ;  /* 0x0000580000527a02 */ /* 0x000fe40000000f00 */
[----:B------:R-:W-:Y:S01]  /*0300*/  ISETP.GE.U32.AND P0, PT, R12, 0x3, PT ;  /* 0x000000030c00780c */ /* 0x000fe20003f06070 */
[----:B--2---:R-:W-:Y:S02]  /*0310*/  IMAD R27, R10, c[0x0][0x188], RZ ;  /* 0x000062000a1b7a24 */ /* 0x004fe400078e02ff */
[----:B------:R-:W-:-:S03]  /*0320*/  CS2R R10, SRZ ;  /* 0x00000000000a7805 */ /* 0x000fc6000001ff00 */
[----:B------:R-:W-:Y:S01]  /*0330*/  MOV R84, R27 ;  /* 0x0000001b00547202 */ /* 0x000fe20000000f00 */
[----:B------:R-:W-:Y:S06]  /*0340*/  @!P2 BRA `(.L_x_82) ;  /* 0x000001e00000a947 */ /* 0x000fec0003800000 */
[----:B0----5:R-:W-:-:S05]  /*0350*/  IMAD.WIDE R20, R27, 0x4, R8 ;  /* 0x000000041b147825 */ /* 0x021fca00078e0208 */
[----:B------:R-:W2:Y:S01]  /*0360*/  LDG.E R13, [R20.64] ;  /* 0x00000006140d7981 */ /* 0x000ea2000c1e1900 */
[----:B------:R-:W-:-:S05]  /*0370*/  IMAD.WIDE R22, R25, 0x8, R4 ;  /* 0x0000000819167825 */ /* 0x000fca00078e0204 */
[----:B------:R-:W3:Y:S01]  /*0380*/  LDG.E.64 R10, [R22.64] ;  /* 0x00000006160a7981 */ /* 0x000ee2000c1e1b00 */
[----:B------:R-:W-:Y:S01]  /*0390*/  ISETP.NE.AND P2, PT, R85, 0x1, PT ;  /* 0x000000015500780c */ /* 0x000fe20003f45270 */
[----:B--2---:R-:W-:-:S06]  /*03a0*/  IMAD.WIDE R12, R13, 0x8, R6 ;  /* 0x000000080d0c7825 */ /* 0x004fcc00078e0206 */
[----:B------:R-:W3:Y:S01]  /*03b0*/  LDG.E.64 R12, [R12.64] ;  /* 0x000000060c0c7981 */ /* 0x000ee2000c1e1b00 */
[----:B------:R-:W-:Y:S02]  /*03c0*/  IADD3 R82, R14, -0x1, RZ ;  /* 0xffffffff0e527810 */ /* 0x000fe40007ffe0ff */
[----:B------:R-:W-:Y:S02]  /*03d0*/  IADD3 R84, R27, 0x1, RZ ;  /* 0x000000011b547810 */ /* 0x000fe40007ffe0ff */
[----:B------:R-:W-:Y:S01]  /*03e0*/  IADD3 R83, R25, 0x1, RZ ;  /* 0x0000000119537810 */ /* 0x000fe20007ffe0ff */
[----:B---3--:R0:W1:Y:S01]  /*03f0*/  DFMA R10, R10, R12, RZ ;  /* 0x0000000c0a0a722b */ /* 0x00806200000000ff */
[----:B------:R-:W-:Y:S05]  /*0400*/  @!P2 BRA `(.L_x_82) ;  /* 0x000001200000a947 */ /* 0x000fea0003800000 */
[----:B------:R-:W-:Y:S01]  /*0410*/  ISETP.NE.AND P2, PT, R85, 0x2, PT ;  /* 0x000000025500780c */ /* 0x000fe20003f45270 */
[----:B0-----:R-:W2:Y:S04]  /*0420*/  LDG.E R13, [R20.64+0x4] ;  /* 0x00000406140d7981 */ /* 0x001ea8000c1e1900 */
[----:B------:R-:W3:Y:S08]  /*0430*/  LDG.E.64 R14, [R22.64+0x8] ;  /* 0x00000806160e7981 */ /* 0x000ef0000c1e1b00 */
[----:B------:R-:W4:Y:S04]  /*0440*/  @P2 LDG.E R17, [R20.64+0x8] ;  /* 0x0000080614112981 */ /* 0x000f28000c1e1900 */
[----:B------:R-:W5:Y:S01]  /*0450*/  @P2 LDG.E.64 R18, [R22.64+0x10] ;  /* 0x0000100616122981 */ /* 0x000f62000c1e1b00 */
[----:B--2---:R-:W-:-:S06]  /*0460*/  IMAD.WIDE R12, R13, 0x8, R6 ;  /* 0x000000080d0c7825 */ /* 0x004fcc00078e0206 */
[----:B------:R-:W3:Y:S01]  /*0470*/  LDG.E.64 R12, [R12.64] ;  /* 0x000000060c0c7981 */ /* 0x000ee2000c1e1b00 */
[----:B----4-:R-:W-:-:S06]  /*0480*/  @P2 IMAD.WIDE R16, R17, 0x8, R6 ;  /* 0x0000000811102825 */ /* 0x010fcc00078e0206 */
[----:B------:R-:W5:Y:S01]  /*0490*/  @P2 LDG.E.64 R16, [R16.64] ;  /* 0x0000000610102981 */ /* 0x000f62000c1e1b00 */
[C---:B------:R-:W-:Y:S02]  /*04a0*/  IADD3 R84, R27.reuse, 0x2, RZ ;  /* 0x000000021b547810 */ /* 0x040fe40007ffe0ff */
[----:B------:R-:W-:Y:S01]  /*04b0*/  MOV R82, R78 ;  /* 0x0000004e00527202 */ /* 0x000fe20000000f00 */
[----:B------:R-:W-:Y:S01]  /*04c0*/  @P2 IMAD.MOV.U32 R82, RZ, RZ, R80 ;  /* 0x000000ffff522224 */ /* 0x000fe200078e0050 */
[----:B------:R-:W-:Y:S01]  /*04d0*/  @P2 IADD3 R84, R27, 0x3, RZ ;  /* 0x000000031b542810 */ /* 0x000fe20007ffe0ff */
[----:B-1-3--:R0:W5:Y:S02]  /*04e0*/  DFMA R10, R14, R12, R10 ;  /* 0x0000000c0e0a722b */ /* 0x00a164000000000a */
[----:B0-----:R-:W-:-:S04]  /*04f0*/  IMAD.MOV.U32 R14, RZ, RZ, c[0x0][0x188] ;  /* 0x00006200ff0e7624 */ /* 0x001fc800078e00ff */
[----:B------:R-:W-:Y:S01]  /*0500*/  IMAD R83, R79, R14, 0x2 ;  /* 0x000000024f537424 */ /* 0x000fe200078e020e */
[----:B------:R-:W-:Y:S01]  /*0510*/  @P2 IADD3 R83, R25, 0x3, RZ ;  /* 0x0000000319532810 */ /* 0x000fe20007ffe0ff */
[----:B-----5:R0:W1:-:S06]  /*0520*/  @P2 DFMA R10, R18, R16, R10 ;  /* 0x00000010120a222b */ /* 0x02004c000000000a */
.L_x_82:
[----:B0-----:R-:W-:Y:S05]  /*0530*/  @!P0 BRA `(.L_x_83) ;  /* 0x00000b7000008947 */ /* 0x001fea0003800000 */
[----:B------:R-:W-:Y:S02]  /*0540*/  ISETP.GT.AND P2, PT, R82, 0xc, PT ;  /* 0x0000000c5200780c */ /* 0x000fe40003f44270 */
[----:B------:R-:W-:Y:S02]  /*0550*/  IADD3 R84, R84, 0x3, RZ ;  /* 0x0000000354547810 */ /* 0x000fe40007ffe0ff */
[----:B------:R-:W-:-:S09]  /*0560*/  PLOP3.LUT P0, PT, PT, PT, PT, 0x80, 0x0 ;  /* 0x000000000000781c */ /* 0x000fd20003f0f070 */
[----:B------:R-:W-:Y:S05]  /*0570*/  @!P2 BRA `(.L_x_84) ;  /* 0x000006500000a947 */ /* 0x000fea0003800000 */
[----:B------:R-:W-:Y:S02]  /*0580*/  PLOP3.LUT P0, PT, PT, PT, PT, 0x8, 0x0 ;  /* 0x000000000000781c */ /* 0x000fe40003f0e170 */
.L_x_85:
[----:B0-----:R-:W-:-:S05]  /*0590*/  IADD3 R13, R84, -0x3, RZ ;  /* 0xfffffffd540d7810 */ /* 0x001fca0007ffe0ff */
[----:B-----5:R-:W-:-:S05]  /*05a0*/  IMAD.WIDE R12, R13, 0x4, R8 ;  /* 0x000000040d0c7825 */ /* 0x020fca00078e0208 */
[----:B------:R-:W2:Y:S04]  /*05b0*/  LDG.E R17, [R12.64] ;  /* 0x000000060c117981 */ /* 0x000ea8000c1e1900 */
[----:B------:R2:W3:Y:S01]  /*05c0*/  LDG.E R21, [R12.64+0x4] ;  /* 0x000004060c157981 */ /* 0x0004e2000c1e1900 */
[----:B------:R-:W-:-:S03]  /*05d0*/  IADD3 R15, R84, 0x1, RZ ;  /* 0x00000001540f7810 */ /* 0x000fc60007ffe0ff */
[----:B------:R2:W4:Y:S02]  /*05e0*/  LDG.E R23, [R12.64+0x8] ;  /* 0x000008060c177981 */ /* 0x000524000c1e1900 */
[----:B------:R-:W-:Y:S02]  /*05f0*/  IMAD.WIDE R14, R15, 0x4, R8 ;  /* 0x000000040f0e7825 */ /* 0x000fe400078e0208 */
[----:B------:R2:W4:Y:S04]  /*0600*/  LDG.E R29, [R12.64+0xc] ;  /* 0x00000c060c1d7981 */ /* 0x000528000c1e1900 */
[----:B------:R0:W4:Y:S04]  /*0610*/  LDG.E R37, [R14.64] ;  /* 0x000000060e257981 */ /* 0x000128000c1e1900 */
[----:B------:R0:W4:Y:S01]  /*0620*/  LDG.E R33, [R14.64+0x4] ;  /* 0x000004060e217981 */ /* 0x000122000c1e1900 */
[----:B------:R-:W-:-:S03]  /*0630*/  IADD3 R19, R84, 0x5, RZ ;  /* 0x0000000554137810 */ /* 0x000fc60007ffe0ff */
[----:B------:R0:W4:Y:S02]  /*0640*/  LDG.E R41, [R14.64+0x8] ;  /* 0x000008060e297981 */ /* 0x000124000c1e1900 */
[----:B------:R-:W-:Y:S02]  /*0650*/  IMAD.WIDE R18, R19, 0x4, R8 ;  /* 0x0000000413127825 */ /* 0x000fe400078e0208 */
[----:B------:R0:W4:Y:S04]  /*0660*/  LDG.E R43, [R14.64+0xc] ;  /* 0x00000c060e2b7981 */ /* 0x000128000c1e1900 */
[----:B-1----:R1:W4:Y:S04]  /*0670*/  LDG.E R45, [R18.64] ;  /* 0x00000006122d7981 */ /* 0x002328000c1e1900 */
[----:B------:R1:W4:Y:S01]  /*0680*/  LDG.E R49, [R18.64+0x4] ;  /* 0x0000040612317981 */ /* 0x000322000c1e1900 */
[----:B------:R-:W-:-:S03]  /*0690*/  IADD3 R25, R84, 0x9, RZ ;  /* 0x0000000954197810 */ /* 0x000fc60007ffe0ff */
[----:B------:R1:W4:Y:S02]  /*06a0*/  LDG.E R53, [R18.64+0x8] ;  /* 0x0000080612357981 */ /* 0x000324000c1e1900 */
[----:B------:R-:W-:Y:S02]  /*06b0*/  IMAD.WIDE R24, R25, 0x4, R8 ;  /* 0x0000000419187825 */ /* 0x000fe400078e0208 */
[----:B------:R1:W4:Y:S04]  /*06c0*/  LDG.E R57, [R18.64+0xc] ;  /* 0x00000c0612397981 */ /* 0x000328000c1e1900 */
[----:B------:R0:W4:Y:S04]  /*06d0*/  LDG.E R63, [R24.64] ;  /* 0x00000006183f7981 */ /* 0x000128000c1e1900 */
[----:B------:R0:W4:Y:S04]  /*06e0*/  LDG.E R67, [R24.64+0x4] ;  /* 0x0000040618437981 */ /* 0x000128000c1e1900 */
[----:B------:R0:W4:Y:S04]  /*06f0*/  LDG.E R71, [R24.64+0x8] ;  /* 0x0000080618477981 */ /* 0x000128000c1e1900 */
[----:B------:R1:W4:Y:S01]  /*0700*/  LDG.E R77, [R24.64+0xc] ;  /* 0x00000c06184d7981 */ /* 0x000322000c1e1900 */
[----:B------:R-:W-:-:S05]  /*0710*/  IMAD.WIDE R26, R83, 0x8, R4 ;  /* 0x00000008531a7825 */ /* 0x000fca00078e0204 */
[----:B0-----:R0:W4:Y:S04]  /*0720*/  LDG.E.64 R14, [R26.64] ;  /* 0x000000061a0e7981 */ /* 0x001128000c1e1b00 */
[----:B-1----:R0:W4:Y:S01]  /*0730*/  LDG.E.64 R18, [R26.64+0x8] ;  /* 0x000008061a127981 */ /* 0x002122000c1e1b00 */
[----:B------:R-:W-:-:S03]  /*0740*/  IADD3 R55, R83, 0x4, RZ ;  /* 0x0000000453377810 */ /* 0x000fc60007ffe0ff */
[----:B------:R0:W4:Y:S02]  /*0750*/  LDG.E.64 R38, [R26.64+0x18] ;  /* 0x000018061a267981 */ /* 0x000124000c1e1b00 */
[----:B------:R-:W-:-:S05]  /*0760*/  IMAD.WIDE R54, R55, 0x8, R4 ;  /* 0x0000000837367825 */ /* 0x000fca00078e0204 */
[----:B------:R1:W4:Y:S04]  /*0770*/  LDG.E.64 R34, [R54.64] ;  /* 0x0000000636227981 */ /* 0x000328000c1e1b00 */
[----:B------:R1:W4:Y:S01]  /*0780*/  LDG.E.64 R30, [R54.64+0x8] ;  /* 0x00000806361e7981 */ /* 0x000322000c1e1b00 */
[----:B------:R-:W-:-:S05]  /*0790*/  IADD3 R75, R83, 0x8, RZ ;  /* 0x00000008534b7810 */ /* 0x000fca0007ffe0ff */
[----:B------:R-:W-:Y:S01]  /*07a0*/  IMAD.WIDE R74, R75, 0x8, R4 ;  /* 0x000000084b4a7825 */ /* 0x000fe200078e0204 */
[----:B------:R-:W-:-:S03]  /*07b0*/  IADD3 R59, R83, 0xc, RZ ;  /* 0x0000000c533b7810 */ /* 0x000fc60007ffe0ff */
[----:B--2---:R-:W-:-:S04]  /*07c0*/  IMAD.WIDE R12, R17, 0x8, R6 ;  /* 0x00000008110c7825 */ /* 0x004fc800078e0206 */
[--C-:B---3--:R-:W-:Y:S02]  /*07d0*/  IMAD.WIDE R16, R21, 0x8, R6.reuse ;  /* 0x0000000815107825 */ /* 0x108fe400078e0206 */
[----:B------:R-:W2:Y:S02]  /*07e0*/  LDG.E.64 R12, [R12.64] ;  /* 0x000000060c0c7981 */ /* 0x000ea4000c1e1b00 */
[--C-:B----4-:R-:W-:Y:S02]  /*07f0*/  IMAD.WIDE R20, R23, 0x8, R6.reuse ;  /* 0x0000000817147825 */ /* 0x110fe400078e0206 */
[----:B------:R-:W3:Y:S02]  /*0800*/  LDG.E.64 R16, [R16.64] ;  /* 0x0000000610107981 */ /* 0x000ee4000c1e1b00 */
[--C-:B------:R-:W-:Y:S02]  /*0810*/  IMAD.WIDE R24, R29, 0x8, R6.reuse ;  /* 0x000000081d187825 */ /* 0x100fe400078e0206 */
[----:B------:R0:W4:Y:S04]  /*0820*/  LDG.E.64 R22, [R26.64+0x10] ;  /* 0x000010061a167981 */ /* 0x000128000c1e1b00 */
[----:B------:R-:W4:Y:S01]  /*0830*/  LDG.E.64 R20, [R20.64] ;  /* 0x0000000614147981 */ /* 0x000f22000c1e1b00 */
[----:B------:R-:W-:-:S03]  /*0840*/  IMAD.WIDE R36, R37, 0x8, R6 ;  /* 0x0000000825247825 */ /* 0x000fc600078e0206 */
[----:B------:R-:W4:Y:S01]  /*0850*/  LDG.E.64 R24, [R24.64] ;  /* 0x0000000618187981 */ /* 0x000f22000c1e1b00 */
[----:B------:R-:W-:-:S03]  /*0860*/  IMAD.WIDE R32, R33, 0x8, R6 ;  /* 0x0000000821207825 */ /* 0x000fc600078e0206 */
[----:B------:R-:W4:Y:S01]  /*0870*/  LDG.E.64 R36, [R36.64] ;  /* 0x0000000624247981 */ /* 0x000f22000c1e1b00 */
[----:B------:R-:W-:-:S03]  /*0880*/  IMAD.WIDE R28, R41, 0x8, R6 ;  /* 0x00000008291c7825 */ /* 0x000fc600078e0206 */
[----:B------:R-:W4:Y:S01]  /*0890*/  LDG.E.64 R32, [R32.64] ;  /* 0x0000000620207981 */ /* 0x000f22000c1e1b00 */
[----:B------:R-:W-:-:S03]  /*08a0*/  IMAD.WIDE R42, R43, 0x8, R6 ;  /* 0x000000082b2a7825 */ /* 0x000fc600078e0206 */
[----:B0-----:R1:W4:Y:S04]  /*08b0*/  LDG.E.64 R26, [R54.64+0x10] ;  /* 0x00001006361a7981 */ /* 0x001328000c1e1b00 */
[----:B------:R-:W4:Y:S01]  /*08c0*/  LDG.E.64 R28, [R28.64] ;  /* 0x000000061c1c7981 */ /* 0x000f22000c1e1b00 */
[----:B------:R-:W-:-:S03]  /*08d0*/  IMAD.WIDE R46, R45, 0x8, R6 ;  /* 0x000000082d2e7825 */ /* 0x000fc600078e0206 */
[----:B------:R1:W4:Y:S04]  /*08e0*/  LDG.E.64 R40, [R54.64+0x18] ;  /* 0x0000180636287981 */ /* 0x000328000c1e1b00 */
[----:B------:R-:W4:Y:S01]  /*08f0*/  LDG.E.64 R42, [R42.64] ;  /* 0x000000062a2a7981 */ /* 0x000f22000c1e1b00 */
[----:B------:R-:W-:-:S03]  /*0900*/  IMAD.WIDE R50, R49, 0x8, R6 ;  /* 0x0000000831327825 */ /* 0x000fc600078e0206 */
[----:B------:R0:W4:Y:S04]  /*0910*/  LDG.E.64 R44, [R74.64] ;  /* 0x000000064a2c7981 */ /* 0x000128000c1e1b00 */
[----:B------:R-:W4:Y:S01]  /*0920*/  LDG.E.64 R46, [R46.64] ;  /* 0x000000062e2e7981 */ /* 0x000f22000c1e1b00 */
[----:B------:R-:W-:-:S03]  /*0930*/  IMAD.WIDE R72, R53, 0x8, R6 ;  /* 0x0000000835487825 */ /* 0x000fc600078e0206 */
[----:B------:R0:W4:Y:S04]  /*0940*/  LDG.E.64 R48, [R74.64+0x8] ;  /* 0x000008064a307981 */ /* 0x000128000c1e1b00 */
[----:B------:R-:W4:Y:S01]  /*0950*/  LDG.E.64 R50, [R50.64] ;  /* 0x0000000632327981 */ /* 0x000f22000c1e1b00 */
[----:B------:R-:W-:-:S03]  /*0960*/  IMAD.WIDE R60, R57, 0x8, R6 ;  /* 0x00000008393c7825 */ /* 0x000fc600078e0206 */
[----:B------:R0:W4:Y:S04]  /*0970*/  LDG.E.64 R52, [R74.64+0x10] ;  /* 0x000010064a347981 */ /* 0x000128000c1e1b00 */
[----:B-1----:R1:W4:Y:S01]  /*0980*/  LDG.E.64 R54, [R72.64] ;  /* 0x0000000648367981 */ /* 0x002322000c1e1b00 */
[----:B------:R-:W-:-:S03]  /*0990*/  IMAD.WIDE R56, R59, 0x8, R4 ;  /* 0x000000083b387825 */ /* 0x000fc600078e0204 */
[----:B------:R0:W4:Y:S01]  /*09a0*/  LDG.E.64 R58, [R74.64+0x18] ;  /* 0x000018064a3a7981 */ /* 0x000122000c1e1b00 */
[----:B------:R-:W-:-:S03]  /*09b0*/  IMAD.WIDE R64, R63, 0x8, R6 ;  /* 0x000000083f407825 */ /* 0x000fc600078e0206 */
[----:B------:R-:W4:Y:S01]  /*09c0*/  LDG.E.64 R60, [R60.64] ;  /* 0x000000063c3c7981 */ /* 0x000f22000c1e1b00 */
[----:B------:R-:W-:-:S03]  /*09d0*/  IMAD.WIDE R68, R67, 0x8, R6 ;  /* 0x0000000843447825 */ /* 0x000fc600078e0206 */
[----:B------:R-:W4:Y:S04]  /*09e0*/  LDG.E.64 R62, [R56.64] ;  /* 0x00000006383e7981 */ /* 0x000f28000c1e1b00 */
[----:B------:R-:W4:Y:S01]  /*09f0*/  LDG.E.64 R64, [R64.64] ;  /* 0x0000000640407981 */ /* 0x000f22000c1e1b00 */
[----:B-1----:R-:W-:-:S03]  /*0a00*/  IMAD.WIDE R72, R71, 0x8, R6 ;  /* 0x0000000847487825 */ /* 0x002fc600078e0206 */
[----:B------:R-:W4:Y:S04]  /*0a10*/  LDG.E.64 R66, [R56.64+0x8] ;  /* 0x0000080638427981 */ /* 0x000f28000c1e1b00 */
[----:B------:R-:W4:Y:S01]  /*0a20*/  LDG.E.64 R68, [R68.64] ;  /* 0x0000000644447981 */ /* 0x000f22000c1e1b00 */
[----:B0-----:R-:W-:-:S03]  /*0a30*/  IMAD.WIDE R74, R77, 0x8, R6 ;  /* 0x000000084d4a7825 */ /* 0x001fc600078e0206 */
[----:B------:R-:W4:Y:S04]  /*0a40*/  LDG.E.64 R70, [R56.64+0x10] ;  /* 0x0000100638467981 */ /* 0x000f28000c1e1b00 */
[----:B------:R-:W4:Y:S04]  /*0a50*/  LDG.E.64 R72, [R72.64] ;  /* 0x0000000648487981 */ /* 0x000f28000c1e1b00 */
[----:B------:R-:W4:Y:S04]  /*0a60*/  LDG.E.64 R76, [R56.64+0x18] ;  /* 0x00001806384c7981 */ /* 0x000f28000c1e1b00 */
[----:B------:R-:W4:Y:S01]  /*0a70*/  LDG.E.64 R74, [R74.64] ;  /* 0x000000064a4a7981 */ /* 0x000f22000c1e1b00 */
[----:B------:R-:W-:-:S04]  /*0a80*/  IADD3 R82, R82, -0x10, RZ ;  /* 0xfffffff052527810 */ /* 0x000fc80007ffe0ff */
[----:B------:R-:W-:Y:S02]  /*0a90*/  ISETP.GT.AND P2, PT, R82, 0xc, PT ;  /* 0x0000000c5200780c */ /* 0x000fe40003f44270 */
[----:B------:R-:W-:Y:S02]  /*0aa0*/  IADD3 R83, R83, 0x10, RZ ;  /* 0x0000001053537810 */ /* 0x000fe40007ffe0ff */
[----:B------:R-:W-:Y:S01]  /*0ab0*/  IADD3 R84, R84, 0x10, RZ ;  /* 0x0000001054547810 */ /* 0x000fe20007ffe0ff */
[----:B--2---:R-:W3:-:S06]  /*0ac0*/  DFMA R12, R14, R12, R10 ;  /* 0x0000000c0e0c722b */ /* 0x004ecc000000000a */
[----:B---3--:R-:W4:-:S06]  /*0ad0*/  DFMA R12, R18, R16, R12 ;  /* 0x00000010120c722b */ /* 0x008f0c000000000c */
[----:B----4-:R-:W0:-:S06]  /*0ae0*/  DFMA R12, R22, R20, R12 ;  /* 0x00000014160c722b */ /* 0x010e0c000000000c */
[----:B0-----:R-:W0:-:S06]  /*0af0*/  DFMA R12, R38, R24, R12 ;  /* 0x00000018260c722b */ /* 0x001e0c000000000c */
        /* <DEDUP_REMOVED lines=11> */
[----:B0-----:R0:W1:Y:S01]  /*0bb0*/  DFMA R10, R76, R74, R12 ;  /* 0x0000004a4c0a722b */ /* 0x001062000000000c */
[----:B------:R-:W-:Y:S05]  /*0bc0*/  @P2 BRA `(.L_x_85) ;  /* 0xfffff9c000002947 */ /* 0x000fea000383ffff */
.L_x_84:
[----:B------:R-:W-:-:S13]  /*0bd0*/  ISETP.GT.AND P2, PT, R82, 0x4, PT ;  /* 0x000000045200780c */ /* 0x000fda0003f44270 */
[----:B------:R-:W-:Y:S05]  /*0be0*/  @!P2 BRA `(.L_x_86) ;  /* 0x000003300000a947 */ /* 0x000fea0003800000 */
[----:B------:R-:W-:-:S05]  /*0bf0*/  IADD3 R17, R84, -0x3, RZ ;  /* 0xfffffffd54117810 */ /* 0x000fca0007ffe0ff */
[----:B-----5:R-:W-:-:S05]  /*0c00*/  IMAD.WIDE R16, R17, 0x4, R8 ;  /* 0x0000000411107825 */ /* 0x020fca00078e0208 */
[----:B------:R2:W3:Y:S04]  /*0c10*/  LDG.E R15, [R16.64] ;  /* 0x00000006100f7981 */ /* 0x0004e8000c1e1900 */
        /* <DEDUP_REMOVED lines=11> */
[----:B--2---:R0:W2:Y:S01]  /*0cd0*/  LDG.E.64 R16, [R18.64+0x8] ;  /* 0x0000080612107981 */ /* 0x0040a2000c1e1b00 */
[----:B------:R-:W-:-:S03]  /*0ce0*/  IADD3 R33, R83, 0x4, RZ ;  /* 0x0000000453217810 */ /* 0x000fc60007ffe0ff */
[----:B------:R0:W2:Y:S02]  /*0cf0*/  LDG.E.64 R24, [R18.64+0x10] ;  /* 0x0000100612187981 */ /* 0x0000a4000c1e1b00 */
[----:B------:R-:W-:-:S05]  /*0d00*/  IMAD.WIDE R32, R33, 0x8, R4 ;  /* 0x0000000821207825 */ /* 0x000fca00078e0204 */
[----:B------:R-:W2:Y:S04]  /*0d10*/  LDG.E.64 R34, [R32.64] ;  /* 0x0000000620227981 */ /* 0x000ea8000c1e1b00 */
[----:B------:R-:W2:Y:S04]  /*0d20*/  LDG.E.64 R38, [R32.64+0x8] ;  /* 0x0000080620267981 */ /* 0x000ea8000c1e1b00 */
[----:B------:R-:W2:Y:S01]  /*0d30*/  LDG.E.64 R42, [R32.64+0x10] ;  /* 0x00001006202a7981 */ /* 0x000ea2000c1e1b00 */
[----:B---3--:R-:W-:-:S04]  /*0d40*/  IMAD.WIDE R14, R15, 0x8, R6 ;  /* 0x000000080f0e7825 */ /* 0x008fc800078e0206 */
[--C-:B----4-:R-:W-:Y:S02]  /*0d50*/  IMAD.WIDE R20, R21, 0x8, R6.reuse ;  /* 0x0000000815147825 */ /* 0x110fe400078e0206 */
[----:B------:R-:W3:Y:S02]  /*0d60*/  LDG.E.64 R14, [R14.64] ;  /* 0x000000060e0e7981 */ /* 0x000ee4000c1e1b00 */
[--C-:B------:R-:W-:Y:S02]  /*0d70*/  IMAD.WIDE R22, R23, 0x8, R6.reuse ;  /* 0x0000000817167825 */ /* 0x100fe400078e0206 */
[----:B------:R-:W2:Y:S02]  /*0d80*/  LDG.E.64 R20, [R20.64] ;  /* 0x0000000614147981 */ /* 0x000ea4000c1e1b00 */
[--C-:B------:R-:W-:Y:S02]  /*0d90*/  IMAD.WIDE R26, R29, 0x8, R6.reuse ;  /* 0x000000081d1a7825 */ /* 0x100fe400078e0206 */
[----:B------:R-:W4:Y:S02]  /*0da0*/  LDG.E.64 R22, [R22.64] ;  /* 0x0000000616167981 */ /* 0x000f24000c1e1b00 */
[----:B------:R-:W-:-:S02]  /*0db0*/  IMAD.WIDE R30, R31, 0x8, R6 ;  /* 0x000000081f1e7825 */ /* 0x000fc400078e0206 */
[----:B------:R0:W4:Y:S04]  /*0dc0*/  LDG.E.64 R28, [R18.64+0x18] ;  /* 0x00001806121c7981 */ /* 0x000128000c1e1b00 */
[----:B------:R-:W4:Y:S01]  /*0dd0*/  LDG.E.64 R26, [R26.64] ;  /* 0x000000061a1a7981 */ /* 0x000f22000c1e1b00 */
[----:B------:R-:W-:-:S03]  /*0de0*/  IMAD.WIDE R36, R37, 0x8, R6 ;  /* 0x0000000825247825 */ /* 0x000fc600078e0206 */
[----:B------:R-:W4:Y:S01]  /*0df0*/  LDG.E.64 R30, [R30.64] ;  /* 0x000000061e1e7981 */ /* 0x000f22000c1e1b00 */
[----:B------:R-:W-:-:S03]  /*0e00*/  IMAD.WIDE R40, R41, 0x8, R6 ;  /* 0x0000000829287825 */ /* 0x000fc600078e0206 */
[----:B------:R-:W4:Y:S01]  /*0e10*/  LDG.E.64 R36, [R36.64] ;  /* 0x0000000624247981 */ /* 0x000f22000c1e1b00 */
[----:B0-----:R-:W-:-:S03]  /*0e20*/  IMAD.WIDE R18, R45, 0x8, R6 ;  /* 0x000000082d127825 */ /* 0x001fc600078e0206 */
[----:B------:R-:W4:Y:S04]  /*0e30*/  LDG.E.64 R40, [R40.64] ;  /* 0x0000000628287981 */ /* 0x000f28000c1e1b00 */
[----:B------:R-:W4:Y:S04]  /*0e40*/  LDG.E.64 R44, [R32.64+0x18] ;  /* 0x00001806202c7981 */ /* 0x000f28000c1e1b00 */
[----:B------:R-:W4:Y:S01]  /*0e50*/  LDG.E.64 R18, [R18.64] ;  /* 0x0000000612127981 */ /* 0x000f22000c1e1b00 */
[----:B------:R-:W-:Y:S02]  /*0e60*/  PLOP3.LUT P0, PT, PT, PT, PT, 0x8, 0x0 ;  /* 0x000000000000781c */ /* 0x000fe40003f0e170 */
[----:B------:R-:W-:-:S02]  /*0e70*/  IADD3 R82, R82, -0x8, RZ ;  /* 0xfffffff852527810 */ /* 0x000fc40007ffe0ff */
[----:B------:R-:W-:Y:S02]  /*0e80*/  IADD3 R83, R83, 0x8, RZ ;  /* 0x0000000853537810 */ /* 0x000fe40007ffe0ff */
[----:B------:R-:W-:Y:S01]  /*0e90*/  IADD3 R84, R84, 0x8, RZ ;  /* 0x0000000854547810 */ /* 0x000fe20007ffe0ff */
[----:B-1-3--:R-:W2:-:S06]  /*0ea0*/  DFMA R12, R12, R14, R10 ;  /* 0x0000000e0c0c722b */ /* 0x00ae8c000000000a */
[----:B--2---:R-:W4:-:S06]  /*0eb0*/  DFMA R12, R16, R20, R12 ;  /* 0x00000014100c722b */ /* 0x004f0c000000000c */
[----:B----4-:R-:W0:-:S06]  /*0ec0*/  DFMA R12, R24, R22, R12 ;  /* 0x00000016180c722b */ /* 0x010e0c000000000c */
[----:B0-----:R-:W0:-:S06]  /*0ed0*/  DFMA R12, R28, R26, R12 ;  /* 0x0000001a1c0c722b */ /* 0x001e0c000000000c */
[----:B0-----:R-:W0:-:S06]  /*0ee0*/  DFMA R12, R34, R30, R12 ;  /* 0x0000001e220c722b */ /* 0x001e0c000000000c */
[----:B0-----:R-:W0:-:S06]  /*0ef0*/  DFMA R12, R38, R36, R12 ;  /* 0x00000024260c722b */ /* 0x001e0c000000000c */
[----:B0-----:R-:W0:-:S06]  /*0f00*/  DFMA R12, R42, R40, R12 ;  /* 0x000000282a0c722b */ /* 0x001e0c000000000c */
[----:B0-----:R0:W1:-:S04]  /*0f10*/  DFMA R10, R44, R18, R12 ;  /* 0x000000122c0a722b */ /* 0x001048000000000c */
.L_x_86:
[----:B------:R-:W-:-:S13]  /*0f20*/  ISETP.GT.OR P0, PT, R82, RZ, P0 ;  /* 0x000000ff5200720c */ /* 0x000fda0000704670 */
[----:B------:R-:W-:Y:S05]  /*0f30*/  @!P0 BRA `(.L_x_83) ;  /* 0x0000017000008947 */ /* 0x000fea0003800000 */
[----:B0-----:R-:W-:-:S05]  /*0f40*/  IADD3 R13, R84, -0x3, RZ ;  /* 0xfffffffd540d7810 */ /* 0x001fca0007ffe0ff */
[----:B-----5:R-:W-:-:S05]  /*0f50*/  IMAD.WIDE R8, R13, 0x4, R8 ;  /* 0x000000040d087825 */ /* 0x020fca00078e0208 */
[----:B------:R0:W2:Y:S04]  /*0f60*/  LDG.E R15, [R8.64] ;  /* 0x00000006080f7981 */ /* 0x0000a8000c1e1900 */
[----:B------:R0:W3:Y:S04]  /*0f70*/  LDG.E R17, [R8.64+0x4] ;  /* 0x0000040608117981 */ /* 0x0000e8000c1e1900 */
[----:B------:R0:W4:Y:S04]  /*0f80*/  LDG.E R21, [R8.64+0x8] ;  /* 0x0000080608157981 */ /* 0x000128000c1e1900 */
[----:B------:R0:W4:Y:S01]  /*0f90*/  LDG.E R25, [R8.64+0xc] ;  /* 0x00000c0608197981 */ /* 0x000122000c1e1900 */
[----:B------:R-:W-:-:S05]  /*0fa0*/  IMAD.WIDE R12, R83, 0x8, R4 ;  /* 0x00000008530c7825 */ /* 0x000fca00078e0204 */
[----:B------:R-:W4:Y:S04]  /*0fb0*/  LDG.E.64 R18, [R12.64+0x8] ;  /* 0x000008060c127981 */ /* 0x000f28000c1e1b00 */
[----:B------:R-:W4:Y:S04]  /*0fc0*/  LDG.E.64 R22, [R12.64+0x10] ;  /* 0x000010060c167981 */ /* 0x000f28000c1e1b00 */
[----:B0-----:R-:W4:Y:S01]  /*0fd0*/  LDG.E.64 R8, [R12.64+0x18] ;  /* 0x000018060c087981 */ /* 0x001f22000c1e1b00 */
[----:B--2---:R-:W-:-:S03]  /*0fe0*/  IMAD.WIDE R4, R15, 0x8, R6 ;  /* 0x000000080f047825 */ /* 0x004fc600078e0206 */
[----:B------:R-:W2:Y:S01]  /*0ff0*/  LDG.E.64 R14, [R12.64] ;  /* 0x000000060c0e7981 */ /* 0x000ea2000c1e1b00 */
[----:B---3--:R-:W-:-:S03]  /*1000*/  IMAD.WIDE R16, R17, 0x8, R6 ;  /* 0x0000000811107825 */ /* 0x008fc600078e0206 */
[----:B------:R-:W2:Y:S01]  /*1010*/  LDG.E.64 R4, [R4.64] ;  /* 0x0000000604047981 */ /* 0x000ea2000c1e1b00 */
[----:B----4-:R-:W-:-:S03]  /*1020*/  IMAD.WIDE R20, R21, 0x8, R6 ;  /* 0x0000000815147825 */ /* 0x010fc600078e0206 */
[----:B------:R-:W3:Y:S01]  /*1030*/  LDG.E.64 R16, [R16.64] ;  /* 0x0000000610107981 */ /* 0x000ee2000c1e1b00 */
[----:B------:R-:W-:-:S03]  /*1040*/  IMAD.WIDE R6, R25, 0x8, R6 ;  /* 0x0000000819067825 */ /* 0x000fc600078e0206 */
[----:B------:R-:W4:Y:S04]  /*1050*/  LDG.E.64 R20, [R20.64] ;  /* 0x0000000614147981 */ /* 0x000f28000c1e1b00 */
[----:B------:R-:W4:Y:S01]  /*1060*/  LDG.E.64 R6, [R6.64] ;  /* 0x0000000606067981 */ /* 0x000f22000c1e1b00 */
[----:B-12---:R-:W3:-:S06]  /*1070*/  DFMA R14, R14, R4, R10 ;  /* 0x000000040e0e722b */ /* 0x006ecc000000000a */
[----:B---3--:R-:W4:-:S06]  /*1080*/  DFMA R14, R18, R16, R14 ;  /* 0x00000010120e722b */ /* 0x008f0c000000000e */
[----:B----4-:R-:W0:-:S06]  /*1090*/  DFMA R14, R22, R20, R14 ;  /* 0x00000014160e722b */ /* 0x010e0c000000000e */
[----:B0-----:R0:W1:-:S04]  /*10a0*/  DFMA R10, R8, R6, R14 ;  /* 0x00000006080a722b */ /* 0x001048000000000e */
.L_x_83:
[----:B0----5:R-:W-:Y:S02]  /*10b0*/  IMAD.MOV.U32 R8, RZ, RZ, c[0x0][0x170] ;  /* 0x00005c00ff087624 */ /* 0x021fe400078e00ff */
[----:B------:R-:W-:-:S05]  /*10c0*/  IMAD.MOV.U32 R9, RZ, RZ, c[0x0][0x174] ;  /* 0x00005d00ff097624 */ /* 0x000fca00078e00ff */
[----:B------:R-:W2:Y:S01]  /*10d0*/  LDG.E.64.CONSTANT R4, [R8.64+0x58] ;  /* 0x0000580608047981 */ /* 0x000ea2000c1e9b00 */
[----:B------:R-:W-:-:S04]  /*10e0*/  SHF.R.S64 R7, RZ, 0x1d, R79 ;  /* 0x0000001dff077819 */ /* 0x000fc8000000104f */
[----:B--2---:R-:W-:-:S04]  /*10f0*/  IADD3 R4, P0, R4, R7, RZ ;  /* 0x0000000704047210 */ /* 0x004fc80007f1e0ff */
[----:B------:R-:W-:-:S05]  /*1100*/  LEA.HI.X.SX32 R5, R79, R5, 0x3, P0 ;  /* 0x000000054f057211 */ /* 0x000fca00000f1eff */
[----:B------:R-:W2:Y:S02]  /*1110*/  LDG.E.64 R6, [R4.64] ;  /* 0x0000000604067981 */ /* 0x000ea4000c1e1b00 */
[----:B-12---:R-:W0:-:S07]  /*1120*/  DADD R6, R6, R10 ;  /* 0x0000000006067229 */ /* 0x006e0e000000000a */
[----:B0-----:R0:W-:Y:S04]  /*1130*/  STG.E.64 [R4.64], R6 ;  /* 0x0000000604007986 */ /* 0x0011e8000c101b06 */
.L_x_81:
[----:B------:R-:W-:Y:S05]  /*1140*/  BSYNC B0 ;  /* 0x0000000000007941 */ /* 0x000fea0003800000 */
.L_x_80:
[----:B------:R-:W-:Y:S01]  /*1150*/  IADD3 R79, R79, UR4, RZ ;  /* 0x000000044f4f7c10 */ /* 0x000fe2000fffe0ff */
[----:B------:R-:W-:Y:S01]  /*1160*/  @!P1 CALL.REL.NOINC `(.L_x_87) ;  /* 0x0000001000009944 */ /* 0x000fe20003c00000 */
[----:B------:R-:W-:Y:S05]  /*1170*/  BRA `(.L_x_88) ;  /* 0xffffefb000007947 */ /* 0x000fea000383ffff */
.L_x_87:
[----:B------:R-:W-:Y:S05]  /*1180*/  EXIT ;  /* 0x000000000000794d */ /* 0x000fea0003800000 */
.L_x_79:
[----:B------:R-:W-:Y:S02]  /*1190*/  MOV R10, R0 ;  /* 0x00000000000a7202 */ /* 0x000fe40000000f00 */
.L_x_91:
        /* <DEDUP_REMOVED lines=11> */
[----:B------:R-:W-:Y:S02]  /*1250*/  IMAD.MOV.U32 R8, RZ, RZ, c[0x0][0x170] ;  /* 0x00005c00ff087624 */ /* 0x000fe400078e00ff */
[----:B------:R-:W-:-:S06]  /*1260*/  IMAD.MOV.U32 R9, RZ, RZ, c[0x0][0x174] ;  /* 0x00005d00ff097624 */ /* 0x000fcc00078e00ff */
[----:B------:R-:W2:Y:S01]  /*1270*/  LDG.E.64.CONSTANT R8, [R8.64+0x58] ;  /* 0x0000580608087981 */ /* 0x000ea2000c1e9b00 */
[----:B------:R-:W-:-:S04]  /*1280*/  SHF.R.S64 R5, RZ, 0x1d, R79 ;  /* 0x0000001dff057819 */ /* 0x000fc8000000104f */
[----:B--2---:R-:W-:-:S04]  /*1290*/  IADD3 R4, P1, R8, R5, RZ ;  /* 0x0000000508047210 */ /* 0x004fc80007f3e0ff */
[----:B------:R-:W-:-:S05]  /*12a0*/  LEA.HI.X.SX32 R5, R79, R9, 0x3, P1 ;  /* 0x000000094f057211 */ /* 0x000fca00008f1eff */
[----:B------:R-:W2:Y:S02]  /*12b0*/  LDG.E.64 R6, [R4.64] ;  /* 0x0000000604067981 */ /* 0x000ea4000c1e1b00 */
[----:B--2---:R-:W0:-:S07]  /*12c0*/  DADD R6, RZ, R6 ;  /* 0x00000000ff067229 */ /* 0x004e0e0000000006 */
[----:B0-----:R0:W-:Y:S04]  /*12d0*/  STG.E.64 [R4.64], R6 ;  /* 0x0000000604007986 */ /* 0x0011e8000c101b06 */
.L_x_90:
[----:B------:R-:W-:Y:S05]  /*12e0*/  BSYNC B0 ;  /* 0x0000000000007941 */ /* 0x000fea0003800000 */
.L_x_89:
[----:B------:R-:W-:Y:S01]  /*12f0*/  IADD3 R79, R79, UR4, RZ ;  /* 0x000000044f4f7c10 */ /* 0x000fe2000fffe0ff */
[----:B------:R-:W-:Y:S05]  /*1300*/  @P0 BRA `(.L_x_91) ;  /* 0xfffffe9000000947 */ /* 0x000fea000383ffff */
[----:B------:R-:W-:Y:S05]  /*1310*/  EXIT ;  /* 0x000000000000794d */ /* 0x000fea0003800000 */
.L_x_92:
        /* <DEDUP_REMOVED lines=14> */
.L_x_356:


//--------------------- .text._28header_files_timple_solver_c_prolongate_corrections_vectorised_535_gpu --------------------------
	.section	.text._28header_files_timple_solver_c_prolongate_corrections_vectorised_535_gpu,"ax",@progbits
	.sectioninfo	@"SHI_REGISTERS=10"
	.align	128
        .global         _28header_files_timple_solver_c_prolongate_corrections_vectorised_535_gpu
        .type           _28header_files_timple_solver_c_prolongate_corrections_vectorised_535_gpu,@function
        .size           _28header_files_timple_solver_c_prolongate_corrections_vectorised_535_gpu,(.L_x_357 - _28header_files_timple_solver_c_prolongate_corrections_vectorised_535_gpu)
        .other          _28header_files_timple_solver_c_prolongate_corrections_vectorised_535_gpu,@"STO_CUDA_ENTRY STV_DEFAULT"
_28header_files_timple_solver_c_prolongate_corrections_vectorised_535_gpu:
.text._28header_files_timple_solver_c_prolongate_corrections_vectorised_535_gpu:
        /* <DEDUP_REMOVED lines=13> */
.L_x_93:
        /* <DEDUP_REMOVED lines=13> */
.L_x_94:
        /* <DEDUP_REMOVED lines=14> */
.L_x_357:


//--------------------- .text._28header_files_timple_solver_c_prolongate_corrections_vectorised_521_gpu --------------------------
	.section	.text._28header_files_timple_solver_c_prolongate_corrections_vectorised_521_gpu,"ax",@progbits
	.sectioninfo	@"SHI_REGISTERS=88"
	.align	128
        .global         _28header_files_timple_solver_c_prolongate_corrections_vectorised_521_gpu
        .type           _28header_files_timple_solver_c_prolongate_corrections_vectorised_521_gpu,@function
        .size           _28header_files_timple_solver_c_prolongate_corrections_vectorised_521_gpu,(.L_x_358 - _28header_files_timple_solver_c_prolongate_corrections_vectorised_521_gpu)
        .other          _28header_files_timple_solver_c_prolongate_corrections_vectorised_521_gpu,@"STO_CUDA_ENTRY STV_DEFAULT"
_28header_files_timple_solver_c_prolongate_corrections_vectorised_521_gpu:
.text._28header_files_timple_solver_c_prolongate_corrections_vectorised_521_gpu:
        /* <DEDUP_REMOVED lines=19> */
.L_x_104:
        /* <DEDUP_REMOVED lines=55> */
[----:B------:R-:W-:Y:S01]  /*04a0*/  IMAD.MOV.U32 R84, RZ, RZ, 0x2 ;  /* 0x00000002ff547424 */ /* 0x000fe200078e00ff */
[----:B------:R-:W-:Y:S02]  /*04b0*/  IADD3 R83, R27, 0x2, RZ ;  /* 0x000000021b537810 */ /* 0x000fe40007ffe0ff */
[----:B------:R-:W-:Y:S01]  /*04c0*/  MOV R82, R78 ;  /* 0x0000004e00527202 */ /* 0x000fe20000000f00 */
[----:B------:R-:W-:Y:S01]  /*04d0*/  IMAD R84, R79, c[0x0][0x188], R84 ;  /* 0x000062004f547a24 */ /* 0x000fe200078e0254 */
[----:B------:R-:W-:Y:S01]  /*04e0*/  @P2 IADD3 R83, R27, 0x3, RZ ;  /* 0x000000031b532810 */ /* 0x000fe20007ffe0ff */
[----:B------:R-:W-:Y:S01]  /*04f0*/  @P2 IMAD.MOV.U32 R82, RZ, RZ, R80 ;  /* 0x000000ffff522224 */ /* 0x000fe200078e0050 */
[----:B------:R-:W-:Y:S01]  /*0500*/  @P2 IADD3 R84, R25, 0x3, RZ ;  /* 0x0000000319542810 */ /* 0x000fe20007ffe0ff */
[----:B-1-3--:R-:W5:-:S06]  /*0510*/  DFMA R10, R14, R12, R10 ;  /* 0x0000000c0e0a722b */ /* 0x00af4c000000000a */
[----:B-----5:R0:W1:-:S06]  /*0520*/  @P2 DFMA R10, R18, R16, R10 ;  /* 0x00000010120a222b */ /* 0x02004c000000000a */
.L_x_98:
[----:B0-----:R-:W-:Y:S05]  /*0530*/  @!P0 BRA `(.L_x_99) ;  /* 0x00000b7000008947 */ /* 0x001fea0003800000 */
[----:B------:R-:W-:Y:S02]  /*0540*/  ISETP.GT.AND P2, PT, R82, 0xc, PT ;  /* 0x0000000c5200780c */ /* 0x000fe40003f44270 */
[----:B------:R-:W-:Y:S02]  /*0550*/  IADD3 R84, R84, 0x3, RZ ;  /* 0x0000000354547810 */ /* 0x000fe40007ffe0ff */
[----:B------:R-:W-:-:S09]  /*0560*/  PLOP3.LUT P0, PT, PT, PT, PT, 0x80, 0x0 ;  /* 0x000000000000781c */ /* 0x000fd20003f0f070 */
[----:B------:R-:W-:Y:S05]  /*0570*/  @!P2 BRA `(.L_x_100) ;  /* 0x000006500000a947 */ /* 0x000fea0003800000 */
[----:B------:R-:W-:Y:S02]  /*0580*/  PLOP3.LUT P0, PT, PT, PT, PT, 0x8, 0x0 ;  /* 0x000000000000781c */ /* 0x000fe40003f0e170 */
.L_x_101:
[----:B0----5:R-:W-:-:S05]  /*0590*/  IMAD.WIDE R12, R83, 0x4, R8 ;  /* 0x00000004530c7825 */ /* 0x021fca00078e0208 */
        /* <DEDUP_REMOVED lines=19> */
[----:B------:R1:W4:Y:S04]  /*06d0*/  LDG.E R67, [R22.64+0x4] ;  /* 0x0000040616437981 */ /* 0x000328000c1e1900 */
[----:B------:R1:W4:Y:S04]  /*06e0*/  LDG.E R71, [R22.64+0x8] ;  /* 0x0000080616477981 */ /* 0x000328000c1e1900 */
[----:B------:R1:W4:Y:S01]  /*06f0*/  LDG.E R77, [R22.64+0xc] ;  /* 0x00000c06164d7981 */ /* 0x000322000c1e1900 */
[----:B------:R-:W-:-:S05]  /*0700*/  IADD3 R29, R84, -0x3, RZ ;  /* 0xfffffffd541d7810 */ /* 0x000fca0007ffe0ff */
[----:B------:R-:W-:-:S05]  /*0710*/  IMAD.WIDE R28, R29, 0x8, R4 ;  /* 0x000000081d1c7825 */ /* 0x000fca00078e0204 */
[----:B0-----:R0:W4:Y:S01]  /*0720*/  LDG.E.64 R14, [R28.64] ;  /* 0x000000061c0e7981 */ /* 0x001122000c1e1b00 */
[----:B------:R-:W-:-:S03]  /*0730*/  IADD3 R55, R84, 0x1, RZ ;  /* 0x0000000154377810 */ /* 0x000fc60007ffe0ff */
[----:B-1----:R0:W4:Y:S02]  /*0740*/  LDG.E.64 R22, [R28.64+0x10] ;  /* 0x000010061c167981 */ /* 0x002124000c1e1b00 */
[----:B------:R-:W-:Y:S02]  /*0750*/  IMAD.WIDE R54, R55, 0x8, R4 ;  /* 0x0000000837367825 */ /* 0x000fe400078e0204 */
[----:B------:R0:W4:Y:S04]  /*0760*/  LDG.E.64 R38, [R28.64+0x18] ;  /* 0x000018061c267981 */ /* 0x000128000c1e1b00 */
[----:B------:R1:W4:Y:S04]  /*0770*/  LDG.E.64 R34, [R54.64] ;  /* 0x0000000636227981 */ /* 0x000328000c1e1b00 */
[----:B------:R1:W4:Y:S01]  /*0780*/  LDG.E.64 R30, [R54.64+0x8] ;  /* 0x00000806361e7981 */ /* 0x000322000c1e1b00 */
[----:B------:R-:W-:-:S03]  /*0790*/  IADD3 R75, R84, 0x5, RZ ;  /* 0x00000005544b7810 */ /* 0x000fc60007ffe0ff */
[----:B------:R1:W4:Y:S02]  /*07a0*/  LDG.E.64 R40, [R54.64+0x18] ;  /* 0x0000180636287981 */ /* 0x000324000c1e1b00 */
[----:B------:R-:W-:-:S04]  /*07b0*/  IMAD.WIDE R74, R75, 0x8, R4 ;  /* 0x000000084b4a7825 */ /* 0x000fc800078e0204 */
[--C-:B--2---:R-:W-:Y:S02]  /*07c0*/  IMAD.WIDE R12, R19, 0x8, R6.reuse ;  /* 0x00000008130c7825 */ /* 0x104fe400078e0206 */
[----:B------:R0:W2:Y:S02]  /*07d0*/  LDG.E.64 R18, [R28.64+0x8] ;  /* 0x000008061c127981 */ /* 0x0000a4000c1e1b00 */
[--C-:B---3--:R-:W-:Y:S02]  /*07e0*/  IMAD.WIDE R16, R21, 0x8, R6.reuse ;  /* 0x0000000815107825 */ /* 0x108fe400078e0206 */
[----:B------:R-:W3:Y:S02]  /*07f0*/  LDG.E.64 R12, [R12.64] ;  /* 0x000000060c0c7981 */ /* 0x000ee4000c1e1b00 */
[--C-:B----4-:R-:W-:Y:S02]  /*0800*/  IMAD.WIDE R20, R25, 0x8, R6.reuse ;  /* 0x0000000819147825 */ /* 0x110fe400078e0206 */
[----:B------:R-:W2:Y:S02]  /*0810*/  LDG.E.64 R16, [R16.64] ;  /* 0x0000000610107981 */ /* 0x000ea4000c1e1b00 */
[----:B------:R-:W-:-:S02]  /*0820*/  IMAD.WIDE R24, R27, 0x8, R6 ;  /* 0x000000081b187825 */ /* 0x000fc400078e0206 */
[----:B------:R-:W4:Y:S02]  /*0830*/  LDG.E.64 R20, [R20.64] ;  /* 0x0000000614147981 */ /* 0x000f24000c1e1b00 */
[--C-:B------:R-:W-:Y:S02]  /*0840*/  IMAD.WIDE R36, R37, 0x8, R6.reuse ;  /* 0x0000000825247825 */ /* 0x100fe400078e0206 */
[----:B------:R-:W4:Y:S02]  /*0850*/  LDG.E.64 R24, [R24.64] ;  /* 0x0000000618187981 */ /* 0x000f24000c1e1b00 */
[--C-:B------:R-:W-:Y:S02]  /*0860*/  IMAD.WIDE R32, R33, 0x8, R6.reuse ;  /* 0x0000000821207825 */ /* 0x100fe400078e0206 */
[----:B------:R-:W4:Y:S02]  /*0870*/  LDG.E.64 R36, [R36.64] ;  /* 0x0000000624247981 */ /* 0x000f24000c1e1b00 */
[----:B------:R-:W-:-:S02]  /*0880*/  IMAD.WIDE R58, R59, 0x8, R6 ;  /* 0x000000083b3a7825 */ /* 0x000fc400078e0206 */
[----:B------:R-:W4:Y:S02]  /*0890*/  LDG.E.64 R32, [R32.64] ;  /* 0x0000000620207981 */ /* 0x000f24000c1e1b00 */
[--C-:B------:R-:W-:Y:S02]  /*08a0*/  IMAD.WIDE R42, R43, 0x8, R6.reuse ;  /* 0x000000082b2a7825 */ /* 0x100fe400078e0206 */
[----:B------:R1:W4:Y:S04]  /*08b0*/  LDG.E.64 R26, [R54.64+0x10] ;  /* 0x00001006361a7981 */ /* 0x000328000c1e1b00 */
[----:B0-----:R0:W4:Y:S01]  /*08c0*/  LDG.E.64 R28, [R58.64] ;  /* 0x000000063a1c7981 */ /* 0x001122000c1e1b00 */
[----:B------:R-:W-:-:S03]  /*08d0*/  IMAD.WIDE R46, R45, 0x8, R6 ;  /* 0x000000082d2e7825 */ /* 0x000fc600078e0206 */
[----:B------:R-:W4:Y:S01]  /*08e0*/  LDG.E.64 R42, [R42.64] ;  /* 0x000000062a2a7981 */ /* 0x000f22000c1e1b00 */
[----:B------:R-:W-:-:S03]  /*08f0*/  IMAD.WIDE R50, R49, 0x8, R6 ;  /* 0x0000000831327825 */ /* 0x000fc600078e0206 */
[----:B------:R0:W4:Y:S04]  /*0900*/  LDG.E.64 R44, [R74.64] ;  /* 0x000000064a2c7981 */ /* 0x000128000c1e1b00 */
[----:B------:R-:W4:Y:S01]  /*0910*/  LDG.E.64 R46, [R46.64] ;  /* 0x000000062e2e7981 */ /* 0x000f22000c1e1b00 */
[----:B------:R-:W-:-:S03]  /*0920*/  IMAD.WIDE R72, R53, 0x8, R6 ;  /* 0x0000000835487825 */ /* 0x000fc600078e0206 */
[----:B------:R1:W4:Y:S04]  /*0930*/  LDG.E.64 R48, [R74.64+0x8] ;  /* 0x000008064a307981 */ /* 0x000328000c1e1b00 */
[----:B------:R-:W4:Y:S01]  /*0940*/  LDG.E.64 R50, [R50.64] ;  /* 0x0000000632327981 */ /* 0x000f22000c1e1b00 */
[----:B0-----:R-:W-:Y:S01]  /*0950*/  IADD3 R59, R84, 0x9, RZ ;  /* 0x00000009543b7810 */ /* 0x001fe20007ffe0ff */
[----:B------:R-:W-:Y:S02]  /*0960*/  IMAD.WIDE R60, R57, 0x8, R6 ;  /* 0x00000008393c7825 */ /* 0x000fe400078e0206 */
        /* <DEDUP_REMOVED lines=21> */
[----:B---3--:R-:W2:-:S06]  /*0ac0*/  DFMA R12, R14, R12, R10 ;  /* 0x0000000c0e0c722b */ /* 0x008e8c000000000a */
[----:B--2---:R-:W4:-:S06]  /*0ad0*/  DFMA R12, R18, R16, R12 ;  /* 0x00000010120c722b */ /* 0x004f0c000000000c */
        /* <DEDUP_REMOVED lines=15> */
.L_x_100:
[----:B------:R-:W-:-:S13]  /*0bd0*/  ISETP.GT.AND P2, PT, R82, 0x4, PT ;  /* 0x000000045200780c */ /* 0x000fda0003f44270 */
[----:B------:R-:W-:Y:S05]  /*0be0*/  @!P2 BRA `(.L_x_102) ;  /* 0x000003300000a947 */ /* 0x000fea0003800000 */
        /* <DEDUP_REMOVED lines=11> */
[----:B------:R-:W-:-:S05]  /*0ca0*/  IADD3 R19, R84, -0x3, RZ ;  /* 0xfffffffd54137810 */ /* 0x000fca0007ffe0ff */
[----:B------:R-:W-:-:S05]  /*0cb0*/  IMAD.WIDE R18, R19, 0x8, R4 ;  /* 0x0000000813127825 */ /* 0x000fca00078e0204 */
[----:B0-----:R0:W4:Y:S04]  /*0cc0*/  LDG.E.64 R12, [R18.64] ;  /* 0x00000006120c7981 */ /* 0x001128000c1e1b00 */
[----:B--2---:R0:W2:Y:S01]  /*0cd0*/  LDG.E.64 R16, [R18.64+0x8] ;  /* 0x0000080612107981 */ /* 0x0040a2000c1e1b00 */
[----:B------:R-:W-:-:S03]  /*0ce0*/  IADD3 R33, R84, 0x1, RZ ;  /* 0x0000000154217810 */ /* 0x000fc60007ffe0ff */
[----:B------:R0:W2:Y:S02]  /*0cf0*/  LDG.E.64 R24, [R18.64+0x10] ;  /* 0x0000100612187981 */ /* 0x0000a4000c1e1b00 */
[----:B------:R-:W-:Y:S02]  /*0d00*/  IMAD.WIDE R32, R33, 0x8, R4 ;  /* 0x0000000821207825 */ /* 0x000fe400078e0204 */
[----:B------:R0:W2:Y:S04]  /*0d10*/  LDG.E.64 R28, [R18.64+0x18] ;  /* 0x00001806121c7981 */ /* 0x0000a8000c1e1b00 */
        /* <DEDUP_REMOVED lines=11> */
[----:B------:R-:W4:Y:S02]  /*0dd0*/  LDG.E.64 R26, [R26.64] ;  /* 0x000000061a1a7981 */ /* 0x000f24000c1e1b00 */
[--C-:B------:R-:W-:Y:S02]  /*0de0*/  IMAD.WIDE R36, R37, 0x8, R6.reuse ;  /* 0x0000000825247825 */ /* 0x100fe400078e0206 */
[----:B------:R-:W4:Y:S02]  /*0df0*/  LDG.E.64 R30, [R30.64] ;  /* 0x000000061e1e7981 */ /* 0x000f24000c1e1b00 */
[--C-:B------:R-:W-:Y:S02]  /*0e00*/  IMAD.WIDE R40, R41, 0x8, R6.reuse ;  /* 0x0000000829287825 */ /* 0x100fe400078e0206 */
[----:B------:R-:W4:Y:S02]  /*0e10*/  LDG.E.64 R36, [R36.64] ;  /* 0x0000000624247981 */ /* 0x000f24000c1e1b00 */
[----:B0-----:R-:W-:-:S02]  /*0e20*/  IMAD.WIDE R18, R45, 0x8, R6 ;  /* 0x000000082d127825 */ /* 0x001fc400078e0206 */
        /* <DEDUP_REMOVED lines=15> */
.L_x_102:
[----:B------:R-:W-:-:S13]  /*0f20*/  ISETP.GT.OR P0, PT, R82, RZ, P0 ;  /* 0x000000ff5200720c */ /* 0x000fda0000704670 */
[----:B------:R-:W-:Y:S05]  /*0f30*/  @!P0 BRA `(.L_x_99) ;  /* 0x0000017000008947 */ /* 0x000fea0003800000 */
[----:B-----5:R-:W-:-:S05]  /*0f40*/  IMAD.WIDE R8, R83, 0x4, R8 ;  /* 0x0000000453087825 */ /* 0x020fca00078e0208 */
[----:B------:R2:W3:Y:S04]  /*0f50*/  LDG.E R15, [R8.64] ;  /* 0x00000006080f7981 */ /* 0x0004e8000c1e1900 */
[----:B------:R2:W4:Y:S04]  /*0f60*/  LDG.E R17, [R8.64+0x4] ;  /* 0x0000040608117981 */ /* 0x000528000c1e1900 */
[----:B------:R2:W4:Y:S04]  /*0f70*/  LDG.E R21, [R8.64+0x8] ;  /* 0x0000080608157981 */ /* 0x000528000c1e1900 */
[----:B------:R2:W4:Y:S01]  /*0f80*/  LDG.E R25, [R8.64+0xc] ;  /* 0x00000c0608197981 */ /* 0x000522000c1e1900 */
[----:B0-----:R-:W-:-:S05]  /*0f90*/  IADD3 R13, R84, -0x3, RZ ;  /* 0xfffffffd540d7810 */ /* 0x001fca0007ffe0ff */
[----:B------:R-:W-:-:S05]  /*0fa0*/  IMAD.WIDE R12, R13, 0x8, R4 ;  /* 0x000000080d0c7825 */ /* 0x000fca00078e0204 */
[----:B------:R-:W4:Y:S04]  /*0fb0*/  LDG.E.64 R18, [R12.64+0x8] ;  /* 0x000008060c127981 */ /* 0x000f28000c1e1b00 */
[----:B------:R-:W4:Y:S04]  /*0fc0*/  LDG.E.64 R22, [R12.64+0x10] ;  /* 0x000010060c167981 */ /* 0x000f28000c1e1b00 */
[----:B--2---:R-:W2:Y:S01]  /*0fd0*/  LDG.E.64 R8, [R12.64+0x18] ;  /* 0x000018060c087981 */ /* 0x004ea2000c1e1b00 */
[----:B---3--:R-:W-:-:S03]  /*0fe0*/  IMAD.WIDE R4, R15, 0x8, R6 ;  /* 0x000000080f047825 */ /* 0x008fc600078e0206 */
[----:B------:R-:W3:Y:S01]  /*0ff0*/  LDG.E.64 R14, [R12.64] ;  /* 0x000000060c0e7981 */ /* 0x000ee2000c1e1b00 */
[----:B----4-:R-:W-:-:S03]  /*1000*/  IMAD.WIDE R16, R17, 0x8, R6 ;  /* 0x0000000811107825 */ /* 0x010fc600078e0206 */
[----:B------:R-:W3:Y:S01]  /*1010*/  LDG.E.64 R4, [R4.64] ;  /* 0x0000000604047981 */ /* 0x000ee2000c1e1b00 */
[----:B------:R-:W-:-:S03]  /*1020*/  IMAD.WIDE R20, R21, 0x8, R6 ;  /* 0x0000000815147825 */ /* 0x000fc600078e0206 */
[----:B------:R-:W4:Y:S01]  /*1030*/  LDG.E.64 R16, [R16.64] ;  /* 0x0000000610107981 */ /* 0x000f22000c1e1b00 */
[----:B------:R-:W-:-:S03]  /*1040*/  IMAD.WIDE R6, R25, 0x8, R6 ;  /* 0x0000000819067825 */ /* 0x000fc600078e0206 */
[----:B------:R-:W2:Y:S04]  /*1050*/  LDG.E.64 R20, [R20.64] ;  /* 0x0000000614147981 */ /* 0x000ea8000c1e1b00 */
[----:B------:R-:W2:Y:S01]  /*1060*/  LDG.E.64 R6, [R6.64] ;  /* 0x0000000606067981 */ /* 0x000ea2000c1e1b00 */
[----:B-1-3--:R-:W4:-:S06]  /*1070*/  DFMA R14, R14, R4, R10 ;  /* 0x000000040e0e722b */ /* 0x00af0c000000000a */
[----:B----4-:R-:W2:-:S06]  /*1080*/  DFMA R14, R18, R16, R14 ;  /* 0x00000010120e722b */ /* 0x010e8c000000000e */
[----:B--2---:R-:W0:-:S06]  /*1090*/  DFMA R14, R22, R20, R14 ;  /* 0x00000014160e722b */ /* 0x004e0c000000000e */
[----:B0-----:R0:W1:-:S04]  /*10a0*/  DFMA R10, R8, R6, R14 ;  /* 0x00000006080a722b */ /* 0x001048000000000e */
.L_x_99:
        /* <DEDUP_REMOVED lines=9> */
.L_x_97:
[----:B------:R-:W-:Y:S05]  /*1140*/  BSYNC B0 ;  /* 0x0000000000007941 */ /* 0x000fea0003800000 */
.L_x_96:
[----:B------:R-:W-:Y:S01]  /*1150*/  IADD3 R79, R79, UR4, RZ ;  /* 0x000000044f4f7c10 */ /* 0x000fe2000fffe0ff */
[----:B------:R-:W-:Y:S01]  /*1160*/  @!P1 CALL.REL.NOINC `(.L_x_103) ;  /* 0x0000001000009944 */ /* 0x000fe20003c00000 */
[----:B------:R-:W-:Y:S05]  /*1170*/  BRA `(.L_x_104) ;  /* 0xffffefb000007947 */ /* 0x000fea000383ffff */
.L_x_103:
[----:B------:R-:W-:Y:S05]  /*1180*/  EXIT ;  /* 0x000000000000794d */ /* 0x000fea0003800000 */
.L_x_95:
[----:B------:R-:W-:Y:S02]  /*1190*/  MOV R10, R0 ;  /* 0x00000000000a7202 */ /* 0x000fe40000000f00 */
.L_x_107:
        /* <DEDUP_REMOVED lines=20> */
.L_x_106:
[----:B------:R-:W-:Y:S05]  /*12e0*/  BSYNC B0 ;  /* 0x0000000000007941 */ /* 0x000fea0003800000 */
.L_x_105:
[----:B------:R-:W-:Y:S01]  /*12f0*/  IADD3 R79, R79, UR4, RZ ;  /* 0x000000044f4f7c10 */ /* 0x000fe2000fffe0ff */
[----:B------:R-:W-:Y:S05]  /*1300*/  @P0 BRA `(.L_x_107) ;  /* 0xfffffe9000000947 */ /* 0x000fea000383ffff */
[----:B------:R-:W-:Y:S05]  /*1310*/  EXIT ;  /* 0x000000000000794d */ /* 0x000fea0003800000 */
.L_x_108:
        /* <DEDUP_REMOVED lines=14> */
.L_x_358:


//--------------------- .text._28header_files_timple_solver_c_restrict_residuals_vectorised_2d_504_gpu --------------------------
	.section	.text._28header_files_timple_solver_c_restrict_residuals_vectorised_2d_504_gpu,"ax",@progbits
	.sectioninfo	@"SHI_REGISTERS=86"
	.align	128
        .global         _28header_files_timple_solver_c_restrict_residuals_vectorised_2d_504_gpu
        .type           _28header_files_timple_solver_c_restrict_residuals_vectorised_2d_504_gpu,@function
        .size           _28header_files_timple_solver_c_restrict_residuals_vectorised_2d_504_gpu,(.L_x_359 - _28header_files_timple_solver_c_restrict_residuals_vectorised_2d_504_gpu)
        .other          _28header_files_timple_solver_c_restrict_residuals_vectorised_2d_504_gpu,@"STO_CUDA_ENTRY STV_DEFAULT"
_28header_files_timple_solver_c_restrict_residuals_vectorised_2d_504_gpu:
.text._28header_files_timple_solver_c_restrict_residuals_vectorised_2d_504_gpu:
        /* <DEDUP_REMOVED lines=13> */
.L_x_118:
        /* <DEDUP_REMOVED lines=8> */
[----:B------:R-:W2:Y:S01]  /*0150*/  LDG.E.U8 R4, [R4.64] ;  /* 0x0000000604047981 */ /* 0x000ea2000c1e1100 */
[----:B------:R-:W-:Y:S01]  /*0160*/  BSSY B1, `(.L_x_111) ;  /* 0x00000f3000017945 */ /* 0x000fe20003800000 */
[----:B------:R-:W-:Y:S01]  /*0170*/  CS2R R10, SRZ ;  /* 0x00000000000a7805 */ /* 0x000fe2000001ff00 */
[----:B--2---:R-:W-:-:S13]  /*0180*/  ISETP.NE.AND P0, PT, R4, RZ, PT ;  /* 0x000000ff0400720c */ /* 0x004fda0003f05270 */
[----:B------:R-:W-:Y:S05]  /*0190*/  @P0 BRA `(.L_x_112) ;  /* 0x00000ef000000947 */ /* 0x000fea0003800000 */
[----:B------:R-:W-:Y:S01]  /*01a0*/  IMAD.MOV.U32 R12, RZ, RZ, c[0x0][0x168] ;  /* 0x00005a00ff0c7624 */ /* 0x000fe200078e00ff */
[----:B------:R-:W2:Y:S01]  /*01b0*/  LDG.E.64.CONSTANT R4, [R2.64+0x198] ;  /* 0x0001980602047981 */ /* 0x000ea2000c1e9b00 */
[----:B------:R-:W-:-:S05]  /*01c0*/  IMAD.MOV.U32 R13, RZ, RZ, c[0x0][0x16c] ;  /* 0x00005b00ff0d7624 */ /* 0x000fca00078e00ff */
[----:B------:R-:W3:Y:S01]  /*01d0*/  LDG.E.U16.CONSTANT R6, [R12.64+0x11a] ;  /* 0x00011a060c067981 */ /* 0x000ee2000c1e9500 */
[----:B------:R-:W-:Y:S02]  /*01e0*/  SHF.R.S64 R15, RZ, 0x1e, R67 ;  /* 0x0000001eff0f7819 */ /* 0x000fe40000001043 */
[----:B---3--:R-:W-:-:S04]  /*01f0*/  PRMT R24, R6, 0x9910, RZ ;  /* 0x0000991006187816 */ /* 0x008fc800000000ff */
[----:B------:R-:W-:Y:S02]  /*0200*/  ISETP.GE.AND P0, PT, R24, 0x1, PT ;  /* 0x000000011800780c */ /* 0x000fe40003f06270 */
[----:B--2---:R-:W-:-:S04]  /*0210*/  IADD3 R14, P2, R4, R15, RZ ;  /* 0x0000000f040e7210 */ /* 0x004fc80007f5e0ff */
[----:B------:R-:W-:-:S07]  /*0220*/  LEA.HI.X.SX32 R15, R67, R5, 0x2, P2 ;  /* 0x00000005430f7211 */ /* 0x000fce00010f16ff */
[----:B------:R-:W-:Y:S05]  /*0230*/  @!P0 BRA `(.L_x_112) ;  /* 0x00000e5000008947 */ /* 0x000fea0003800000 */
[----:B------:R-:W2:Y:S01]  /*0240*/  LDG.E R14, [R14.64] ;  /* 0x000000060e0e7981 */ /* 0x000ea2000c1e1900 */
[----:B------:R-:W-:Y:S01]  /*0250*/  IMAD.MOV.U32 R8, RZ, RZ, c[0x0][0x178] ;  /* 0x00005e00ff087624 */ /* 0x000fe200078e00ff */
[----:B------:R-:W-:Y:S02]  /*0260*/  MOV R9, c[0x0][0x17c] ;  /* 0x00005f0000097a02 */ /* 0x000fe40000000f00 */
[----:B------:R0:W5:Y:S04]  /*0270*/  LDG.E.64.CONSTANT R4, [R12.64+0x188] ;  /* 0x000188060c047981 */ /* 0x000168000c1e9b00 */
[----:B------:R0:W5:Y:S04]  /*0280*/  LDG.E.64.CONSTANT R6, [R2.64+0x1c8] ;  /* 0x0001c80602067981 */ /* 0x000168000c1e9b00 */
[----:B------:R-:W5:Y:S01]  /*0290*/  LDG.E.64.CONSTANT R8, [R8.64+0x60] ;  /* 0x0000600608087981 */ /* 0x000f62000c1e9b00 */
[C---:B------:R-:W-:Y:S01]  /*02a0*/  LOP3.LUT P2, R17, R24.reuse, 0x3, RZ, 0xc0, !PT ;  /* 0x0000000318117812 */ /* 0x040fe2000784c0ff */
[----:B------:R-:W-:Y:S01]  /*02b0*/  IMAD R25, R67, c[0x0][0x180], RZ ;  /* 0x0000600043197a24 */ /* 0x000fe200078e02ff */
[----:B------:R-:W-:Y:S01]  /*02c0*/  IADD3 R16, R24, -0x1, RZ ;  /* 0xffffffff18107810 */ /* 0x000fe20007ffe0ff */
[----:B------:R-:W-:Y:S01]  /*02d0*/  IMAD.MOV.U32 R68, RZ, RZ, R24 ;  /* 0x000000ffff447224 */ /* 0x000fe200078e0018 */
[----:B------:R-:W-:-:S02]  /*02e0*/  CS2R R10, SRZ ;  /* 0x00000000000a7805 */ /* 0x000fc4000001ff00 */
[----:B------:R-:W-:Y:S02]  /*02f0*/  ISETP.GE.U32.AND P0, PT, R16, 0x3, PT ;  /* 0x000000031000780c */ /* 0x000fe40003f06070 */
[----:B------:R-:W-:Y:S01]  /*0300*/  MOV R69, R25 ;  /* 0x0000001900457202 */ /* 0x000fe20000000f00 */
[----:B--2---:R-:W-:-:S04]  /*0310*/  IMAD R27, R14, c[0x0][0x180], RZ ;  /* 0x000060000e1b7a24 */ /* 0x004fc800078e02ff */
[----:B------:R-:W-:Y:S01]  /*0320*/  IMAD.MOV.U32 R70, RZ, RZ, R27 ;  /* 0x000000ffff467224 */ /* 0x000fe200078e001b */
[----:B------:R-:W-:Y:S05]  /*0330*/  @!P2 BRA `(.L_x_113) ;  /* 0x000001d00000a947 */ /* 0x000fea0003800000 */
[----:B0----5:R-:W-:-:S05]  /*0340*/  IMAD.WIDE R20, R27, 0x4, R4 ;  /* 0x000000041b147825 */ /* 0x021fca00078e0204 */
[----:B------:R-:W2:Y:S01]  /*0350*/  LDG.E R13, [R20.64] ;  /* 0x00000006140d7981 */ /* 0x000ea2000c1e1900 */
[----:B------:R-:W-:-:S05]  /*0360*/  IMAD.WIDE R22, R25, 0x8, R6 ;  /* 0x0000000819167825 */ /* 0x000fca00078e0206 */
[----:B------:R-:W3:Y:S01]  /*0370*/  LDG.E.64 R10, [R22.64] ;  /* 0x00000006160a7981 */ /* 0x000ee2000c1e1b00 */
[----:B------:R-:W-:Y:S01]  /*0380*/  ISETP.NE.AND P2, PT, R17, 0x1, PT ;  /* 0x000000011100780c */ /* 0x000fe20003f45270 */
[----:B--2---:R-:W-:-:S06]  /*0390*/  IMAD.WIDE R12, R13, 0x8, R8 ;  /* 0x000000080d0c7825 */ /* 0x004fcc00078e0208 */
[----:B------:R-:W3:Y:S01]  /*03a0*/  LDG.E.64 R12, [R12.64] ;  /* 0x000000060c0c7981 */ /* 0x000ee2000c1e1b00 */
[----:B------:R-:W-:Y:S02]  /*03b0*/  MOV R68, R16 ;  /* 0x0000001000447202 */ /* 0x000fe40000000f00 */
        /* <DEDUP_REMOVED lines=13> */
[----:B------:R-:W-:Y:S02]  /*0490*/  IADD3 R70, R27, 0x2, RZ ;  /* 0x000000021b467810 */ /* 0x000fe40007ffe0ff */
[----:B------:R-:W-:Y:S02]  /*04a0*/  IADD3 R69, R25, 0x2, RZ ;  /* 0x0000000219457810 */ /* 0x000fe40007ffe0ff */
[C---:B------:R-:W-:Y:S02]  /*04b0*/  IADD3 R68, R24.reuse, -0x2, RZ ;  /* 0xfffffffe18447810 */ /* 0x040fe40007ffe0ff */
[----:B------:R-:W-:Y:S02]  /*04c0*/  @P2 IADD3 R70, R27, 0x3, RZ ;  /* 0x000000031b462810 */ /* 0x000fe40007ffe0ff */
[----:B------:R-:W-:Y:S02]  /*04d0*/  @P2 IADD3 R69, R25, 0x3, RZ ;  /* 0x0000000319452810 */ /* 0x000fe40007ffe0ff */
[----:B------:R-:W-:Y:S01]  /*04e0*/  @P2 IADD3 R68, R24, -0x3, RZ ;  /* 0xfffffffd18442810 */ /* 0x000fe20007ffe0ff */
[----:B-1-3--:R-:W5:-:S06]  /*04f0*/  DFMA R10, R14, R12, R10 ;  /* 0x0000000c0e0a722b */ /* 0x00af4c000000000a */
[----:B-----5:R0:W1:-:S06]  /*0500*/  @P2 DFMA R10, R18, R16, R10 ;  /* 0x00000010120a222b */ /* 0x02004c000000000a */
.L_x_113:
[----:B0-----:R-:W-:Y:S05]  /*0510*/  @!P0 BRA `(.L_x_112) ;  /* 0x00000b7000008947 */ /* 0x001fea0003800000 */
[----:B------:R-:W-:Y:S02]  /*0520*/  ISETP.GT.AND P2, PT, R68, 0xc, PT ;  /* 0x0000000c4400780c */ /* 0x000fe40003f44270 */
[----:B------:R-:W-:Y:S02]  /*0530*/  IADD3 R70, R70, 0x3, RZ ;  /* 0x0000000346467810 */ /* 0x000fe40007ffe0ff */
[----:B------:R-:W-:-:S09]  /*0540*/  PLOP3.LUT P0, PT, PT, PT, PT, 0x80, 0x0 ;  /* 0x000000000000781c */ /* 0x000fd20003f0f070 */
[----:B------:R-:W-:Y:S05]  /*0550*/  @!P2 BRA `(.L_x_114) ;  /* 0x000006500000a947 */ /* 0x000fea0003800000 */
[----:B------:R-:W-:Y:S02]  /*0560*/  PLOP3.LUT P0, PT, PT, PT, PT, 0x8, 0x0 ;  /* 0x000000000000781c */ /* 0x000fe40003f0e170 */
.L_x_115:
[----:B0-----:R-:W-:-:S05]  /*0570*/  IADD3 R13, R70, -0x3, RZ ;  /* 0xfffffffd460d7810 */ /* 0x001fca0007ffe0ff */
[----:B-----5:R-:W-:-:S05]  /*0580*/  IMAD.WIDE R12, R13, 0x4, R4 ;  /* 0x000000040d0c7825 */ /* 0x020fca00078e0204 */
[----:B------:R0:W2:Y:S04]  /*0590*/  LDG.E R19, [R12.64] ;  /* 0x000000060c137981 */ /* 0x0000a8000c1e1900 */
        /* <DEDUP_REMOVED lines=29> */
[----:B------:R-:W-:-:S03]  /*0770*/  IADD3 R81, R69, 0x8, RZ ;  /* 0x0000000845517810 */ /* 0x000fc60007ffe0ff */
[----:B------:R1:W4:Y:S02]  /*0780*/  LDG.E.64 R40, [R54.64+0x18] ;  /* 0x0000180636287981 */ /* 0x000324000c1e1b00 */
[----:B------:R-:W-:-:S05]  /*0790*/  IMAD.WIDE R80, R81, 0x8, R6 ;  /* 0x0000000851507825 */ /* 0x000fca00078e0206 */
[----:B------:R0:W4:Y:S01]  /*07a0*/  LDG.E.64 R44, [R80.64] ;  /* 0x00000006502c7981 */ /* 0x000122000c1e1b00 */
[----:B------:R-:W-:-:S05]  /*07b0*/  IADD3 R65, R69, 0xc, RZ ;  /* 0x0000000c45417810 */ /* 0x000fca0007ffe0ff */
[----:B------:R-:W-:-:S04]  /*07c0*/  IMAD.WIDE R64, R65, 0x8, R6 ;  /* 0x0000000841407825 */ /* 0x000fc800078e0206 */
        /* <DEDUP_REMOVED lines=18> */
[----:B------:R-:W4:Y:S01]  /*08f0*/  LDG.E.64 R42, [R42.64] ;  /* 0x000000062a2a7981 */ /* 0x000f22000c1e1b00 */
[----:B------:R-:W-:-:S03]  /*0900*/  IMAD.WIDE R50, R49, 0x8, R8 ;  /* 0x0000000831327825 */ /* 0x000fc600078e0208 */
        /* <DEDUP_REMOVED lines=8> */
[----:B------:R0:W4:Y:S04]  /*0990*/  LDG.E.64 R56, [R80.64+0x18] ;  /* 0x0000180650387981 */ /* 0x000128000c1e1b00 */
[----:B------:R-:W4:Y:S01]  /*09a0*/  LDG.E.64 R58, [R58.64] ;  /* 0x000000063a3a7981 */ /* 0x000f22000c1e1b00 */
[----:B------:R-:W-:-:S03]  /*09b0*/  IMAD.WIDE R74, R73, 0x8, R8 ;  /* 0x00000008494a7825 */ /* 0x000fc600078e0208 */
[----:B------:R-:W4:Y:S04]  /*09c0*/  LDG.E.64 R60, [R64.64] ;  /* 0x00000006403c7981 */ /* 0x000f28000c1e1b00 */
[----:B------:R-:W4:Y:S01]  /*09d0*/  LDG.E.64 R62, [R62.64] ;  /* 0x000000063e3e7981 */ /* 0x000f22000c1e1b00 */
[----:B-1----:R-:W-:-:S03]  /*09e0*/  IMAD.WIDE R78, R77, 0x8, R8 ;  /* 0x000000084d4e7825 */ /* 0x002fc600078e0208 */
[----:B------:R-:W4:Y:S04]  /*09f0*/  LDG.E.64 R72, [R64.64+0x8] ;  /* 0x0000080640487981 */ /* 0x000f28000c1e1b00 */
[----:B------:R-:W4:Y:S01]  /*0a00*/  LDG.E.64 R74, [R74.64] ;  /* 0x000000064a4a7981 */ /* 0x000f22000c1e1b00 */
[----:B------:R-:W-:-:S03]  /*0a10*/  IMAD.WIDE R82, R71, 0x8, R8 ;  /* 0x0000000847527825 */ /* 0x000fc600078e0208 */
[----:B------:R-:W4:Y:S04]  /*0a20*/  LDG.E.64 R76, [R64.64+0x10] ;  /* 0x00001006404c7981 */ /* 0x000f28000c1e1b00 */
[----:B------:R-:W4:Y:S04]  /*0a30*/  LDG.E.64 R78, [R78.64] ;  /* 0x000000064e4e7981 */ /* 0x000f28000c1e1b00 */
[----:B0-----:R-:W4:Y:S04]  /*0a40*/  LDG.E.64 R80, [R64.64+0x18] ;  /* 0x0000180640507981 */ /* 0x001f28000c1e1b00 */
        /* <DEDUP_REMOVED lines=22> */
.L_x_114:
[----:B------:R-:W-:-:S13]  /*0bb0*/  ISETP.GT.AND P2, PT, R68, 0x4, PT ;  /* 0x000000044400780c */ /* 0x000fda0003f44270 */
[----:B------:R-:W-:Y:S05]  /*0bc0*/  @!P2 BRA `(.L_x_116) ;  /* 0x000003300000a947 */ /* 0x000fea0003800000 */
        /* <DEDUP_REMOVED lines=13> */
[----:B------:R1:W4:Y:S04]  /*0ca0*/  LDG.E.64 R18, [R16.64] ;  /* 0x0000000610127981 */ /* 0x000328000c1e1b00 */
[----:B0-----:R0:W4:Y:S01]  /*0cb0*/  LDG.E.64 R12, [R16.64+0x8] ;  /* 0x00000806100c7981 */ /* 0x001122000c1e1b00 */
[----:B------:R-:W-:-:S03]  /*0cc0*/  IADD3 R33, R69, 0x4, RZ ;  /* 0x0000000445217810 */ /* 0x000fc60007ffe0ff */
[----:B------:R0:W4:Y:S02]  /*0cd0*/  LDG.E.64 R24, [R16.64+0x10] ;  /* 0x0000100610187981 */ /* 0x000124000c1e1b00 */
[----:B------:R-:W-:-:S05]  /*0ce0*/  IMAD.WIDE R32, R33, 0x8, R6 ;  /* 0x0000000821207825 */ /* 0x000fca00078e0206 */
[----:B------:R-:W4:Y:S04]  /*0cf0*/  LDG.E.64 R34, [R32.64] ;  /* 0x0000000620227981 */ /* 0x000f28000c1e1b00 */
[----:B------:R-:W4:Y:S04]  /*0d00*/  LDG.E.64 R38, [R32.64+0x8] ;  /* 0x0000080620267981 */ /* 0x000f28000c1e1b00 */
[----:B------:R-:W4:Y:S01]  /*0d10*/  LDG.E.64 R42, [R32.64+0x10] ;  /* 0x00001006202a7981 */ /* 0x000f22000c1e1b00 */
[----:B--2---:R-:W-:-:S04]  /*0d20*/  IMAD.WIDE R14, R15, 0x8, R8 ;  /* 0x000000080f0e7825 */ /* 0x004fc800078e0208 */
[--C-:B---3--:R-:W-:Y:S02]  /*0d30*/  IMAD.WIDE R20, R21, 0x8, R8.reuse ;  /* 0x0000000815147825 */ /* 0x108fe400078e0208 */
[----:B------:R-:W2:Y:S02]  /*0d40*/  LDG.E.64 R14, [R14.64] ;  /* 0x000000060e0e7981 */ /* 0x000ea4000c1e1b00 */
[--C-:B----4-:R-:W-:Y:S02]  /*0d50*/  IMAD.WIDE R22, R23, 0x8, R8.reuse ;  /* 0x0000000817167825 */ /* 0x110fe400078e0208 */
[----:B------:R-:W3:Y:S02]  /*0d60*/  LDG.E.64 R20, [R20.64] ;  /* 0x0000000614147981 */ /* 0x000ee4000c1e1b00 */
[--C-:B-1----:R-:W-:Y:S02]  /*0d70*/  IMAD.WIDE R26, R29, 0x8, R8.reuse ;  /* 0x000000081d1a7825 */ /* 0x102fe400078e0208 */
        /* <DEDUP_REMOVED lines=23> */
[----:B0-----:R0:W1:-:S04]  /*0ef0*/  DFMA R10, R44, R16, R12 ;  /* 0x000000102c0a722b */ /* 0x001048000000000c */
.L_x_116:
        /* <DEDUP_REMOVED lines=24> */
[----:B0-----:R0:W1:-:S06]  /*1080*/  DFMA R10, R4, R8, R14 ;  /* 0x00000008040a722b */ /* 0x00104c000000000e */
.L_x_112:
[----:B------:R-:W-:Y:S05]  /*1090*/  BSYNC B1 ;  /* 0x0000000000017941 */ /* 0x000fea0003800000 */
.L_x_111:
[----:B0----5:R-:W-:Y:S02]  /*10a0*/  IMAD.MOV.U32 R4, RZ, RZ, c[0x0][0x170] ;  /* 0x00005c00ff047624 */ /* 0x021fe400078e00ff */
[----:B------:R-:W-:-:S06]  /*10b0*/  IMAD.MOV.U32 R5, RZ, RZ, c[0x0][0x174] ;  /* 0x00005d00ff057624 */ /* 0x000fcc00078e00ff */
[----:B------:R-:W2:Y:S01]  /*10c0*/  LDG.E.64.CONSTANT R4, [R4.64+0x68] ;  /* 0x0000680604047981 */ /* 0x000ea2000c1e9b00 */
[----:B------:R-:W-:-:S04]  /*10d0*/  SHF.R.S64 R7, RZ, 0x1d, R67 ;  /* 0x0000001dff077819 */ /* 0x000fc80000001043 */
[----:B--2---:R-:W-:-:S04]  /*10e0*/  IADD3 R6, P0, R4, R7, RZ ;  /* 0x0000000704067210 */ /* 0x004fc80007f1e0ff */
[----:B------:R-:W-:-:S05]  /*10f0*/  LEA.HI.X.SX32 R7, R67, R5, 0x3, P0 ;  /* 0x0000000543077211 */ /* 0x000fca00000f1eff */
[----:B-1----:R0:W-:Y:S04]  /*1100*/  STG.E.64 [R6.64], R10 ;  /* 0x0000000a06007986 */ /* 0x0021e8000c101b06 */
.L_x_110:
[----:B------:R-:W-:Y:S05]  /*1110*/  BSYNC B0 ;  /* 0x0000000000007941 */ /* 0x000fea0003800000 */
.L_x_109:
[----:B------:R-:W-:Y:S01]  /*1120*/  IADD3 R67, R67, UR4, RZ ;  /* 0x0000000443437c10 */ /* 0x000fe2000fffe0ff */
[----:B------:R-:W-:Y:S01]  /*1130*/  @!P1 CALL.REL.NOINC `(.L_x_117) ;  /* 0x0000001000009944 */ /* 0x000fe20003c00000 */
[----:B------:R-:W-:Y:S05]  /*1140*/  BRA `(.L_x_118) ;  /* 0xffffef8000007947 */ /* 0x000fea000383ffff */
.L_x_117:
[----:B------:R-:W-:Y:S05]  /*1150*/  EXIT ;  /* 0x000000000000794d */ /* 0x000fea0003800000 */
.L_x_119:
        /* <DEDUP_REMOVED lines=10> */
.L_x_359:


//--------------------- .text._28header_files_timple_solver_c_restrict_residuals_vectorised_485_gpu --------------------------
	.section	.text._28header_files_timple_solver_c_restrict_residuals_vectorised_485_gpu,"ax",@progbits
	.sectioninfo	@"SHI_REGISTERS=86"
	.align	128
        .global         _28header_files_timple_solver_c_restrict_residuals_vectorised_485_gpu
        .type           _28header_files_timple_solver_c_restrict_residuals_vectorised_485_gpu,@function
        .size           _28header_files_timple_solver_c_restrict_residuals_vectorised_485_gpu,(.L_x_360 - _28header_files_timple_solver_c_restrict_residuals_vectorised_485_gpu)
        .other          _28header_files_timple_solver_c_restrict_residuals_vectorised_485_gpu,@"STO_CUDA_ENTRY STV_DEFAULT"
_28header_files_timple_solver_c_restrict_residuals_vectorised_485_gpu:
.text._28header_files_timple_solver_c_restrict_residuals_vectorised_485_gpu:
        /* <DEDUP_REMOVED lines=13> */
.L_x_129:
        /* <DEDUP_REMOVED lines=68> */
.L_x_124:
[----:B0-----:R-:W-:Y:S05]  /*0510*/  @!P0 BRA `(.L_x_123) ;  /* 0x00000b7000008947 */ /* 0x001fea0003800000 */
[----:B------:R-:W-:Y:S02]  /*0520*/  ISETP.GT.AND P2, PT, R68, 0xc, PT ;  /* 0x0000000c4400780c */ /* 0x000fe40003f44270 */
[----:B------:R-:W-:Y:S02]  /*0530*/  IADD3 R70, R70, 0x3, RZ ;  /* 0x0000000346467810 */ /* 0x000fe40007ffe0ff */
[----:B------:R-:W-:-:S09]  /*0540*/  PLOP3.LUT P0, PT, PT, PT, PT, 0x80, 0x0 ;  /* 0x000000000000781c */ /* 0x000fd20003f0f070 */
[----:B------:R-:W-:Y:S05]  /*0550*/  @!P2 BRA `(.L_x_125) ;  /* 0x000006500000a947 */ /* 0x000fea0003800000 */
[----:B------:R-:W-:Y:S02]  /*0560*/  PLOP3.LUT P0, PT, PT, PT, PT, 0x8, 0x0 ;  /* 0x000000000000781c */ /* 0x000fe40003f0e170 */
.L_x_126:
        /* <DEDUP_REMOVED lines=100> */
.L_x_125:
        /* <DEDUP_REMOVED lines=53> */
.L_x_127:
        /* <DEDUP_REMOVED lines=25> */
.L_x_123:
[----:B------:R-:W-:Y:S05]  /*1090*/  BSYNC B1 ;  /* 0x0000000000017941 */ /* 0x000fea0003800000 */
.L_x_122:
[----:B0----5:R-:W-:Y:S02]  /*10a0*/  IMAD.MOV.U32 R4, RZ, RZ, c[0x0][0x170] ;  /* 0x00005c00ff047624 */ /* 0x021fe400078e00ff */
[----:B------:R-:W-:-:S06]  /*10b0*/  IMAD.MOV.U32 R5, RZ, RZ, c[0x0][0x174] ;  /* 0x00005d00ff057624 */ /* 0x000fcc00078e00ff */
[----:B------:R-:W2:Y:S01]  /*10c0*/  LDG.E.64.CONSTANT R4, [R4.64+0x68] ;  /* 0x0000680604047981 */ /* 0x000ea2000c1e9b00 */
[----:B------:R-:W-:-:S04]  /*10d0*/  SHF.R.S64 R7, RZ, 0x1d, R67 ;  /* 0x0000001dff077819 */ /* 0x000fc80000001043 */
[----:B--2---:R-:W-:-:S04]  /*10e0*/  IADD3 R6, P0, R4, R7, RZ ;  /* 0x0000000704067210 */ /* 0x004fc80007f1e0ff */
[----:B------:R-:W-:-:S05]  /*10f0*/  LEA.HI.X.SX32 R7, R67, R5, 0x3, P0 ;  /* 0x0000000543077211 */ /* 0x000fca00000f1eff */
[----:B-1----:R0:W-:Y:S04]  /*1100*/  STG.E.64 [R6.64], R10 ;  /* 0x0000000a06007986 */ /* 0x0021e8000c101b06 */
.L_x_121:
[----:B------:R-:W-:Y:S05]  /*1110*/  BSYNC B0 ;  /* 0x0000000000007941 */ /* 0x000fea0003800000 */
.L_x_120:
[----:B------:R-:W-:Y:S01]  /*1120*/  IADD3 R67, R67, UR4, RZ ;  /* 0x0000000443437c10 */ /* 0x000fe2000fffe0ff */
[----:B------:R-:W-:Y:S01]  /*1130*/  @!P1 CALL.REL.NOINC `(.L_x_128) ;  /* 0x0000001000009944 */ /* 0x000fe20003c00000 */
[----:B------:R-:W-:Y:S05]  /*1140*/  BRA `(.L_x_129) ;  /* 0xffffef8000007947 */ /* 0x000fea000383ffff */
.L_x_128:
[----:B------:R-:W-:Y:S05]  /*1150*/  EXIT ;  /* 0x000000000000794d */ /* 0x000fea0003800000 */
.L_x_130:
        /* <DEDUP_REMOVED lines=10> */
.L_x_360:


//--------------------- .text._28header_files_timple_solver_c_calculate_residuals_vectorised_2d_465_gpu --------------------------
	.section	.text._28header_files_timple_solver_c_calculate_residuals_vectorised_2d_465_gpu,"ax",@progbits
	.sectioninfo	@"SHI_REGISTERS=88"
	.align	128
        .global         _28header_files_timple_solver_c_calculate_residuals_vectorised_2d_465_gpu
        .type           _28header_files_timple_solver_c_calculate_residuals_vectorised_2d_465_gpu,@function
        .size           _28header_files_timple_solver_c_calculate_residuals_vectorised_2d_465_gpu,(.L_x_361 - _28header_files_timple_solver_c_calculate_residuals_vectorised_2d_465_gpu)
        .other          _28header_files_timple_solver_c_calculate_residuals_vectorised_2d_465_gpu,@"STO_CUDA_ENTRY STV_DEFAULT"
_28header_files_timple_solver_c_calculate_residuals_vectorised_2d_465_gpu:
.text._28header_files_timple_solver_c_calculate_residuals_vectorised_2d_465_gpu:
        /* <DEDUP_REMOVED lines=15> */
[C---:B------:R-:W-:Y:S01]  /*00f0*/  IADD3 R76, R78.reuse, -0x2, RZ ;  /* 0xfffffffe4e4c7810 */ /* 0x040fe20007ffe0ff */
[----:B------:R-:W-:Y:S01]  /*0100*/  IMAD.MOV.U32 R79, RZ, RZ, R0 ;  /* 0x000000ffff4f7224 */ /* 0x000fe200078e0000 */
[----:B------:R-:W-:Y:S02]  /*0110*/  IADD3 R78, R78, -0x3, RZ ;  /* 0xfffffffd4e4e7810 */ /* 0x000fe40007ffe0ff */
.L_x_141:
        /* <DEDUP_REMOVED lines=9> */
[----:B------:R-:W-:Y:S02]  /*01b0*/  IMAD.MOV.U32 R4, RZ, RZ, c[0x0][0x170] ;  /* 0x00005c00ff047624 */ /* 0x000fe400078e00ff */
[----:B------:R-:W-:Y:S01]  /*01c0*/  IMAD.MOV.U32 R5, RZ, RZ, c[0x0][0x174] ;  /* 0x00005d00ff057624 */ /* 0x000fe200078e00ff */
[----:B--2---:R-:W-:-:S13]  /*01d0*/  ISETP.NE.AND P0, PT, R6, RZ, PT ;  /* 0x000000ff0600720c */ /* 0x004fda0003f05270 */
[----:B------:R-:W-:Y:S05]  /*01e0*/  @!P0 BRA `(.L_x_134) ;  /* 0x0000006000008947 */ /* 0x000fea0003800000 */
[----:B------:R-:W2:Y:S01]  /*01f0*/  LDG.E.64.CONSTANT R4, [R4.64+0x60] ;  /* 0x0000600604047981 */ /* 0x000ea2000c1e9b00 */
[----:B------:R-:W-:-:S04]  /*0200*/  SHF.R.S64 R7, RZ, 0x1d, R77 ;  /* 0x0000001dff077819 */ /* 0x000fc8000000104d */
[----:B--2---:R-:W-:-:S04]  /*0210*/  IADD3 R6, P0, R4, R7, RZ ;  /* 0x0000000704067210 */ /* 0x004fc80007f1e0ff */
[----:B------:R-:W-:-:S05]  /*0220*/  LEA.HI.X.SX32 R7, R77, R5, 0x3, P0 ;  /* 0x000000054d077211 */ /* 0x000fca00000f1eff */
[----:B------:R0:W-:Y:S01]  /*0230*/  STG.E.64 [R6.64], RZ ;  /* 0x000000ff06007986 */ /* 0x0001e2000c101b06 */
[----:B------:R-:W-:Y:S05]  /*0240*/  BRA `(.L_x_133) ;  /* 0x00000e4000007947 */ /* 0x000fea0003800000 */
.L_x_134:
[----:B------:R0:W5:Y:S04]  /*0250*/  LDG.E.64.CONSTANT R6, [R4.64+0x58] ;  /* 0x0000580604067981 */ /* 0x000168000c1e9b00 */
[----:B------:R0:W5:Y:S04]  /*0260*/  LDG.E.64.CONSTANT R8, [R2.64+0x188] ;  /* 0x0001880602087981 */ /* 0x000168000c1e9b00 */
[----:B------:R0:W5:Y:S01]  /*0270*/  LDG.E.64.CONSTANT R10, [R2.64+0x1c0] ;  /* 0x0001c006020a7981 */ /* 0x000162000c1e9b00 */
[----:B------:R-:W-:Y:S01]  /*0280*/  IMAD.MOV.U32 R17, RZ, RZ, c[0x0][0x160] ;  /* 0x00005800ff117624 */ /* 0x000fe200078e00ff */
[----:B------:R-:W-:Y:S01]  /*0290*/  MOV R80, c[0x0][0x160] ;  /* 0x0000580000507a02 */ /* 0x000fe20000000f00 */
[----:B------:R-:W-:-:S03]  /*02a0*/  IMAD R27, R77, c[0x0][0x178], RZ ;  /* 0x00005e004d1b7a24 */ /* 0x000fc600078e02ff */
[C---:B------:R-:W-:Y:S01]  /*02b0*/  LOP3.LUT P2, R16, R17.reuse, 0x3, RZ, 0xc0, !PT ;  /* 0x0000000311107812 */ /* 0x040fe2000784c0ff */
[----:B------:R-:W-:Y:S01]  /*02c0*/  IMAD.MOV.U32 R81, RZ, RZ, R27 ;  /* 0x000000ffff517224 */ /* 0x000fe200078e001b */
[----:B------:R-:W-:-:S04]  /*02d0*/  IADD3 R12, R17, -0x1, RZ ;  /* 0xffffffff110c7810 */ /* 0x000fc80007ffe0ff */
[----:B------:R-:W-:Y:S02]  /*02e0*/  ISETP.GE.U32.AND P0, PT, R12, 0x3, PT ;  /* 0x000000030c00780c */ /* 0x000fe40003f06070 */
[----:B------:R-:W-:-:S05]  /*02f0*/  CS2R R12, SRZ ;  /* 0x00000000000c7805 */ /* 0x000fca000001ff00 */
        /* <DEDUP_REMOVED lines=9> */
[----:B------:R-:W-:Y:S01]  /*0390*/  IADD3 R81, R27, 0x1, RZ ;  /* 0x000000011b517810 */ /* 0x000fe20007ffe0ff */
[----:B---3--:R0:W1:Y:S02]  /*03a0*/  DFMA R12, R12, R14, RZ ;  /* 0x0000000e0c0c722b */ /* 0x00806400000000ff */
        /* <DEDUP_REMOVED lines=10> */
[----:B------:R-:W-:Y:S02]  /*0450*/  MOV R80, R76 ;  /* 0x0000004c00507202 */ /* 0x000fe40000000f00 */
[----:B------:R-:W-:Y:S01]  /*0460*/  @P2 MOV R80, R78 ;  /* 0x0000004e00502202 */ /* 0x000fe20000000f00 */
[----:B-1-3--:R0:W5:Y:S02]  /*0470*/  DFMA R12, R16, R14, R12 ;  /* 0x0000000e100c722b */ /* 0x00a164000000000c */
[----:B0-----:R-:W-:-:S05]  /*0480*/  MOV R16, c[0x0][0x178] ;  /* 0x00005e0000107a02 */ /* 0x001fca0000000f00 */
[----:B------:R-:W-:Y:S01]  /*0490*/  IMAD R81, R77, R16, 0x2 ;  /* 0x000000024d517424 */ /* 0x000fe200078e0210 */
[----:B------:R-:W-:Y:S01]  /*04a0*/  @P2 IADD3 R81, R27, 0x3, RZ ;  /* 0x000000031b512810 */ /* 0x000fe20007ffe0ff */
[----:B-----5:R0:W1:-:S06]  /*04b0*/  @P2 DFMA R12, R20, R18, R12 ;  /* 0x00000012140c222b */ /* 0x02004c000000000c */
.L_x_135:
[----:B0-----:R-:W-:Y:S05]  /*04c0*/  @!P0 BRA `(.L_x_136) ;  /* 0x00000b1000008947 */ /* 0x001fea0003800000 */
[----:B------:R-:W-:Y:S02]  /*04d0*/  ISETP.GT.AND P2, PT, R80, 0xc, PT ;  /* 0x0000000c5000780c */ /* 0x000fe40003f44270 */
[----:B------:R-:W-:Y:S02]  /*04e0*/  IADD3 R81, R81, 0x3, RZ ;  /* 0x0000000351517810 */ /* 0x000fe40007ffe0ff */
[----:B------:R-:W-:-:S09]  /*04f0*/  PLOP3.LUT P0, PT, PT, PT, PT, 0x80, 0x0 ;  /* 0x000000000000781c */ /* 0x000fd20003f0f070 */
[----:B------:R-:W-:Y:S05]  /*0500*/  @!P2 BRA `(.L_x_137) ;  /* 0x000006100000a947 */ /* 0x000fea0003800000 */
[----:B------:R-:W-:Y:S02]  /*0510*/  PLOP3.LUT P0, PT, PT, PT, PT, 0x8, 0x0 ;  /* 0x000000000000781c */ /* 0x000fe40003f0e170 */
.L_x_138:
[----:B------:R-:W-:-:S05]  /*0520*/  IADD3 R43, R81, -0x3, RZ ;  /* 0xfffffffd512b7810 */ /* 0x000fca0007ffe0ff */
[----:B0----5:R-:W-:-:S05]  /*0530*/  IMAD.WIDE R14, R43, 0x4, R8 ;  /* 0x000000042b0e7825 */ /* 0x021fca00078e0208 */
        /* <DEDUP_REMOVED lines=25> */
[----:B------:R-:W-:-:S03]  /*06d0*/  IMAD.WIDE R66, R67, 0x8, R10 ;  /* 0x0000000843427825 */ /* 0x000fc600078e020a */
[----:B------:R0:W4:Y:S04]  /*06e0*/  LDG.E.64 R26, [R42.64+0x18] ;  /* 0x000018062a1a7981 */ /* 0x000128000c1e1b00 */
[----:B------:R1:W4:Y:S04]  /*06f0*/  LDG.E.64 R30, [R66.64] ;  /* 0x00000006421e7981 */ /* 0x000328000c1e1b00 */
[----:B------:R1:W4:Y:S04]  /*0700*/  LDG.E.64 R34, [R66.64+0x8] ;  /* 0x0000080642227981 */ /* 0x000328000c1e1b00 */
[----:B------:R1:W4:Y:S01]  /*0710*/  LDG.E.64 R38, [R66.64+0x10] ;  /* 0x0000100642267981 */ /* 0x000322000c1e1b00 */
[----:B------:R-:W-:-:S04]  /*0720*/  IMAD.WIDE R84, R85, 0x8, R10 ;  /* 0x0000000855547825 */ /* 0x000fc800078e020a */
[----:B------:R-:W-:Y:S01]  /*0730*/  IMAD.WIDE R58, R59, 0x8, R10 ;  /* 0x000000083b3a7825 */ /* 0x000fe200078e020a */
[----:B------:R0:W4:Y:S03]  /*0740*/  LDG.E.64 R68, [R84.64+0x18] ;  /* 0x0000180654447981 */ /* 0x000126000c1e1b00 */
        /* <DEDUP_REMOVED lines=27> */
[----:B------:R-:W4:Y:S01]  /*0900*/  LDG.E.64 R56, [R56.64] ;  /* 0x0000000638387981 */ /* 0x000f22000c1e1b00 */
[----:B-1----:R-:W-:-:S03]  /*0910*/  IMAD.WIDE R66, R63, 0x8, R6 ;  /* 0x000000083f427825 */ /* 0x002fc600078e0206 */
[----:B------:R-:W4:Y:S01]  /*0920*/  LDG.E.64 R70, [R70.64] ;  /* 0x0000000646467981 */ /* 0x000f22000c1e1b00 */
[----:B------:R-:W-:-:S03]  /*0930*/  IMAD.WIDE R62, R61, 0x8, R6 ;  /* 0x000000083d3e7825 */ /* 0x000fc600078e0206 */
[----:B------:R-:W4:Y:S04]  /*0940*/  LDG.E.64 R64, [R58.64] ;  /* 0x000000063a407981 */ /* 0x000f28000c1e1b00 */
[----:B------:R-:W4:Y:S01]  /*0950*/  LDG.E.64 R66, [R66.64] ;  /* 0x0000000642427981 */ /* 0x000f22000c1e1b00 */
[----:B------:R-:W-:-:S03]  /*0960*/  IMAD.WIDE R74, R73, 0x8, R6 ;  /* 0x00000008494a7825 */ /* 0x000fc600078e0206 */
        /* <DEDUP_REMOVED lines=27> */
.L_x_137:
        /* <DEDUP_REMOVED lines=16> */
[----:B--2---:R0:W2:Y:S04]  /*0c20*/  LDG.E.64 R16, [R20.64+0x8] ;  /* 0x0000080614107981 */ /* 0x0040a8000c1e1b00 */
[----:B------:R0:W2:Y:S01]  /*0c30*/  LDG.E.64 R26, [R20.64+0x10] ;  /* 0x00001006141a7981 */ /* 0x0000a2000c1e1b00 */
        /* <DEDUP_REMOVED lines=33> */
.L_x_139:
        /* <DEDUP_REMOVED lines=25> */
.L_x_136:
[----:B0----5:R-:W2:Y:S01]  /*0fe0*/  LDG.E.64.CONSTANT R6, [R4.64+0x68] ;  /* 0x0000680604067981 */ /* 0x021ea2000c1e9b00 */
[--C-:B------:R-:W-:Y:S02]  /*0ff0*/  SHF.R.S64 R15, RZ, 0x1d, R77.reuse ;  /* 0x0000001dff0f7819 */ /* 0x100fe4000000104d */
[----:B------:R-:W-:Y:S01]  /*1000*/  SHF.R.S32.HI R17, RZ, 0x1d, R77 ;  /* 0x0000001dff117819 */ /* 0x000fe2000001144d */
[----:B------:R-:W3:Y:S01]  /*1010*/  LDG.E.64.CONSTANT R10, [R4.64+0x60] ;  /* 0x00006006040a7981 */ /* 0x000ee2000c1e9b00 */
[----:B--2---:R-:W-:-:S05]  /*1020*/  IADD3 R8, P0, R6, R15, RZ ;  /* 0x0000000f06087210 */ /* 0x004fca0007f1e0ff */
[----:B------:R-:W-:-:S05]  /*1030*/  IMAD.X R9, R7, 0x1, R17, P0 ;  /* 0x0000000107097824 */ /* 0x000fca00000e0611 */
[----:B------:R-:W2:Y:S01]  /*1040*/  LDG.E.64 R6, [R8.64] ;  /* 0x0000000608067981 */ /* 0x000ea2000c1e1b00 */
[----:B---3--:R-:W-:-:S05]  /*1050*/  IADD3 R10, P0, R10, R15, RZ ;  /* 0x0000000f0a0a7210 */ /* 0x008fca0007f1e0ff */
[----:B------:R-:W-:Y:S01]  /*1060*/  IMAD.X R11, R11, 0x1, R17, P0 ;  /* 0x000000010b0b7824 */ /* 0x000fe200000e0611 */
[----:B-12---:R-:W0:-:S07]  /*1070*/  DADD R6, R6, -R12 ;  /* 0x0000000006067229 */ /* 0x006e0e000000080c */
[----:B0-----:R0:W-:Y:S04]  /*1080*/  STG.E.64 [R10.64], R6 ;  /* 0x000000060a007986 */ /* 0x0011e8000c101b06 */
.L_x_133:
[----:B------:R-:W-:Y:S05]  /*1090*/  BSYNC B0 ;  /* 0x0000000000007941 */ /* 0x000fea0003800000 */
.L_x_132:
[----:B------:R-:W-:Y:S01]  /*10a0*/  IADD3 R77, R77, UR4, RZ ;  /* 0x000000044d4d7c10 */ /* 0x000fe2000fffe0ff */
[----:B------:R-:W-:Y:S01]  /*10b0*/  @!P1 CALL.REL.NOINC `(.L_x_140) ;  /* 0x0000001000009944 */ /* 0x000fe20003c00000 */
[----:B------:R-:W-:Y:S05]  /*10c0*/  BRA `(.L_x_141) ;  /* 0xfffff05000007947 */ /* 0x000fea000383ffff */
.L_x_140:
[----:B------:R-:W-:Y:S05]  /*10d0*/  EXIT ;  /* 0x000000000000794d */ /* 0x000fea0003800000 */
.L_x_131:
[----:B------:R-:W-:Y:S02]  /*10e0*/  MOV R14, R0 ;  /* 0x00000000000e7202 */ /* 0x000fe40000000f00 */
.L_x_144:
        /* <DEDUP_REMOVED lines=10> */
[----:B------:R-:W-:-:S05]  /*1190*/  IMAD.MOV.U32 R11, RZ, RZ, c[0x0][0x174] ;  /* 0x00005d00ff0b7624 */ /* 0x000fca00078e00ff */
[----:B------:R-:W3:Y:S01]  /*11a0*/  LDG.E.64.CONSTANT R12, [R10.64+0x60] ;  /* 0x000060060a0c7981 */ /* 0x000ee2000c1e9b00 */
[----:B--2---:R-:W-:-:S13]  /*11b0*/  ISETP.NE.AND P1, PT, R4, RZ, PT ;  /* 0x000000ff0400720c */ /* 0x004fda0003f25270 */
[----:B------:R-:W2:Y:S01]  /*11c0*/  @!P1 LDG.E.64.CONSTANT R8, [R10.64+0x68] ;  /* 0x000068060a089981 */ /* 0x000ea2000c1e9b00 */
[--C-:B------:R-:W-:Y:S02]  /*11d0*/  SHF.R.S64 R7, RZ, 0x1d, R77.reuse ;  /* 0x0000001dff077819 */ /* 0x100fe4000000104d */
[----:B------:R-:W-:Y:S02]  /*11e0*/  @!P1 SHF.R.S32.HI R15, RZ, 0x1d, R77 ;  /* 0x0000001dff0f9819 */ /* 0x000fe4000001144d */
[-C--:B---3--:R-:W-:Y:S02]  /*11f0*/  IADD3 R6, P2, R12, R7.reuse, RZ ;  /* 0x000000070c067210 */ /* 0x088fe40007f5e0ff */
[----:B--2---:R-:W-:Y:S02]  /*1200*/  @!P1 IADD3 R8, P3, R8, R7, RZ ;  /* 0x0000000708089210 */ /* 0x004fe40007f7e0ff */
[----:B------:R-:W-:-:S03]  /*1210*/  @P1 LEA.HI.X.SX32 R7, R77, R13, 0x3, P2 ;  /* 0x0000000d4d071211 */ /* 0x000fc600010f1eff */
[--C-:B------:R-:W-:Y:S02]  /*1220*/  @!P1 IMAD.X R9, R9, 0x1, R15.reuse, P3 ;  /* 0x0000000109099824 */ /* 0x100fe400018e060f */
[----:B------:R0:W-:Y:S04]  /*1230*/  @P1 STG.E.64 [R6.64], RZ ;  /* 0x000000ff06001986 */ /* 0x0001e8000c101b06 */
[----:B------:R-:W2:Y:S01]  /*1240*/  @!P1 LDG.E.64 R4, [R8.64] ;  /* 0x0000000608049981 */ /* 0x000ea2000c1e1b00 */
[----:B------:R-:W-:Y:S02]  /*1250*/  @!P1 IMAD.X R13, R13, 0x1, R15, P2 ;  /* 0x000000010d0d9824 */ /* 0x000fe400010e060f */
[----:B------:R-:W-:-:S05]  /*1260*/  @!P1 IMAD.MOV.U32 R12, RZ, RZ, R6 ;  /* 0x000000ffff0c9224 */ /* 0x000fca00078e0006 */
[----:B--2---:R0:W-:Y:S02]  /*1270*/  @!P1 STG.E.64 [R12.64], R4 ;  /* 0x000000040c009986 */ /* 0x0041e4000c101b06 */
.L_x_143:
[----:B------:R-:W-:Y:S05]  /*1280*/  BSYNC B0 ;  /* 0x0000000000007941 */ /* 0x000fea0003800000 */
.L_x_142:
[----:B------:R-:W-:Y:S01]  /*1290*/  IADD3 R77, R77, UR4, RZ ;  /* 0x000000044d4d7c10 */ /* 0x000fe2000fffe0ff */
[----:B------:R-:W-:Y:S05]  /*12a0*/  @P0 BRA `(.L_x_144) ;  /* 0xfffffe4000000947 */ /* 0x000fea000383ffff */
[----:B------:R-:W-:Y:S05]  /*12b0*/  EXIT ;  /* 0x000000000000794d */ /* 0x000fea0003800000 */
.L_x_145:
        /* <DEDUP_REMOVED lines=12> */
.L_x_361:


//--------------------- .text._28header_files_timple_solver_c_calculate_residuals_vectorised_447_gpu --------------------------
	.section	.text._28header_files_timple_solver_c_calculate_residuals_vectorised_447_gpu,"ax",@progbits
	.sectioninfo	@"SHI_REGISTERS=92"
	.align	128
        .global         _28header_files_timple_solver_c_calculate_residuals_vectorised_447_gpu
        .type           _28header_files_timple_solver_c_calculate_residuals_vectorised_447_gpu,@function
        .size           _28header_files_timple_solver_c_calculate_residuals_vectorised_447_gpu,(.L_x_362 - _28header_files_timple_solver_c_calculate_residuals_vectorised_447_gpu)
        .other          _28header_files_timple_solver_c_calculate_residuals_vectorised_447_gpu,@"STO_CUDA_ENTRY STV_DEFAULT"
_28header_files_timple_solver_c_calculate_residuals_vectorised_447_gpu:
.text._28header_files_timple_solver_c_calculate_residuals_vectorised_447_gpu:
        /* <DEDUP_REMOVED lines=18> */
.L_x_155:
[----:B------:R-:W-:Y:S01]  /*0120*/  ISETP.GT.AND P0, PT, R0, R83, PT ;  /* 0x000000530000720c */ /* 0x000fe20003f04270 */
[----:B------:R-:W-:Y:S01]  /*0130*/  BSSY B0, `(.L_x_147) ;  /* 0x00000f1000007945 */ /* 0x000fe20003800000 */
[----:B------:R-:W-:-:S04]  /*0140*/  IADD3 R85, R85, -UR4, RZ ;  /* 0x8000000455557c10 */ /* 0x000fc8000fffe0ff */
[----:B------:R-:W-:-:S07]  /*0150*/  ISETP.GT.AND P1, PT, R85, RZ, PT ;  /* 0x000000ff5500720c */ /* 0x000fce0003f24270 */
[----:B------:R-:W-:Y:S05]  /*0160*/  @!P0 BRA `(.L_x_148) ;  /* 0x00000ed000008947 */ /* 0x000fea0003800000 */
[----:B------:R-:W-:Y:S01]  /*0170*/  IMAD.MOV.U32 R4, RZ, RZ, c[0x0][0x170] ;  /* 0x00005c00ff047624 */ /* 0x000fe200078e00ff */
[----:B------:R-:W2:Y:S01]  /*0180*/  LDG.E.64.CONSTANT R8, [R2.64+0x160] ;  /* 0x0001600602087981 */ /* 0x000ea2000c1e9b00 */
[----:B------:R-:W-:-:S05]  /*0190*/  IMAD.MOV.U32 R5, RZ, RZ, c[0x0][0x174] ;  /* 0x00005d00ff057624 */ /* 0x000fca00078e00ff */
[----:B------:R-:W3:Y:S01]  /*01a0*/  LDG.E.64.CONSTANT R6, [R4.64+0x60] ;  /* 0x0000600604067981 */ /* 0x000ee2000c1e9b00 */
[--C-:B------:R-:W-:Y:S02]  /*01b0*/  SHF.R.S64 R86, RZ, 0x1d, R83.reuse ;  /* 0x0000001dff567819 */ /* 0x100fe40000001053 */
[----:B------:R-:W-:Y:S02]  /*01c0*/  SHF.R.S32.HI R87, RZ, 0x1d, R83 ;  /* 0x0000001dff577819 */ /* 0x000fe40000011453 */
[----:B--2---:R-:W-:Y:S02]  /*01d0*/  IADD3 R8, P2, R8, R83, RZ ;  /* 0x0000005308087210 */ /* 0x004fe40007f5e0ff */
[----:B---3--:R-:W-:Y:S02]  /*01e0*/  IADD3 R6, P0, R6, R86, RZ ;  /* 0x0000005606067210 */ /* 0x008fe40007f1e0ff */
[----:B------:R-:W-:-:S03]  /*01f0*/  LEA.HI.X.SX32 R9, R83, R9, 0x1, P2 ;  /* 0x0000000953097211 */ /* 0x000fc600010f0eff */
[----:B------:R-:W-:-:S05]  /*0200*/  IMAD.X R7, R7, 0x1, R87, P0 ;  /* 0x0000000107077824 */ /* 0x000fca00000e0657 */
[----:B------:R0:W-:Y:S04]  /*0210*/  STG.E.64 [R6.64], RZ ;  /* 0x000000ff06007986 */ /* 0x0001e8000c101b06 */
[----:B------:R-:W2:Y:S02]  /*0220*/  LDG.E.U8 R8, [R8.64] ;  /* 0x0000000608087981 */ /* 0x000ea4000c1e1100 */
[----:B--2---:R-:W-:-:S13]  /*0230*/  ISETP.NE.AND P0, PT, R8, RZ, PT ;  /* 0x000000ff0800720c */ /* 0x004fda0003f05270 */
[----:B------:R-:W-:Y:S05]  /*0240*/  @P0 BRA `(.L_x_148) ;  /* 0x00000df000000947 */ /* 0x000fea0003800000 */
[----:B0-----:R0:W5:Y:S04]  /*0250*/  LDG.E.64.CONSTANT R8, [R4.64+0x58] ;  /* 0x0000580604087981 */ /* 0x001168000c1e9b00 */
        /* <DEDUP_REMOVED lines=38> */
.L_x_149:
[----:B0-----:R-:W-:Y:S05]  /*04c0*/  @!P0 BRA `(.L_x_150) ;  /* 0x00000b1000008947 */ /* 0x001fea0003800000 */
[----:B------:R-:W-:Y:S02]  /*04d0*/  ISETP.GT.AND P2, PT, R88, 0xc, PT ;  /* 0x0000000c5800780c */ /* 0x000fe40003f44270 */
[----:B------:R-:W-:Y:S02]  /*04e0*/  IADD3 R89, R89, 0x3, RZ ;  /* 0x0000000359597810 */ /* 0x000fe40007ffe0ff */
[----:B------:R-:W-:-:S09]  /*04f0*/  PLOP3.LUT P0, PT, PT, PT, PT, 0x80, 0x0 ;  /* 0x000000000000781c */ /* 0x000fd20003f0f070 */
[----:B------:R-:W-:Y:S05]  /*0500*/  @!P2 BRA `(.L_x_151) ;  /* 0x000006100000a947 */ /* 0x000fea0003800000 */
[----:B------:R-:W-:Y:S02]  /*0510*/  PLOP3.LUT P0, PT, PT, PT, PT, 0x8, 0x0 ;  /* 0x000000000000781c */ /* 0x000fe40003f0e170 */
.L_x_152:
        /* <DEDUP_REMOVED lines=33> */
[----:B------:R-:W-:-:S05]  /*0730*/  IMAD.WIDE R76, R77, 0x8, R12 ;  /* 0x000000084d4c7825 */ /* 0x000fca00078e020c */
[----:B------:R-:W4:Y:S04]  /*0740*/  LDG.E.64 R68, [R76.64+0x8] ;  /* 0x000008064c447981 */ /* 0x000f28000c1e1b00 */
[----:B------:R-:W4:Y:S01]  /*0750*/  LDG.E.64 R72, [R76.64+0x10] ;  /* 0x000010064c487981 */ /* 0x000f22000c1e1b00 */
        /* <DEDUP_REMOVED lines=28> */
[----:B------:R-:W-:-:S03]  /*0920*/  IMAD.WIDE R66, R65, 0x8, R8 ;  /* 0x0000000841427825 */ /* 0x000fc600078e0208 */
[----:B-1----:R0:W4:Y:S04]  /*0930*/  LDG.E.64 R60, [R80.64+0x18] ;  /* 0x00001806503c7981 */ /* 0x002128000c1e1b00 */
[----:B------:R-:W4:Y:S01]  /*0940*/  LDG.E.64 R62, [R62.64] ;  /* 0x000000063e3e7981 */ /* 0x000f22000c1e1b00 */
[----:B------:R-:W-:-:S03]  /*0950*/  IMAD.WIDE R70, R71, 0x8, R8 ;  /* 0x0000000847467825 */ /* 0x000fc600078e0208 */
[----:B------:R-:W4:Y:S04]  /*0960*/  LDG.E.64 R64, [R76.64] ;  /* 0x000000064c407981 */ /* 0x000f28000c1e1b00 */
[----:B------:R-:W4:Y:S01]  /*0970*/  LDG.E.64 R66, [R66.64] ;  /* 0x0000000642427981 */ /* 0x000f22000c1e1b00 */
[----:B------:R-:W-:-:S03]  /*0980*/  IMAD.WIDE R74, R75, 0x8, R8 ;  /* 0x000000084b4a7825 */ /* 0x000fc600078e0208 */
[----:B------:R-:W4:Y:S01]  /*0990*/  LDG.E.64 R70, [R70.64] ;  /* 0x0000000646467981 */ /* 0x000f22000c1e1b00 */
[----:B------:R-:W-:-:S03]  /*09a0*/  IMAD.WIDE R78, R79, 0x8, R8 ;  /* 0x000000084f4e7825 */ /* 0x000fc600078e0208 */
[----:B------:R-:W4:Y:S04]  /*09b0*/  LDG.E.64 R74, [R74.64] ;  /* 0x000000064a4a7981 */ /* 0x000f28000c1e1b00 */
[----:B0-----:R-:W4:Y:S04]  /*09c0*/  LDG.E.64 R80, [R76.64+0x18] ;  /* 0x000018064c507981 */ /* 0x001f28000c1e1b00 */
        /* <DEDUP_REMOVED lines=21> */
.L_x_151:
        /* <DEDUP_REMOVED lines=51> */
.L_x_153:
        /* <DEDUP_REMOVED lines=25> */
.L_x_150:
[----:B------:R-:W2:Y:S02]  /*0fe0*/  LDG.E.64.CONSTANT R4, [R4.64+0x68] ;  /* 0x0000680604047981 */ /* 0x000ea4000c1e9b00 */
[----:B--2---:R-:W-:-:S04]  /*0ff0*/  IADD3 R86, P0, R4, R86, RZ ;  /* 0x0000005604567210 */ /* 0x004fc80007f1e0ff */
[----:B------:R-:W-:-:S05]  /*1000*/  IADD3.X R87, R5, R87, RZ, P0, !PT ;  /* 0x0000005705577210 */ /* 0x000fca00007fe4ff */
[----:B0----5:R-:W2:Y:S02]  /*1010*/  LDG.E.64 R8, [R86.64] ;  /* 0x0000000656087981 */ /* 0x021ea4000c1e1b00 */
[----:B-12---:R-:W0:-:S07]  /*1020*/  DADD R8, R8, -R14 ;  /* 0x0000000008087229 */ /* 0x006e0e000000080e */
[----:B0-----:R0:W-:Y:S04]  /*1030*/  STG.E.64 [R6.64], R8 ;  /* 0x0000000806007986 */ /* 0x0011e8000c101b06 */
.L_x_148:
[----:B0-----:R-:W-:Y:S05]  /*1040*/  BSYNC B0 ;  /* 0x0000000000007941 */ /* 0x001fea0003800000 */
.L_x_147:
[----:B------:R-:W-:Y:S01]  /*1050*/  IADD3 R83, R83, UR4, RZ ;  /* 0x0000000453537c10 */ /* 0x000fe2000fffe0ff */
[----:B------:R-:W-:Y:S01]  /*1060*/  @!P1 CALL.REL.NOINC `(.L_x_154) ;  /* 0x0000001000009944 */ /* 0x000fe20003c00000 */
[----:B------:R-:W-:Y:S05]  /*1070*/  BRA `(.L_x_155) ;  /* 0xfffff0a000007947 */ /* 0x000fea000383ffff */
.L_x_154:
[----:B------:R-:W-:Y:S05]  /*1080*/  EXIT ;  /* 0x000000000000794d */ /* 0x000fea0003800000 */
.L_x_146:
[----:B------:R-:W-:Y:S02]  /*1090*/  MOV R10, R0 ;  /* 0x00000000000a7202 */ /* 0x000fe40000000f00 */
.L_x_158:
        /* <DEDUP_REMOVED lines=19> */
[----:B0-----:R-:W2:Y:S02]  /*11d0*/  LDG.E.64.CONSTANT R8, [R8.64+0x68] ;  /* 0x0000680608087981 */ /* 0x001ea4000c1e9b00 */
[----:B--2---:R-:W-:-:S04]  /*11e0*/  IADD3 R4, P1, R8, R11, RZ ;  /* 0x0000000b08047210 */ /* 0x004fc80007f3e0ff */
[----:B------:R-:W-:-:S06]  /*11f0*/  IADD3.X R5, R9, R13, RZ, P1, !PT ;  /* 0x0000000d09057210 */ /* 0x000fcc0000ffe4ff */
[----:B------:R-:W2:Y:S04]  /*1200*/  LDG.E.64 R4, [R4.64] ;  /* 0x0000000604047981 */ /* 0x000ea8000c1e1b00 */
[----:B--2---:R0:W-:Y:S02]  /*1210*/  STG.E.64 [R6.64], R4 ;  /* 0x0000000406007986 */ /* 0x0041e4000c101b06 */
.L_x_157:
[----:B0-----:R-:W-:Y:S05]  /*1220*/  BSYNC B0 ;  /* 0x0000000000007941 */ /* 0x001fea0003800000 */
.L_x_156:
[----:B------:R-:W-:Y:S01]  /*1230*/  IADD3 R83, R83, UR4, RZ ;  /* 0x0000000453537c10 */ /* 0x000fe2000fffe0ff */
[----:B------:R-:W-:Y:S05]  /*1240*/  @P0 BRA `(.L_x_158) ;  /* 0xfffffe5000000947 */ /* 0x000fea000383ffff */
[----:B------:R-:W-:Y:S05]  /*1250*/  EXIT ;  /* 0x000000000000794d */ /* 0x000fea0003800000 */
.L_x_159:
        /* <DEDUP_REMOVED lines=10> */
.L_x_362:


//--------------------- .text._28header_files_timple_solver_c_relaxation_vectorised_2d_426_gpu --------------------------
	.section	.text._28header_files_timple_solver_c_relaxation_vectorised_2d_426_gpu,"ax",@progbits
	.sectioninfo	@"SHI_REGISTERS=88"
	.align	128
        .global         _28header_files_timple_solver_c_relaxation_vectorised_2d_426_gpu
        .type           _28header_files_timple_solver_c_relaxation_vectorised_2d_426_gpu,@function
        .size           _28header_files_timple_solver_c_relaxation_vectorised_2d_426_gpu,(.L_x_363 - _28header_files_timple_solver_c_relaxation_vectorised_2d_426_gpu)
        .other          _28header_files_timple_solver_c_relaxation_vectorised_2d_426_gpu,@"STO_CUDA_ENTRY STV_DEFAULT"
_28header_files_timple_solver_c_relaxation_vectorised_2d_426_gpu:
.text._28header_files_timple_solver_c_relaxation_vectorised_2d_426_gpu:
        /* <DEDUP_REMOVED lines=13> */
.L_x_169:
[----:B------:R-:W-:Y:S01]  /*00d0*/  ISETP.GT.AND P0, PT, R0, R77, PT ;  /* 0x0000004d0000720c */ /* 0x000fe20003f04270 */
[----:B------:R-:W-:Y:S01]  /*00e0*/  BSSY B0, `(.L_x_160) ;  /* 0x00000f6000007945 */ /* 0x000fe20003800000 */
[----:B------:R-:W-:-:S04]  /*00f0*/  IADD3 R76, R76, -UR4, RZ ;  /* 0x800000044c4c7c10 */ /* 0x000fc8000fffe0ff */
[----:B------:R-:W-:-:S07]  /*0100*/  ISETP.GT.AND P1, PT, R76, RZ, PT ;  /* 0x000000ff4c00720c */ /* 0x000fce0003f24270 */
[----:B01----:R-:W-:Y:S05]  /*0110*/  @!P0 BRA `(.L_x_161) ;  /* 0x00000f2000008947 */ /* 0x003fea0003800000 */
        /* <DEDUP_REMOVED lines=14> */
.L_x_162:
[----:B------:R-:W2:Y:S04]  /*0200*/  LDG.E.64.CONSTANT R6, [R4.64+0x68] ;  /* 0x0000680604067981 */ /* 0x000ea8000c1e9b00 */
[----:B------:R-:W3:Y:S01]  /*0210*/  LDG.E.U16.CONSTANT R8, [R2.64+0x11a] ;  /* 0x00011a0602087981 */ /* 0x000ee2000c1e9500 */
[--C-:B------:R-:W-:Y:S02]  /*0220*/  SHF.R.S64 R78, RZ, 0x1d, R77.reuse ;  /* 0x0000001dff4e7819 */ /* 0x100fe4000000104d */
[----:B------:R-:W-:Y:S02]  /*0230*/  SHF.R.S32.HI R79, RZ, 0x1d, R77 ;  /* 0x0000001dff4f7819 */ /* 0x000fe4000001144d */
[----:B--2---:R-:W-:-:S05]  /*0240*/  IADD3 R12, P0, R6, R78, RZ ;  /* 0x0000004e060c7210 */ /* 0x004fca0007f1e0ff */
[----:B------:R-:W-:-:S06]  /*0250*/  IMAD.X R13, R7, 0x1, R79, P0 ;  /* 0x00000001070d7824 */ /* 0x000fcc00000e064f */
[----:B------:R-:W5:Y:S01]  /*0260*/  LDG.E.64 R12, [R12.64] ;  /* 0x000000060c0c7981 */ /* 0x000f62000c1e1b00 */
[----:B---3--:R-:W-:-:S04]  /*0270*/  PRMT R26, R8, 0x9910, RZ ;  /* 0x00009910081a7816 */ /* 0x008fc800000000ff */
[----:B------:R-:W-:-:S13]  /*0280*/  ISETP.GE.AND P0, PT, R26, 0x1, PT ;  /* 0x000000011a00780c */ /* 0x000fda0003f06270 */
[----:B------:R-:W-:Y:S05]  /*0290*/  @!P0 BRA `(.L_x_163) ;  /* 0x00000d6000008947 */ /* 0x000fea0003800000 */
[----:B------:R0:W5:Y:S04]  /*02a0*/  LDG.E.64.CONSTANT R6, [R4.64+0x58] ;  /* 0x0000580604067981 */ /* 0x000168000c1e9b00 */
[----:B------:R0:W5:Y:S04]  /*02b0*/  LDG.E.64.CONSTANT R8, [R2.64+0x188] ;  /* 0x0001880602087981 */ /* 0x000168000c1e9b00 */
[----:B------:R0:W5:Y:S01]  /*02c0*/  LDG.E.64.CONSTANT R10, [R2.64+0x1c0] ;  /* 0x0001c006020a7981 */ /* 0x000162000c1e9b00 */
[C---:B------:R-:W-:Y:S01]  /*02d0*/  LOP3.LUT P2, R19, R26.reuse, 0x3, RZ, 0xc0, !PT ;  /* 0x000000031a137812 */ /* 0x040fe2000784c0ff */
[----:B------:R-:W-:Y:S01]  /*02e0*/  IMAD R27, R77, c[0x0][0x170], RZ ;  /* 0x00005c004d1b7a24 */ /* 0x000fe200078e02ff */
[----:B------:R-:W-:Y:S01]  /*02f0*/  IADD3 R18, R26, -0x1, RZ ;  /* 0xffffffff1a127810 */ /* 0x000fe20007ffe0ff */
[----:B------:R-:W-:-:S02]  /*0300*/  IMAD.MOV.U32 R81, RZ, RZ, R26 ;  /* 0x000000ffff517224 */ /* 0x000fc400078e001a */
[----:B------:R-:W-:Y:S01]  /*0310*/  IMAD.MOV.U32 R80, RZ, RZ, R27 ;  /* 0x000000ffff507224 */ /* 0x000fe200078e001b */
[----:B------:R-:W-:-:S07]  /*0320*/  ISETP.GE.U32.AND P0, PT, R18, 0x3, PT ;  /* 0x000000031200780c */ /* 0x000fce0003f06070 */
        /* <DEDUP_REMOVED lines=9> */
[----:B------:R-:W-:Y:S01]  /*03c0*/  IADD3 R80, R27, 0x1, RZ ;  /* 0x000000011b507810 */ /* 0x000fe20007ffe0ff */
[----:B---3--:R0:W1:Y:S02]  /*03d0*/  DFMA R12, R16, -R14, R12 ;  /* 0x8000000e100c722b */ /* 0x008064000000000c */
        /* <DEDUP_REMOVED lines=11> */
[C---:B------:R-:W-:Y:S02]  /*0490*/  IADD3 R81, R26.reuse, -0x2, RZ ;  /* 0xfffffffe1a517810 */ /* 0x040fe40007ffe0ff */
[----:B------:R-:W-:Y:S02]  /*04a0*/  @P2 IADD3 R80, R27, 0x3, RZ ;  /* 0x000000031b502810 */ /* 0x000fe40007ffe0ff */
[----:B------:R-:W-:Y:S01]  /*04b0*/  @P2 IADD3 R81, R26, -0x3, RZ ;  /* 0xfffffffd1a512810 */ /* 0x000fe20007ffe0ff */
[----:B-1-3--:R-:W5:-:S06]  /*04c0*/  DFMA R12, R16, -R14, R12 ;  /* 0x8000000e100c722b */ /* 0x00af4c000000000c */
[----:B-----5:R0:W1:-:S06]  /*04d0*/  @P2 DFMA R12, R20, -R18, R12 ;  /* 0x80000012140c222b */ /* 0x02004c000000000c */
.L_x_164:
[----:B0-----:R-:W-:Y:S05]  /*04e0*/  @!P0 BRA `(.L_x_163) ;  /* 0x00000b1000008947 */ /* 0x001fea0003800000 */
[----:B------:R-:W-:Y:S02]  /*04f0*/  ISETP.GT.AND P2, PT, R81, 0xc, PT ;  /* 0x0000000c5100780c */ /* 0x000fe40003f44270 */
[----:B------:R-:W-:Y:S02]  /*0500*/  IADD3 R80, R80, 0x3, RZ ;  /* 0x0000000350507810 */ /* 0x000fe40007ffe0ff */
[----:B------:R-:W-:-:S09]  /*0510*/  PLOP3.LUT P0, PT, PT, PT, PT, 0x80, 0x0 ;  /* 0x000000000000781c */ /* 0x000fd20003f0f070 */
[----:B------:R-:W-:Y:S05]  /*0520*/  @!P2 BRA `(.L_x_165) ;  /* 0x000006100000a947 */ /* 0x000fea0003800000 */
[----:B------:R-:W-:Y:S02]  /*0530*/  PLOP3.LUT P0, PT, PT, PT, PT, 0x8, 0x0 ;  /* 0x000000000000781c */ /* 0x000fe40003f0e170 */
.L_x_166:
        /* <DEDUP_REMOVED lines=79> */
[----:B--2---:R-:W3:-:S06]  /*0a30*/  DFMA R14, R14, -R16, R12 ;  /* 0x800000100e0e722b */ /* 0x004ecc000000000c */
[----:B---3--:R-:W4:-:S06]  /*0a40*/  DFMA R14, R18, -R20, R14 ;  /* 0x80000014120e722b */ /* 0x008f0c000000000e */
[----:B----4-:R-:W0:-:S06]  /*0a50*/  DFMA R14, R22, -R24, R14 ;  /* 0x80000018160e722b */ /* 0x010e0c000000000e */
[----:B0-----:R-:W0:-:S06]  /*0a60*/  DFMA R14, R26, -R28, R14 ;  /* 0x8000001c1a0e722b */ /* 0x001e0c000000000e */
        /* <DEDUP_REMOVED lines=11> */
[----:B0-----:R0:W1:Y:S01]  /*0b20*/  DFMA R12, R82, -R84, R14 ;  /* 0x80000054520c722b */ /* 0x001062000000000e */
[----:B------:R-:W-:Y:S05]  /*0b30*/  @P2 BRA `(.L_x_166) ;  /* 0xfffffa0000002947 */ /* 0x000fea000383ffff */
.L_x_165:
        /* <DEDUP_REMOVED lines=43> */
[----:B-1-3--:R-:W2:-:S06]  /*0df0*/  DFMA R14, R14, -R18, R12 ;  /* 0x800000120e0e722b */ /* 0x00ae8c000000000c */
[----:B--2---:R-:W4:-:S06]  /*0e00*/  DFMA R14, R16, -R22, R14 ;  /* 0x80000016100e722b */ /* 0x004f0c000000000e */
[----:B----4-:R-:W0:-:S06]  /*0e10*/  DFMA R14, R26, -R24, R14 ;  /* 0x800000181a0e722b */ /* 0x010e0c000000000e */
[----:B0-----:R-:W0:-:S06]  /*0e20*/  DFMA R14, R30, -R28, R14 ;  /* 0x8000001c1e0e722b */ /* 0x001e0c000000000e */
[----:B0-----:R-:W0:-:S06]  /*0e30*/  DFMA R14, R36, -R32, R14 ;  /* 0x80000020240e722b */ /* 0x001e0c000000000e */
[----:B0-----:R-:W0:-:S06]  /*0e40*/  DFMA R14, R40, -R38, R14 ;  /* 0x80000026280e722b */ /* 0x001e0c000000000e */
[----:B0-----:R-:W0:-:S06]  /*0e50*/  DFMA R14, R44, -R42, R14 ;  /* 0x8000002a2c0e722b */ /* 0x001e0c000000000e */
[----:B0-----:R0:W1:-:S04]  /*0e60*/  DFMA R12, R46, -R20, R14 ;  /* 0x800000142e0c722b */ /* 0x001048000000000e */
.L_x_167:
        /* <DEDUP_REMOVED lines=21> */
[----:B-12---:R-:W3:-:S06]  /*0fc0*/  DFMA R16, R16, -R10, R12 ;  /* 0x8000000a1010722b */ /* 0x006ecc000000000c */
[----:B---3--:R-:W4:-:S06]  /*0fd0*/  DFMA R16, R20, -R18, R16 ;  /* 0x800000121410722b */ /* 0x008f0c0000000010 */
[----:B----4-:R-:W0:-:S06]  /*0fe0*/  DFMA R16, R24, -R22, R16 ;  /* 0x800000161810722b */ /* 0x010e0c0000000010 */
[----:B0-----:R0:W1:-:S04]  /*0ff0*/  DFMA R12, R8, -R6, R16 ;  /* 0x80000006080c722b */ /* 0x0010480000000010 */
.L_x_163:
[----:B------:R-:W2:Y:S02]  /*1000*/  LDG.E.64.CONSTANT R4, [R4.64+0x60] ;  /* 0x0000600604047981 */ /* 0x000ea4000c1e9b00 */
[----:B--2---:R-:W-:-:S04]  /*1010*/  IADD3 R78, P0, R4, R78, RZ ;  /* 0x0000004e044e7210 */ /* 0x004fc80007f1e0ff */
[----:B------:R-:W-:-:S05]  /*1020*/  IADD3.X R79, R5, R79, RZ, P0, !PT ;  /* 0x0000004f054f7210 */ /* 0x000fca00007fe4ff */
[----:B-1---5:R1:W-:Y:S04]  /*1030*/  STG.E.64 [R78.64], R12 ;  /* 0x0000000c4e007986 */ /* 0x0223e8000c101b06 */
.L_x_161:
[----:B------:R-:W-:Y:S05]  /*1040*/  BSYNC B0 ;  /* 0x0000000000007941 */ /* 0x000fea0003800000 */
.L_x_160:
[----:B------:R-:W-:Y:S01]  /*1050*/  IADD3 R77, R77, UR4, RZ ;  /* 0x000000044d4d7c10 */ /* 0x000fe2000fffe0ff */
[----:B------:R-:W-:Y:S01]  /*1060*/  @!P1 CALL.REL.NOINC `(.L_x_168) ;  /* 0x0000001000009944 */ /* 0x000fe20003c00000 */
[----:B------:R-:W-:Y:S05]  /*1070*/  BRA `(.L_x_169) ;  /* 0xfffff05000007947 */ /* 0x000fea000383ffff */
.L_x_168:
[----:B------:R-:W-:Y:S05]  /*1080*/  EXIT ;  /* 0x000000000000794d */ /* 0x000fea0003800000 */
.L_x_170:
        /* <DEDUP_REMOVED lines=15> */
.L_x_363:


//--------------------- .text._28header_files_timple_solver_c_relaxation_vectorised_2d_422_gpu --------------------------
	.section	.text._28header_files_timple_solver_c_relaxation_vectorised_2d_422_gpu,"ax",@progbits
	.sectioninfo	@"SHI_REGISTERS=12"
	.align	128
        .global         _28header_files_timple_solver_c_relaxation_vectorised_2d_422_gpu
        .type           _28header_files_timple_solver_c_relaxation_vectorised_2d_422_gpu,@function
        .size           _28header_files_timple_solver_c_relaxation_vectorised_2d_422_gpu,(.L_x_364 - _28header_files_timple_solver_c_relaxation_vectorised_2d_422_gpu)
        .other          _28header_files_timple_solver_c_relaxation_vectorised_2d_422_gpu,@"STO_CUDA_ENTRY STV_DEFAULT"
_28header_files_timple_solver_c_relaxation_vectorised_2d_422_gpu:
.text._28header_files_timple_solver_c_relaxation_vectorised_2d_422_gpu:
        /* <DEDUP_REMOVED lines=13> */
.L_x_171:
[----:B------:R-:W-:-:S13]  /*00d0*/  ISETP.GT.AND P0, PT, R0, R9, PT ;  /* 0x000000090000720c */ /* 0x000fda0003f04270 */
[----:B------:R-:W-:Y:S02]  /*00e0*/  @P0 IMAD.MOV.U32 R6, RZ, RZ, c[0x0][0x168] ;  /* 0x00005a00ff060624 */ /* 0x000fe400078e00ff */
[----:B------:R-:W-:-:S05]  /*00f0*/  @P0 IMAD.MOV.U32 R7, RZ, RZ, c[0x0][0x16c] ;  /* 0x00005b00ff070624 */ /* 0x000fca00078e00ff */
[----:B------:R-:W2:Y:S01]  /*0100*/  @P0 LDG.E.64.CONSTANT R2, [R6.64+0x58] ;  /* 0x0000580606020981 */ /* 0x000ea2000c1e9b00 */
[----:B------:R-:W-:-:S04]  /*0110*/  @P0 SHF.R.S64 R5, RZ, 0x1d, R9 ;  /* 0x0000001dff050819 */ /* 0x000fc80000001009 */
[----:B--2---:R-:W-:-:S04]  /*0120*/  @P0 IADD3 R2, P1, R2, R5, RZ ;  /* 0x0000000502020210 */ /* 0x004fc80007f3e0ff */
[----:B------:R-:W-:-:S05]  /*0130*/  @P0 LEA.HI.X.SX32 R3, R9, R3, 0x3, P1 ;  /* 0x0000000309030211 */ /* 0x000fca00008f1eff */
[----:B------:R-:W2:Y:S01]  /*0140*/  @P0 LDG.E.64 R4, [R2.64] ;  /* 0x0000000602040981 */ /* 0x000ea2000c1e1b00 */
[----:B------:R-:W-:Y:S02]  /*0150*/  IADD3 R8, R8, -UR4, RZ ;  /* 0x8000000408087c10 */ /* 0x000fe4000fffe0ff */
[----:B------:R-:W-:Y:S01]  /*0160*/  IADD3 R9, R9, UR4, RZ ;  /* 0x0000000409097c10 */ /* 0x000fe2000fffe0ff */
[----:B--2---:R-:W0:-:S07]  /*0170*/  @P0 DADD R4, R4, -c[0x0][0x170] ;  /* 0x80005c0004040629 */ /* 0x004e0e0000000000 */
[----:B0-----:R0:W-:Y:S01]  /*0180*/  @P0 STG.E.64 [R2.64], R4 ;  /* 0x0000000402000986 */ /* 0x0011e2000c101b06 */
[----:B------:R-:W-:-:S13]  /*0190*/  ISETP.GT.AND P0, PT, R8, RZ, PT ;  /* 0x000000ff0800720c */ /* 0x000fda0003f04270 */
[----:B0-----:R-:W-:Y:S05]  /*01a0*/  @P0 BRA `(.L_x_171) ;  /* 0xffffff2000000947 */ /* 0x001fea000383ffff */
[----:B------:R-:W-:Y:S05]  /*01b0*/  EXIT ;  /* 0x000000000000794d */ /* 0x000fea0003800000 */
.L_x_172:
        /* <DEDUP_REMOVED lines=12> */
.L_x_364:


//--------------------- .text._28header_files_timple_solver_c_relaxation_vectorised_2d_411_gpu --------------------------
	.section	.text._28header_files_timple_solver_c_relaxation_vectorised_2d_411_gpu,"ax",@progbits
	.sectioninfo	@"SHI_REGISTERS=91"
	.align	128
        .global         _28header_files_timple_solver_c_relaxation_vectorised_2d_411_gpu
        .type           _28header_files_timple_solver_c_relaxation_vectorised_2d_411_gpu,@function
        .size           _28header_files_timple_solver_c_relaxation_vectorised_2d_411_gpu,(.L_x_365 - _28header_files_timple_solver_c_relaxation_vectorised_2d_411_gpu)
        .other          _28header_files_timple_solver_c_relaxation_vectorised_2d_411_gpu,@"STO_CUDA_ENTRY STV_DEFAULT"
_28header_files_timple_solver_c_relaxation_vectorised_2d_411_gpu:
.text._28header_files_timple_solver_c_relaxation_vectorised_2d_411_gpu:
        /* <DEDUP_REMOVED lines=18> */
.L_x_185:
[----:B------:R-:W-:Y:S01]  /*0120*/  ISETP.GT.AND P0, PT, R18, R19, PT ;  /* 0x000000131200720c */ /* 0x000fe20003f04270 */
[----:B------:R-:W-:Y:S01]  /*0130*/  BSSY B7, `(.L_x_174) ;  /* 0x0000110000077945 */ /* 0x000fe20003800000 */
[----:B------:R-:W-:-:S04]  /*0140*/  IADD3 R32, R32, -UR38, RZ ;  /* 0x8000002620207c10 */ /* 0x000fc8000fffe0ff */
[----:B------:R-:W-:-:S04]  /*0150*/  ISETP.GT.AND P1, PT, R32, RZ, PT ;  /* 0x000000ff2000720c */ /* 0x000fc80003f24270 */
[----:B------:R-:W-:-:S03]  /*0160*/  P2R R33, PR, RZ, 0x2 ;  /* 0x00000002ff217803 */ /* 0x000fc60000000000 */
[----:B0-----:R-:W-:Y:S05]  /*0170*/  @!P0 BRA `(.L_x_175) ;  /* 0x000010b000008947 */ /* 0x001fea0003800000 */
[----:B------:R-:W-:Y:S01]  /*0180*/  IMAD.MOV.U32 R8, RZ, RZ, c[0x0][0x170] ;  /* 0x00005c00ff087624 */ /* 0x000fe200078e00ff */
[----:B------:R-:W-:Y:S01]  /*0190*/  MOV R9, c[0x0][0x174] ;  /* 0x00005d0000097a02 */ /* 0x000fe20000000f00 */
[----:B------:R-:W2:Y:S04]  /*01a0*/  LDG.E.64.CONSTANT R6, [R16.64+0x1c0] ;  /* 0x0001c02410067981 */ /* 0x000ea8000c1e9b00 */
[----:B------:R0:W5:Y:S04]  /*01b0*/  LDG.E.64.CONSTANT R10, [R16.64+0x188] ;  /* 0x00018824100a7981 */ /* 0x000168000c1e9b00 */
[----:B------:R0:W5:Y:S01]  /*01c0*/  LDG.E.64.CONSTANT R2, [R8.64+0x58] ;  /* 0x0000582408027981 */ /* 0x000162000c1e9b00 */
[----:B------:R-:W-:Y:S01]  /*01d0*/  IMAD.MOV.U32 R24, RZ, RZ, c[0x0][0x160] ;  /* 0x00005800ff187624 */ /* 0x000fe200078e00ff */
[----:B------:R-:W-:Y:S01]  /*01e0*/  CS2R R4, SRZ ;  /* 0x0000000000047805 */ /* 0x000fe2000001ff00 */
[----:B------:R-:W-:-:S03]  /*01f0*/  IMAD R31, R19, c[0x0][0x180], RZ ;  /* 0x00006000131f7a24 */ /* 0x000fc600078e02ff */
[C---:B------:R-:W-:Y:S01]  /*0200*/  LOP3.LUT P1, R20, R24.reuse, 0x3, RZ, 0xc0, !PT ;  /* 0x0000000318147812 */ /* 0x040fe2000782c0ff */
[----:B------:R-:W-:Y:S01]  /*0210*/  IMAD.MOV.U32 R21, RZ, RZ, R31 ;  /* 0x000000ffff157224 */ /* 0x000fe200078e001f */
[----:B------:R-:W-:-:S04]  /*0220*/  IADD3 R0, R24, -0x1, RZ ;  /* 0xffffffff18007810 */ /* 0x000fc80007ffe0ff */
[----:B------:R-:W-:Y:S02]  /*0230*/  ISETP.GE.U32.AND P0, PT, R0, 0x3, PT ;  /* 0x000000030000780c */ /* 0x000fe40003f06070 */
[----:B------:R-:W-:Y:S01]  /*0240*/  MOV R0, c[0x0][0x160] ;  /* 0x0000580000007a02 */ /* 0x000fe20000000f00 */
[----:B--2---:R-:W-:-:S04]  /*0250*/  IMAD.WIDE R12, R31, 0x8, R6 ;  /* 0x000000081f0c7825 */ /* 0x004fc800078e0206 */
[----:B------:R-:W-:Y:S06]  /*0260*/  @!P1 BRA `(.L_x_176) ;  /* 0x0000019000009947 */ /* 0x000fec0003800000 */
[----:B0-----:R-:W-:Y:S01]  /*0270*/  IADD3 R21, R31, 0x1, RZ ;  /* 0x000000011f157810 */ /* 0x001fe20007ffe0ff */
[----:B------:R-:W2:Y:S04]  /*0280*/  LDG.E.64 R4, [R12.64+0x8] ;  /* 0x000008240c047981 */ /* 0x000ea8000c1e1b00 */
[----:B-----5:R-:W-:-:S05]  /*0290*/  IMAD.WIDE R28, R21, 0x4, R10 ;  /* 0x00000004151c7825 */ /* 0x020fca00078e020a */
[----:B------:R-:W3:Y:S01]  /*02a0*/  LDG.E R15, [R28.64] ;  /* 0x000000241c0f7981 */ /* 0x000ee2000c1e1900 */
[----:B------:R-:W-:Y:S01]  /*02b0*/  ISETP.NE.AND P1, PT, R20, 0x1, PT ;  /* 0x000000011400780c */ /* 0x000fe20003f25270 */
[----:B---3--:R-:W-:-:S06]  /*02c0*/  IMAD.WIDE R14, R15, 0x8, R2 ;  /* 0x000000080f0e7825 */ /* 0x008fcc00078e0202 */
[----:B------:R-:W2:Y:S01]  /*02d0*/  LDG.E.64 R14, [R14.64] ;  /* 0x000000240e0e7981 */ /* 0x000ea2000c1e1b00 */
[----:B------:R-:W-:Y:S01]  /*02e0*/  IADD3 R0, R24, -0x1, RZ ;  /* 0xffffffff18007810 */ /* 0x000fe20007ffe0ff */
[----:B--2---:R0:W1:-:S04]  /*02f0*/  DFMA R4, R4, R14, RZ ;  /* 0x0000000e0404722b */ /* 0x00404800000000ff */
        /* <DEDUP_REMOVED lines=10> */
[----:B------:R-:W-:Y:S01]  /*03a0*/  IMAD.MOV.U32 R0, RZ, RZ, R22 ;  /* 0x000000ffff007224 */ /* 0x000fe200078e0016 */
[----:B------:R-:W-:Y:S01]  /*03b0*/  @P1 MOV R0, R23 ;  /* 0x0000001700001202 */ /* 0x000fe20000000f00 */
[----:B-1-3--:R0:W5:Y:S02]  /*03c0*/  DFMA R4, R20, R14, R4 ;  /* 0x0000000e1404722b */ /* 0x00a1640000000004 */
[C---:B0-----:R-:W-:Y:S02]  /*03d0*/  IADD3 R21, R31.reuse, 0x2, RZ ;  /* 0x000000021f157810 */ /* 0x041fe40007ffe0ff */
[----:B------:R-:W-:Y:S02]  /*03e0*/  @P1 IADD3 R21, R31, 0x3, RZ ;  /* 0x000000031f151810 */ /* 0x000fe40007ffe0ff */
[----:B-----5:R0:W1:-:S06]  /*03f0*/  @P1 DFMA R4, R26, R24, R4 ;  /* 0x000000181a04122b */ /* 0x02004c0000000004 */
.L_x_176:
[----:B0-----:R-:W-:Y:S05]  /*0400*/  @!P0 BRA `(.L_x_177) ;  /* 0x00000b7000008947 */ /* 0x001fea0003800000 */
[----:B------:R-:W-:Y:S02]  /*0410*/  ISETP.GT.AND P1, PT, R0, 0xc, PT ;  /* 0x0000000c0000780c */ /* 0x000fe40003f24270 */
[----:B------:R-:W-:-:S02]  /*0420*/  IADD3 R88, R21, 0x4, RZ ;  /* 0x0000000415587810 */ /* 0x000fc40007ffe0ff */
[----:B------:R-:W-:-:S09]  /*0430*/  PLOP3.LUT P0, PT, PT, PT, PT, 0x80, 0x0 ;  /* 0x000000000000781c */ /* 0x000fd20003f0f070 */
[----:B------:R-:W-:Y:S05]  /*0440*/  @!P1 BRA `(.L_x_178) ;  /* 0x0000063000009947 */ /* 0x000fea0003800000 */
[----:B------:R-:W-:Y:S01]  /*0450*/  BSSY B0, `(.L_x_178) ;  /* 0x0000062000007945 */ /* 0x000fe20003800000 */
[----:B------:R-:W-:Y:S02]  /*0460*/  PLOP3.LUT P0, PT, PT, PT, PT, 0x8, 0x0 ;  /* 0x000000000000781c */ /* 0x000fe40003f0e170 */
.L_x_179:
        /* <DEDUP_REMOVED lines=14> */
[----:B------:R-:W4:Y:S04]  /*0550*/  LDG.E R37, [R40.64] ;  /* 0x0000002428257981 */ /* 0x000f28000c1e1900 */
[----:B------:R-:W4:Y:S01]  /*0560*/  LDG.E R35, [R40.64+0x4] ;  /* 0x0000042428237981 */ /* 0x000f22000c1e1900 */
[----:B------:R-:W-:-:S03]  /*0570*/  IADD3 R83, R88, 0x9, RZ ;  /* 0x0000000958537810 */ /* 0x000fc60007ffe0ff */
[----:B------:R-:W4:Y:S02]  /*0580*/  LDG.E R31, [R40.64+0x8] ;  /* 0x00000824281f7981 */ /* 0x000f24000c1e1900 */
[----:B------:R-:W-:Y:S02]  /*0590*/  IMAD.WIDE R42, R83, 0x4, R10 ;  /* 0x00000004532a7825 */ /* 0x000fe400078e020a */
[----:B------:R1:W4:Y:S04]  /*05a0*/  LDG.E R27, [R40.64+0xc] ;  /* 0x00000c24281b7981 */ /* 0x000328000c1e1900 */
[----:B------:R1:W4:Y:S04]  /*05b0*/  LDG.E R25, [R42.64] ;  /* 0x000000242a197981 */ /* 0x000328000c1e1900 */
[----:B0-----:R0:W4:Y:S04]  /*05c0*/  LDG.E R15, [R42.64+0x4] ;  /* 0x000004242a0f7981 */ /* 0x001128000c1e1900 */
[----:B------:R0:W4:Y:S04]  /*05d0*/  LDG.E R21, [R42.64+0x8] ;  /* 0x000008242a157981 */ /* 0x000128000c1e1900 */
[----:B------:R0:W4:Y:S01]  /*05e0*/  LDG.E R85, [R42.64+0xc] ;  /* 0x00000c242a557981 */ /* 0x000122000c1e1900 */
[----:B------:R-:W-:-:S05]  /*05f0*/  IMAD.WIDE R38, R39, 0x8, R6 ;  /* 0x0000000827267825 */ /* 0x000fca00078e0206 */
[----:B------:R0:W4:Y:S04]  /*0600*/  LDG.E.64 R78, [R38.64] ;  /* 0x00000024264e7981 */ /* 0x000128000c1e1b00 */
[----:B------:R0:W4:Y:S04]  /*0610*/  LDG.E.64 R74, [R38.64+0x8] ;  /* 0x00000824264a7981 */ /* 0x000128000c1e1b00 */
[----:B------:R0:W4:Y:S01]  /*0620*/  LDG.E.64 R70, [R38.64+0x10] ;  /* 0x0000102426467981 */ /* 0x000122000c1e1b00 */
[----:B-1----:R-:W-:-:S03]  /*0630*/  IMAD.WIDE R28, R45, 0x8, R6 ;  /* 0x000000082d1c7825 */ /* 0x002fc600078e0206 */
[----:B------:R1:W4:Y:S04]  /*0640*/  LDG.E.64 R66, [R38.64+0x18] ;  /* 0x0000182426427981 */ /* 0x000328000c1e1b00 */
[----:B------:R0:W4:Y:S04]  /*0650*/  LDG.E.64 R62, [R28.64] ;  /* 0x000000241c3e7981 */ /* 0x000128000c1e1b00 */
[----:B------:R0:W4:Y:S04]  /*0660*/  LDG.E.64 R58, [R28.64+0x8] ;  /* 0x000008241c3a7981 */ /* 0x000128000c1e1b00 */
[----:B------:R0:W4:Y:S01]  /*0670*/  LDG.E.64 R54, [R28.64+0x10] ;  /* 0x000010241c367981 */ /* 0x000122000c1e1b00 */
[----:B------:R-:W-:-:S03]  /*0680*/  IMAD.WIDE R86, R87, 0x8, R6 ;  /* 0x0000000857567825 */ /* 0x000fc600078e0206 */
[----:B------:R1:W4:Y:S04]  /*0690*/  LDG.E.64 R50, [R28.64+0x18] ;  /* 0x000018241c327981 */ /* 0x000328000c1e1b00 */
[----:B------:R2:W4:Y:S04]  /*06a0*/  LDG.E.64 R46, [R86.64] ;  /* 0x00000024562e7981 */ /* 0x000528000c1e1b00 */
[----:B0-----:R0:W4:Y:S04]  /*06b0*/  LDG.E.64 R42, [R86.64+0x8] ;  /* 0x00000824562a7981 */ /* 0x001128000c1e1b00 */
[----:B-1----:R0:W4:Y:S01]  /*06c0*/  LDG.E.64 R38, [R86.64+0x10] ;  /* 0x0000102456267981 */ /* 0x002122000c1e1b00 */
[----:B------:R-:W-:-:S05]  /*06d0*/  IMAD.WIDE R82, R83, 0x8, R6 ;  /* 0x0000000853527825 */ /* 0x000fca00078e0206 */
[----:B------:R-:W4:Y:S01]  /*06e0*/  LDG.E.64 R28, [R82.64] ;  /* 0x00000024521c7981 */ /* 0x000f22000c1e1b00 */
[----:B--2---:R-:W-:-:S04]  /*06f0*/  IMAD.WIDE R80, R81, 0x8, R2 ;  /* 0x0000000851507825 */ /* 0x004fc800078e0202 */
[--C-:B---3--:R-:W-:Y:S02]  /*0700*/  IMAD.WIDE R76, R77, 0x8, R2.reuse ;  /* 0x000000084d4c7825 */ /* 0x108fe400078e0202 */
[----:B------:R-:W2:Y:S02]  /*0710*/  LDG.E.64 R80, [R80.64] ;  /* 0x0000002450507981 */ /* 0x000ea4000c1e1b00 */
[--C-:B----4-:R-:W-:Y:S02]  /*0720*/  IMAD.WIDE R72, R73, 0x8, R2.reuse ;  /* 0x0000000849487825 */ /* 0x110fe400078e0202 */
[----:B------:R-:W3:Y:S02]  /*0730*/  LDG.E.64 R76, [R76.64] ;  /* 0x000000244c4c7981 */ /* 0x000ee4000c1e1b00 */
        /* <DEDUP_REMOVED lines=19> */
[----:B------:R0:W4:Y:S04]  /*0870*/  LDG.E.64 R34, [R86.64+0x18] ;  /* 0x0000182456227981 */ /* 0x000128000c1e1b00 */
[----:B------:R-:W4:Y:S01]  /*0880*/  LDG.E.64 R36, [R36.64] ;  /* 0x0000002424247981 */ /* 0x000f22000c1e1b00 */
[----:B------:R-:W-:-:S03]  /*0890*/  IMAD.WIDE R26, R15, 0x8, R2 ;  /* 0x000000080f1a7825 */ /* 0x000fc600078e0202 */
[----:B------:R-:W4:Y:S01]  /*08a0*/  LDG.E.64 R30, [R30.64] ;  /* 0x000000241e1e7981 */ /* 0x000f22000c1e1b00 */
[----:B------:R-:W-:-:S03]  /*08b0*/  IMAD.WIDE R20, R21, 0x8, R2 ;  /* 0x0000000815147825 */ /* 0x000fc600078e0202 */
        /* <DEDUP_REMOVED lines=27> */
[----:B------:R-:W-:Y:S05]  /*0a70*/  BSYNC B0 ;  /* 0x0000000000007941 */ /* 0x000fea0003800000 */
.L_x_178:
[----:B------:R-:W-:Y:S01]  /*0a80*/  ISETP.GT.AND P1, PT, R0, 0x4, PT ;  /* 0x000000040000780c */ /* 0x000fe20003f24270 */
[----:B------:R-:W-:-:S12]  /*0a90*/  BSSY B0, `(.L_x_180) ;  /* 0x0000033000007945 */ /* 0x000fd80003800000 */
        /* <DEDUP_REMOVED lines=49> */
[----:B0-----:R0:W1:-:S06]  /*0db0*/  DFMA R4, R54, R30, R14 ;  /* 0x0000001e3604722b */ /* 0x00104c000000000e */
.L_x_181:
[----:B------:R-:W-:Y:S05]  /*0dc0*/  BSYNC B0 ;  /* 0x0000000000007941 */ /* 0x000fea0003800000 */
.L_x_180:
[----:B------:R-:W-:Y:S01]  /*0dd0*/  ISETP.GT.OR P0, PT, R0, RZ, P0 ;  /* 0x000000ff0000720c */ /* 0x000fe20000704670 */
[----:B------:R-:W-:-:S12]  /*0de0*/  BSSY B0, `(.L_x_177) ;  /* 0x0000019000007945 */ /* 0x000fd80003800000 */
[----:B------:R-:W-:Y:S05]  /*0df0*/  @!P0 BRA `(.L_x_182) ;  /* 0x0000017000008947 */ /* 0x000fea0003800000 */
[----:B0-----:R-:W-:-:S05]  /*0e00*/  IADD3 R15, R88, -0x3, RZ ;  /* 0xfffffffd580f7810 */ /* 0x001fca0007ffe0ff */
[----:B-----5:R-:W-:-:S05]  /*0e10*/  IMAD.WIDE R10, R15, 0x4, R10 ;  /* 0x000000040f0a7825 */ /* 0x020fca00078e020a */
[----:B------:R-:W2:Y:S04]  /*0e20*/  LDG.E R21, [R10.64] ;  /* 0x000000240a157981 */ /* 0x000ea8000c1e1900 */
[----:B------:R-:W3:Y:S04]  /*0e30*/  LDG.E R25, [R10.64+0x4] ;  /* 0x000004240a197981 */ /* 0x000ee8000c1e1900 */
[----:B------:R-:W4:Y:S04]  /*0e40*/  LDG.E R29, [R10.64+0x8] ;  /* 0x000008240a1d7981 */ /* 0x000f28000c1e1900 */
[----:B------:R-:W4:Y:S01]  /*0e50*/  LDG.E R35, [R10.64+0xc] ;  /* 0x00000c240a237981 */ /* 0x000f22000c1e1900 */
[----:B------:R-:W-:-:S05]  /*0e60*/  IMAD.WIDE R14, R15, 0x8, R6 ;  /* 0x000000080f0e7825 */ /* 0x000fca00078e0206 */
[----:B------:R-:W4:Y:S04]  /*0e70*/  LDG.E.64 R26, [R14.64+0x8] ;  /* 0x000008240e1a7981 */ /* 0x000f28000c1e1b00 */
[----:B------:R-:W4:Y:S01]  /*0e80*/  LDG.E.64 R30, [R14.64+0x10] ;  /* 0x000010240e1e7981 */ /* 0x000f22000c1e1b00 */
        /* <DEDUP_REMOVED lines=8> */
[----:B------:R-:W4:Y:S04]  /*0f10*/  LDG.E.64 R34, [R14.64+0x18] ;  /* 0x000018240e227981 */ /* 0x000f28000c1e1b00 */
[----:B------:R-:W4:Y:S01]  /*0f20*/  LDG.E.64 R10, [R10.64] ;  /* 0x000000240a0a7981 */ /* 0x000f22000c1e1b00 */
[----:B-12---:R-:W3:-:S06]  /*0f30*/  DFMA R20, R20, R6, R4 ;  /* 0x000000061414722b */ /* 0x006ecc0000000004 */
[----:B---3--:R-:W4:-:S06]  /*0f40*/  DFMA R20, R26, R24, R20 ;  /* 0x000000181a14722b */ /* 0x008f0c0000000014 */
[----:B----4-:R-:W0:-:S06]  /*0f50*/  DFMA R20, R30, R28, R20 ;  /* 0x0000001c1e14722b */ /* 0x010e0c0000000014 */
[----:B0-----:R0:W1:-:S06]  /*0f60*/  DFMA R4, R34, R10, R20 ;  /* 0x0000000a2204722b */ /* 0x00104c0000000014 */
.L_x_182:
[----:B------:R-:W-:Y:S05]  /*0f70*/  BSYNC B0 ;  /* 0x0000000000007941 */ /* 0x000fea0003800000 */
.L_x_177:
[----:B------:R-:W2:Y:S04]  /*0f80*/  LDG.E.64.CONSTANT R8, [R8.64+0x68] ;  /* 0x0000682408087981 */ /* 0x000ea8000c1e9b00 */
[----:B------:R-:W3:Y:S01]  /*0f90*/  LDG.E.64 R6, [R12.64] ;  /* 0x000000240c067981 */ /* 0x000ee2000c1e1b00 */
[--C-:B0-----:R-:W-:Y:S02]  /*0fa0*/  SHF.R.S64 R35, RZ, 0x1d, R19.reuse ;  /* 0x0000001dff237819 */ /* 0x101fe40000001013 */
[----:B------:R-:W-:Y:S01]  /*0fb0*/  SHF.R.S32.HI R21, RZ, 0x1d, R19 ;  /* 0x0000001dff157819 */ /* 0x000fe20000011413 */
[----:B------:R-:W-:Y:S01]  /*0fc0*/  IMAD.MOV.U32 R14, RZ, RZ, c[0x0][0x178] ;  /* 0x00005e00ff0e7624 */ /* 0x000fe200078e00ff */
[----:B------:R-:W-:-:S05]  /*0fd0*/  MOV R15, c[0x0][0x17c] ;  /* 0x00005f00000f7a02 */ /* 0x000fca0000000f00 */
[----:B------:R-:W4:Y:S01]  /*0fe0*/  LDG.E.CONSTANT R40, [R14.64+0x3c] ;  /* 0x00003c240e287981 */ /* 0x000f22000c1e9900 */
[----:B--2--5:R-:W-:-:S05]  /*0ff0*/  IADD3 R10, P0, R8, R35, RZ ;  /* 0x00000023080a7210 */ /* 0x024fca0007f1e0ff */
[----:B------:R-:W-:-:S06]  /*1000*/  IMAD.X R11, R9, 0x1, R21, P0 ;  /* 0x00000001090b7824 */ /* 0x000fcc00000e0615 */
[----:B------:R-:W2:Y:S01]  /*1010*/  LDG.E.64 R10, [R10.64] ;  /* 0x000000240a0a7981 */ /* 0x000ea2000c1e1b00 */
[----:B------:R-:W-:-:S05]  /*1020*/  IADD3 R34, P0, R2, R35, RZ ;  /* 0x0000002302227210 */ /* 0x000fca0007f1e0ff */
[----:B------:R-:W-:-:S05]  /*1030*/  IMAD.X R35, R3, 0x1, R21, P0 ;  /* 0x0000000103237824 */ /* 0x000fca00000e0615 */
[----:B------:R0:W5:Y:S01]  /*1040*/  LDG.E.64 R36, [R34.64] ;  /* 0x0000002422247981 */ /* 0x000162000c1e1b00 */
[----:B---3--:R-:W3:Y:S01]  /*1050*/  MUFU.RCP64H R3, R7 ;  /* 0x0000000700037308 */ /* 0x008ee20000001800 */
[----:B------:R-:W-:-:S06]  /*1060*/  HFMA2.MMA R2, -RZ, RZ, 0, 5.9604644775390625e-08 ;  /* 0x00000001ff027435 */ /* 0x000fcc00000001ff */
[----:B---3--:R-:W3:-:S06]  /*1070*/  DFMA R8, -R6, R2, 1 ;  /* 0x3ff000000608742b */ /* 0x008ecc0000000102 */
[----:B---3--:R-:W3:-:S06]  /*1080*/  DFMA R8, R8, R8, R8 ;  /* 0x000000080808722b */ /* 0x008ecc0000000008 */
[----:B---3--:R-:W3:-:S06]  /*1090*/  DFMA R8, R2, R8, R2 ;  /* 0x000000080208722b */ /* 0x008ecc0000000002 */
[----:B---3--:R-:W3:-:S06]  /*10a0*/  DFMA R12, -R6, R8, 1 ;  /* 0x3ff00000060c742b */ /* 0x008ecc0000000108 */
[----:B---3--:R-:W-:Y:S01]  /*10b0*/  DFMA R12, R8, R12, R8 ;  /* 0x0000000c080c722b */ /* 0x008fe20000000008 */
[----:B----4-:R-:W-:-:S04]  /*10c0*/  FADD.FTZ R0, -R40, 1 ;  /* 0x3f80000028007421 */ /* 0x010fc80000010100 */
[----:B------:R-:W-:-:S04]  /*10d0*/  FMUL.FTZ R0, R0, 1 ;  /* 0x3f80000000007820 */ /* 0x000fc80000410000 */
[----:B------:R0:W3:Y:S01]  /*10e0*/  F2F.F64.F32 R38, R0 ;  /* 0x0000000000267310 */ /* 0x0000e20000201800 */
[----:B------:R-:W-:Y:S01]  /*10f0*/  BSSY B6, `(.L_x_183) ;  /* 0x000000e000067945 */ /* 0x000fe20003800000 */
[----:B-12---:R-:W1:-:S06]  /*1100*/  DADD R2, R10, -R4 ;  /* 0x000000000a027229 */ /* 0x006e4c0000000804 */
[----:B-1----:R-:W1:-:S06]  /*1110*/  DMUL R4, R2, R12 ;  /* 0x0000000c02047228 */ /* 0x002e4c0000000000 */
[----:B-1----:R-:W1:-:S06]  /*1120*/  DFMA R8, -R6, R4, R2 ;  /* 0x000000040608722b */ /* 0x002e4c0000000102 */
[----:B-1----:R-:W1:Y:S01]  /*1130*/  DFMA R4, R12, R8, R4 ;  /* 0x000000080c04722b */ /* 0x002e620000000004 */
[----:B------:R-:W-:-:S09]  /*1140*/  FSETP.GEU.AND P1, PT, |R3|, 6.5827683646048100446e-37, PT ;  /* 0x036000000300780b */ /* 0x000fd20003f2e200 */
[----:B-1----:R-:W-:-:S05]  /*1150*/  FFMA R8, RZ, R7, R5 ;  /* 0x00000007ff087223 */ /* 0x002fca0000000005 */
[----:B------:R-:W-:-:S13]  /*1160*/  FSETP.GT.AND P0, PT, |R8|, 1.469367938527859385e-39, PT ;  /* 0x001000000800780b */ /* 0x000fda0003f04200 */
[----:B------:R-:W-:Y:S05]  /*1170*/  @P0 BRA P1, `(.L_x_7) ;  /* 0x0000005000000947 */ /* 0x000fea0000800000 */
[----:B0--3--:R-:W-:Y:S01]  /*1180*/  IMAD.MOV.U32 R4, RZ, RZ, R2 ;  /* 0x000000ffff047224 */ /* 0x009fe200078e0002 */
[----:B------:R-:W-:Y:S01]  /*1190*/  MOV R20, 32@lo((_28header_files_timple_solver_c_relaxation_vectorised_2d_411_gpu + .L_x_7@srel)) ;  /* 0x0000000000147802 */ /* 0x000fe20000000f00 */
[----:B------:R-:W-:Y:S01]  /*11a0*/  IMAD.MOV.U32 R5, RZ, RZ, R3 ;  /* 0x000000ffff057224 */ /* 0x000fe200078e0003 */
[----:B------:R-:W-:-:S05]  /*11b0*/  MOV R21, 32@hi((_28header_files_timple_solver_c_relaxation_vectorised_2d_411_gpu + .L_x_7@srel)) ;  /* 0x0000000000157802 */ /* 0x000fca0000000f00 */
[----:B-----5:R-:W-:Y:S05]  /*11c0*/  CALL.ABS.NOINC `(__cuda_sm20_div_rn_f64_full) ;  /* 0x0000000000007943 */ /* 0x020fea0003c00000 */
.L_x_7:
[----:B0--3--:R-:W-:Y:S05]  /*11d0*/  BSYNC B6 ;  /* 0x0000000000067941 */ /* 0x009fea0003800000 */
.L_x_183:
[----:B------:R-:W-:-:S04]  /*11e0*/  FMUL.FTZ R40, R40, 1 ;  /* 0x3f80000028287820 */ /* 0x000fc80000410000 */
[----:B------:R-:W0:Y:S02]  /*11f0*/  F2F.F64.F32 R2, R40 ;  /* 0x0000002800027310 */ /* 0x000e240000201800 */
[----:B0-----:R-:W0:-:S06]  /*1200*/  DMUL R2, R2, R4 ;  /* 0x0000000402027228 */ /* 0x001e0c0000000000 */
[----:B0----5:R-:W0:-:S07]  /*1210*/  DFMA R2, R36, R38, R2 ;  /* 0x000000262402722b */ /* 0x021e0e0000000002 */
[----:B0-----:R0:W-:Y:S04]  /*1220*/  STG.E.64 [R34.64], R2 ;  /* 0x0000000222007986 */ /* 0x0011e8000c101b24 */
.L_x_175:
[----:B------:R-:W-:Y:S05]  /*1230*/  BSYNC B7 ;  /* 0x0000000000077941 */ /* 0x000fea0003800000 */
.L_x_174:
[----:B------:R-:W-:Y:S02]  /*1240*/  ISETP.NE.AND P0, PT, R33, RZ, PT ;  /* 0x000000ff2100720c */ /* 0x000fe40003f05270 */
[----:B------:R-:W-:-:S11]  /*1250*/  IADD3 R19, R19, UR38, RZ ;  /* 0x0000002613137c10 */ /* 0x000fd6000fffe0ff */
[----:B------:R-:W-:Y:S01]  /*1260*/  @!P0 CALL.REL.NOINC `(.L_x_184) ;  /* 0x0000001000008944 */ /* 0x000fe20003c00000 */
[----:B------:R-:W-:Y:S05]  /*1270*/  BRA `(.L_x_185) ;  /* 0xffffeea000007947 */ /* 0x000fea000383ffff */
.L_x_184:
[----:B------:R-:W-:Y:S05]  /*1280*/  EXIT ;  /* 0x000000000000794d */ /* 0x000fea0003800000 */
.L_x_173:
[----:B------:R-:W-:Y:S02]  /*1290*/  MOV R36, R18 ;  /* 0x0000001200247202 */ /* 0x000fe40000000f00 */
.L_x_189:
[----:B------:R-:W-:Y:S01]  /*12a0*/  ISETP.GT.AND P0, PT, R18, R19, PT ;  /* 0x000000131200720c */ /* 0x000fe20003f04270 */
[----:B------:R-:W-:Y:S01]  /*12b0*/  BSSY B7, `(.L_x_186) ;  /* 0x0000035000077945 */ /* 0x000fe20003800000 */
[----:B------:R-:W-:-:S04]  /*12c0*/  IADD3 R36, R36, -UR38, RZ ;  /* 0x8000002624247c10 */ /* 0x000fc8000fffe0ff */
[----:B------:R-:W-:-:S04]  /*12d0*/  ISETP.GT.AND P1, PT, R36, RZ, PT ;  /* 0x000000ff2400720c */ /* 0x000fc80003f24270 */
[----:B------:R-:W-:-:S03]  /*12e0*/  P2R R38, PR, RZ, 0x2 ;  /* 0x00000002ff267803 */ /* 0x000fc60000000000 */
[----:B0-----:R-:W-:Y:S05]  /*12f0*/  @!P0 BRA `(.L_x_187) ;  /* 0x0000030000008947 */ /* 0x001fea0003800000 */
[----:B------:R-:W2:Y:S01]  /*1300*/  LDG.E.64.CONSTANT R6, [R16.64+0x1c0] ;  /* 0x0001c02410067981 */ /* 0x000ea2000c1e9b00 */
[----:B------:R-:W-:Y:S01]  /*1310*/  IMAD.MOV.U32 R4, RZ, RZ, c[0x0][0x170] ;  /* 0x00005c00ff047624 */ /* 0x000fe200078e00ff */
[----:B------:R-:W-:-:S05]  /*1320*/  MOV R5, c[0x0][0x174] ;  /* 0x00005d0000057a02 */ /* 0x000fca0000000f00 */
[----:B------:R-:W3:Y:S04]  /*1330*/  LDG.E.64.CONSTANT R2, [R4.64+0x68] ;  /* 0x0000682404027981 */ /* 0x000ee8000c1e9b00 */
[----:B------:R-:W4:Y:S01]  /*1340*/  LDG.E.64.CONSTANT R8, [R4.64+0x58] ;  /* 0x0000582404087981 */ /* 0x000f22000c1e9b00 */
[----:B------:R-:W-:Y:S01]  /*1350*/  IMAD R11, R19, c[0x0][0x180], RZ ;  /* 0x00006000130b7a24 */ /* 0x000fe200078e02ff */
[--C-:B------:R-:W-:Y:S02]  /*1360*/  SHF.R.S64 R23, RZ, 0x1d, R19.reuse ;  /* 0x0000001dff177819 */ /* 0x100fe40000001013 */
[----:B------:R-:W-:Y:S02]  /*1370*/  SHF.R.S32.HI R13, RZ, 0x1d, R19 ;  /* 0x0000001dff0d7819 */ /* 0x000fe40000011413 */
[----:B------:R-:W-:Y:S01]  /*1380*/  MOV R10, c[0x0][0x178] ;  /* 0x00005e00000a7a02 */ /* 0x000fe20000000f00 */
[----:B--2---:R-:W-:-:S06]  /*1390*/  IMAD.WIDE R6, R11, 0x8, R6 ;  /* 0x000000080b067825 */ /* 0x004fcc00078e0206 */
[----:B------:R-:W2:Y:S01]  /*13a0*/  LDG.E.64 R6, [R6.64] ;  /* 0x0000002406067981 */ /* 0x000ea2000c1e1b00 */
[----:B---3--:R-:W-:-:S05]  /*13b0*/  IADD3 R2, P0, R2, R23, RZ ;  /* 0x0000001702027210 */ /* 0x008fca0007f1e0ff */
[----:B------:R-:W-:-:S06]  /*13c0*/  IMAD.X R3, R3, 0x1, R13, P0 ;  /* 0x0000000103037824 */ /* 0x000fcc00000e060d */
[----:B------:R-:W3:Y:S01]  /*13d0*/  LDG.E.64 R2, [R2.64] ;  /* 0x0000002402027981 */ /* 0x000ee2000c1e1b00 */
[----:B------:R-:W-:-:S05]  /*13e0*/  IMAD.MOV.U32 R11, RZ, RZ, c[0x0][0x17c] ;  /* 0x00005f00ff0b7624 */ /* 0x000fca00078e00ff */
[----:B------:R-:W3:Y:S01]  /*13f0*/  LDG.E.CONSTANT R37, [R10.64+0x3c] ;  /* 0x00003c240a257981 */ /* 0x000ee2000c1e9900 */
[----:B----4-:R-:W-:-:S04]  /*1400*/  IADD3 R22, P0, R8, R23, RZ ;  /* 0x0000001708167210 */ /* 0x010fc80007f1e0ff */
[----:B------:R-:W-:-:S05]  /*1410*/  IADD3.X R23, R9, R13, RZ, P0, !PT ;  /* 0x0000000d09177210 */ /* 0x000fca00007fe4ff */
[----:B------:R0:W5:Y:S01]  /*1420*/  LDG.E.64 R32, [R22.64] ;  /* 0x0000002416207981 */ /* 0x000162000c1e1b00 */
[----:B------:R-:W-:Y:S01]  /*1430*/  IMAD.MOV.U32 R4, RZ, RZ, 0x1 ;  /* 0x00000001ff047424 */ /* 0x000fe200078e00ff */
[----:B------:R-:W-:Y:S01]  /*1440*/  BSSY B6, `(.L_x_188) ;  /* 0x0000016000067945 */ /* 0x000fe20003800000 */
[----:B--2---:R-:W1:Y:S01]  /*1450*/  MUFU.RCP64H R5, R7 ;  /* 0x0000000700057308 */ /* 0x004e620000001800 */
[----:B---3--:R-:W-:-:S03]  /*1460*/  FSETP.GEU.AND P1, PT, |R3|, 6.5827683646048100446e-37, PT ;  /* 0x036000000300780b */ /* 0x008fc60003f2e200 */
[----:B-1----:R-:W1:Y:S01]  /*1470*/  DFMA R8, -R6, R4, 1 ;  /* 0x3ff000000608742b */ /* 0x002e620000000104 */
[----:B------:R-:W-:-:S05]  /*1480*/  FADD.FTZ R0, -R37, 1 ;  /* 0x3f80000025007421 */ /* 0x000fca0000010100 */
[----:B-1----:R-:W1:Y:S01]  /*1490*/  DFMA R8, R8, R8, R8 ;  /* 0x000000080808722b */ /* 0x002e620000000008 */
[----:B------:R-:W-:-:S04]  /*14a0*/  FMUL.FTZ R0, R0, 1 ;  /* 0x3f80000000007820 */ /* 0x000fc80000410000 */
[----:B------:R0:W2:Y:S01]  /*14b0*/  F2F.F64.F32 R34, R0 ;  /* 0x0000000000227310 */ /* 0x0000a20000201800 */
[----:B-1----:R-:W1:-:S06]  /*14c0*/  DFMA R8, R4, R8, R4 ;  /* 0x000000080408722b */ /* 0x002e4c0000000004 */
[----:B-1----:R-:W1:-:S06]  /*14d0*/  DFMA R4, -R6, R8, 1 ;  /* 0x3ff000000604742b */ /* 0x002e4c0000000108 */
[----:B-1----:R-:W1:-:S06]  /*14e0*/  DFMA R4, R8, R4, R8 ;  /* 0x000000040804722b */ /* 0x002e4c0000000008 */
[----:B-1----:R-:W1:-:S06]  /*14f0*/  DMUL R8, R2, R4 ;  /* 0x0000000402087228 */ /* 0x002e4c0000000000 */
[----:B-1----:R-:W1:-:S06]  /*1500*/  DFMA R10, -R6, R8, R2 ;  /* 0x00000008060a722b */ /* 0x002e4c0000000102 */
[----:B-1----:R-:W1:-:S10]  /*1510*/  DFMA R4, R4, R10, R8 ;  /* 0x0000000a0404722b */ /* 0x002e540000000008 */
[----:B-1----:R-:W-:-:S05]  /*1520*/  FFMA R8, RZ, R7, R5 ;  /* 0x00000007ff087223 */ /* 0x002fca0000000005 */
[----:B------:R-:W-:-:S13]  /*1530*/  FSETP.GT.AND P0, PT, |R8|, 1.469367938527859385e-39, PT ;  /* 0x001000000800780b */ /* 0x000fda0003f04200 */
[----:B------:R-:W-:Y:S05]  /*1540*/  @P0 BRA P1, `(.L_x_8) ;  /* 0x0000005000000947 */ /* 0x000fea0000800000 */
[----:B0-2---:R-:W-:Y:S01]  /*1550*/  IMAD.MOV.U32 R4, RZ, RZ, R2 ;  /* 0x000000ffff047224 */ /* 0x005fe200078e0002 */
[----:B------:R-:W-:Y:S01]  /*1560*/  MOV R20, 32@lo((_28header_files_timple_solver_c_relaxation_vectorised_2d_411_gpu + .L_x_8@srel)) ;  /* 0x0000000000147802 */ /* 0x000fe20000000f00 */
[----:B------:R-:W-:Y:S01]  /*1570*/  IMAD.MOV.U32 R5, RZ, RZ, R3 ;  /* 0x000000ffff057224 */ /* 0x000fe200078e0003 */
[----:B------:R-:W-:-:S05]  /*1580*/  MOV R21, 32@hi((_28header_files_timple_solver_c_relaxation_vectorised_2d_411_gpu + .L_x_8@srel)) ;  /* 0x0000000000157802 */ /* 0x000fca0000000f00 */
[----:B-----5:R-:W-:Y:S05]  /*1590*/  CALL.ABS.NOINC `(__cuda_sm20_div_rn_f64_full) ;  /* 0x0000000000007943 */ /* 0x020fea0003c00000 */
.L_x_8:
[----:B0-2---:R-:W-:Y:S05]  /*15a0*/  BSYNC B6 ;  /* 0x0000000000067941 */ /* 0x005fea0003800000 */
.L_x_188:
[----:B------:R-:W-:-:S04]  /*15b0*/  FMUL.FTZ R37, R37, 1 ;  /* 0x3f80000025257820 */ /* 0x000fc80000410000 */
[----:B------:R-:W0:Y:S02]  /*15c0*/  F2F.F64.F32 R2, R37 ;  /* 0x0000002500027310 */ /* 0x000e240000201800 */
[----:B0-----:R-:W0:-:S06]  /*15d0*/  DMUL R2, R2, R4 ;  /* 0x0000000402027228 */ /* 0x001e0c0000000000 */
[----:B0----5:R-:W0:-:S07]  /*15e0*/  DFMA R2, R32, R34, R2 ;  /* 0x000000222002722b */ /* 0x021e0e0000000002 */
[----:B0-----:R0:W-:Y:S04]  /*15f0*/  STG.E.64 [R22.64], R2 ;  /* 0x0000000216007986 */ /* 0x0011e8000c101b24 */
.L_x_187:
[----:B------:R-:W-:Y:S05]  /*1600*/  BSYNC B7 ;  /* 0x0000000000077941 */ /* 0x000fea0003800000 */
.L_x_186:
[----:B------:R-:W-:Y:S02]  /*1610*/  ISETP.NE.AND P0, PT, R38, RZ, PT ;  /* 0x000000ff2600720c */ /* 0x000fe40003f05270 */
[----:B------:R-:W-:-:S11]  /*1620*/  IADD3 R19, R19, UR38, RZ ;  /* 0x0000002613137c10 */ /* 0x000fd6000fffe0ff */
[----:B------:R-:W-:Y:S05]  /*1630*/  @P0 BRA `(.L_x_189) ;  /* 0xfffffc6000000947 */ /* 0x000fea000383ffff */
[----:B------:R-:W-:Y:S05]  /*1640*/  EXIT ;  /* 0x000000000000794d */ /* 0x000fea0003800000 */
.L_x_190:
        /* <DEDUP_REMOVED lines=11> */
.L_x_365:


//--------------------- .text._28header_files_timple_solver_c_relaxation_vectorised_386_gpu --------------------------
	.section	.text._28header_files_timple_solver_c_relaxation_vectorised_386_gpu,"ax",@progbits
	.sectioninfo	@"SHI_REGISTERS=88"
	.align	128
        .global         _28header_files_timple_solver_c_relaxation_vectorised_386_gpu
        .type           _28header_files_timple_solver_c_relaxation_vectorised_386_gpu,@function
        .size           _28header_files_timple_solver_c_relaxation_vectorised_386_gpu,(.L_x_366 - _28header_files_timple_solver_c_relaxation_vectorised_386_gpu)
        .other          _28header_files_timple_solver_c_relaxation_vectorised_386_gpu,@"STO_CUDA_ENTRY STV_DEFAULT"
_28header_files_timple_solver_c_relaxation_vectorised_386_gpu:
.text._28header_files_timple_solver_c_relaxation_vectorised_386_gpu:
        /* <DEDUP_REMOVED lines=13> */
.L_x_200:
        /* <DEDUP_REMOVED lines=19> */
.L_x_193:
        /* <DEDUP_REMOVED lines=46> */
.L_x_195:
[----:B0-----:R-:W-:Y:S05]  /*04e0*/  @!P0 BRA `(.L_x_194) ;  /* 0x00000b1000008947 */ /* 0x001fea0003800000 */
[----:B------:R-:W-:Y:S02]  /*04f0*/  ISETP.GT.AND P2, PT, R81, 0xc, PT ;  /* 0x0000000c5100780c */ /* 0x000fe40003f44270 */
[----:B------:R-:W-:Y:S02]  /*0500*/  IADD3 R80, R80, 0x3, RZ ;  /* 0x0000000350507810 */ /* 0x000fe40007ffe0ff */
[----:B------:R-:W-:-:S09]  /*0510*/  PLOP3.LUT P0, PT, PT, PT, PT, 0x80, 0x0 ;  /* 0x000000000000781c */ /* 0x000fd20003f0f070 */
[----:B------:R-:W-:Y:S05]  /*0520*/  @!P2 BRA `(.L_x_196) ;  /* 0x000006100000a947 */ /* 0x000fea0003800000 */
[----:B------:R-:W-:Y:S02]  /*0530*/  PLOP3.LUT P0, PT, PT, PT, PT, 0x8, 0x0 ;  /* 0x000000000000781c */ /* 0x000fe40003f0e170 */
.L_x_197:
        /* <DEDUP_REMOVED lines=96> */
.L_x_196:
        /* <DEDUP_REMOVED lines=51> */
.L_x_198:
        /* <DEDUP_REMOVED lines=25> */
.L_x_194:
[----:B------:R-:W2:Y:S02]  /*1000*/  LDG.E.64.CONSTANT R4, [R4.64+0x60] ;  /* 0x0000600604047981 */ /* 0x000ea4000c1e9b00 */
[----:B--2---:R-:W-:-:S04]  /*1010*/  IADD3 R78, P0, R4, R78, RZ ;  /* 0x0000004e044e7210 */ /* 0x004fc80007f1e0ff */
[----:B------:R-:W-:-:S05]  /*1020*/  IADD3.X R79, R5, R79, RZ, P0, !PT ;  /* 0x0000004f054f7210 */ /* 0x000fca00007fe4ff */
[----:B-1---5:R1:W-:Y:S04]  /*1030*/  STG.E.64 [R78.64], R12 ;  /* 0x0000000c4e007986 */ /* 0x0223e8000c101b06 */
.L_x_192:
[----:B------:R-:W-:Y:S05]  /*1040*/  BSYNC B0 ;  /* 0x0000000000007941 */ /* 0x000fea0003800000 */
.L_x_191:
[----:B------:R-:W-:Y:S01]  /*1050*/  IADD3 R77, R77, UR4, RZ ;  /* 0x000000044d4d7c10 */ /* 0x000fe2000fffe0ff */
[----:B------:R-:W-:Y:S01]  /*1060*/  @!P1 CALL.REL.NOINC `(.L_x_199) ;  /* 0x0000001000009944 */ /* 0x000fe20003c00000 */
[----:B------:R-:W-:Y:S05]  /*1070*/  BRA `(.L_x_200) ;  /* 0xfffff05000007947 */ /* 0x000fea000383ffff */
.L_x_199:
[----:B------:R-:W-:Y:S05]  /*1080*/  EXIT ;  /* 0x000000000000794d */ /* 0x000fea0003800000 */
.L_x_201:
        /* <DEDUP_REMOVED lines=15> */
.L_x_366:


//--------------------- .text._28header_files_timple_solver_c_relaxation_vectorised_382_gpu --------------------------
	.section	.text._28header_files_timple_solver_c_relaxation_vectorised_382_gpu,"ax",@progbits
	.sectioninfo	@"SHI_REGISTERS=12"
	.align	128
        .global         _28header_files_timple_solver_c_relaxation_vectorised_382_gpu
        .type           _28header_files_timple_solver_c_relaxation_vectorised_382_gpu,@function
        .size           _28header_files_timple_solver_c_relaxation_vectorised_382_gpu,(.L_x_367 - _28header_files_timple_solver_c_relaxation_vectorised_382_gpu)
        .other          _28header_files_timple_solver_c_relaxation_vectorised_382_gpu,@"STO_CUDA_ENTRY STV_DEFAULT"
_28header_files_timple_solver_c_relaxation_vectorised_382_gpu:
.text._28header_files_timple_solver_c_relaxation_vectorised_382_gpu:
        /* <DEDUP_REMOVED lines=13> */
.L_x_202:
        /* <DEDUP_REMOVED lines=15> */
.L_x_203:
        /* <DEDUP_REMOVED lines=12> */
.L_x_367:


//--------------------- .text._28header_files_timple_solver_c_relaxation_vectorised_370_gpu --------------------------
	.section	.text._28header_files_timple_solver_c_relaxation_vectorised_370_gpu,"ax",@progbits
	.sectioninfo	@"SHI_REGISTERS=91"
	.align	128
        .global         _28header_files_timple_solver_c_relaxation_vectorised_370_gpu
        .type           _28header_files_timple_solver_c_relaxation_vectorised_370_gpu,@function
        .size           _28header_files_timple_solver_c_relaxation_vectorised_370_gpu,(.L_x_368 - _28header_files_timple_solver_c_relaxation_vectorised_370_gpu)
        .other          _28header_files_timple_solver_c_relaxation_vectorised_370_gpu,@"STO_CUDA_ENTRY STV_DEFAULT"
_28header_files_timple_solver_c_relaxation_vectorised_370_gpu:
.text._28header_files_timple_solver_c_relaxation_vectorised_370_gpu:
        /* <DEDUP_REMOVED lines=18> */
.L_x_216:
        /* <DEDUP_REMOVED lines=46> */
.L_x_207:
[----:B0-----:R-:W-:Y:S05]  /*0400*/  @!P0 BRA `(.L_x_208) ;  /* 0x00000b7000008947 */ /* 0x001fea0003800000 */
[----:B------:R-:W-:Y:S02]  /*0410*/  ISETP.GT.AND P1, PT, R0, 0xc, PT ;  /* 0x0000000c0000780c */ /* 0x000fe40003f24270 */
[----:B------:R-:W-:-:S02]  /*0420*/  IADD3 R88, R21, 0x4, RZ ;  /* 0x0000000415587810 */ /* 0x000fc40007ffe0ff */
[----:B------:R-:W-:-:S09]  /*0430*/  PLOP3.LUT P0, PT, PT, PT, PT, 0x80, 0x0 ;  /* 0x000000000000781c */ /* 0x000fd20003f0f070 */
[----:B------:R-:W-:Y:S05]  /*0440*/  @!P1 BRA `(.L_x_209) ;  /* 0x0000063000009947 */ /* 0x000fea0003800000 */
[----:B------:R-:W-:Y:S01]  /*0450*/  BSSY B0, `(.L_x_209) ;  /* 0x0000062000007945 */ /* 0x000fe20003800000 */
[----:B------:R-:W-:Y:S02]  /*0460*/  PLOP3.LUT P0, PT, PT, PT, PT, 0x8, 0x0 ;  /* 0x000000000000781c */ /* 0x000fe40003f0e170 */
.L_x_210:
        /* <DEDUP_REMOVED lines=97> */
.L_x_209:
        /* <DEDUP_REMOVED lines=52> */
.L_x_212:
[----:B------:R-:W-:Y:S05]  /*0dc0*/  BSYNC B0 ;  /* 0x0000000000007941 */ /* 0x000fea0003800000 */
.L_x_211:
        /* <DEDUP_REMOVED lines=26> */
.L_x_213:
[----:B------:R-:W-:Y:S05]  /*0f70*/  BSYNC B0 ;  /* 0x0000000000007941 */ /* 0x000fea0003800000 */
.L_x_208:
        /* <DEDUP_REMOVED lines=33> */
[----:B------:R-:W-:Y:S01]  /*1190*/  MOV R20, 32@lo((_28header_files_timple_solver_c_relaxation_vectorised_370_gpu + .L_x_9@srel)) ;  /* 0x0000000000147802 */ /* 0x000fe20000000f00 */
[----:B------:R-:W-:Y:S01]  /*11a0*/  IMAD.MOV.U32 R5, RZ, RZ, R3 ;  /* 0x000000ffff057224 */ /* 0x000fe200078e0003 */
[----:B------:R-:W-:-:S05]  /*11b0*/  MOV R21, 32@hi((_28header_files_timple_solver_c_relaxation_vectorised_370_gpu + .L_x_9@srel)) ;  /* 0x0000000000157802 */ /* 0x000fca0000000f00 */
[----:B-----5:R-:W-:Y:S05]  /*11c0*/  CALL.ABS.NOINC `(__cuda_sm20_div_rn_f64_full) ;  /* 0x0000000000007943 */ /* 0x020fea0003c00000 */
.L_x_9:
[----:B0--3--:R-:W-:Y:S05]  /*11d0*/  BSYNC B6 ;  /* 0x0000000000067941 */ /* 0x009fea0003800000 */
.L_x_214:
[----:B------:R-:W-:-:S04]  /*11e0*/  FMUL.FTZ R40, R40, 1 ;  /* 0x3f80000028287820 */ /* 0x000fc80000410000 */
[----:B------:R-:W0:Y:S02]  /*11f0*/  F2F.F64.F32 R2, R40 ;  /* 0x0000002800027310 */ /* 0x000e240000201800 */
[----:B0-----:R-:W0:-:S06]  /*1200*/  DMUL R2, R2, R4 ;  /* 0x0000000402027228 */ /* 0x001e0c0000000000 */
[----:B0----5:R-:W0:-:S07]  /*1210*/  DFMA R2, R36, R38, R2 ;  /* 0x000000262402722b */ /* 0x021e0e0000000002 */
[----:B0-----:R0:W-:Y:S04]  /*1220*/  STG.E.64 [R34.64], R2 ;  /* 0x0000000222007986 */ /* 0x0011e8000c101b24 */
.L_x_206:
[----:B------:R-:W-:Y:S05]  /*1230*/  BSYNC B7 ;  /* 0x0000000000077941 */ /* 0x000fea0003800000 */
.L_x_205:
[----:B------:R-:W-:Y:S02]  /*1240*/  ISETP.NE.AND P0, PT, R33, RZ, PT ;  /* 0x000000ff2100720c */ /* 0x000fe40003f05270 */
[----:B------:R-:W-:-:S11]  /*1250*/  IADD3 R19, R19, UR38, RZ ;  /* 0x0000002613137c10 */ /* 0x000fd6000fffe0ff */
[----:B------:R-:W-:Y:S01]  /*1260*/  @!P0 CALL.REL.NOINC `(.L_x_215) ;  /* 0x0000001000008944 */ /* 0x000fe20003c00000 */
[----:B------:R-:W-:Y:S05]  /*1270*/  BRA `(.L_x_216) ;  /* 0xffffeea000007947 */ /* 0x000fea000383ffff */
.L_x_215:
[----:B------:R-:W-:Y:S05]  /*1280*/  EXIT ;  /* 0x000000000000794d */ /* 0x000fea0003800000 */
.L_x_204:
[----:B------:R-:W-:Y:S02]  /*1290*/  MOV R36, R18 ;  /* 0x0000001200247202 */ /* 0x000fe40000000f00 */
.L_x_220:
        /* <DEDUP_REMOVED lines=44> */
[----:B------:R-:W-:Y:S01]  /*1560*/  MOV R20, 32@lo((_28header_files_timple_solver_c_relaxation_vectorised_370_gpu + .L_x_10@srel)) ;  /* 0x0000000000147802 */ /* 0x000fe20000000f00 */
[----:B------:R-:W-:Y:S01]  /*1570*/  IMAD.MOV.U32 R5, RZ, RZ, R3 ;  /* 0x000000ffff057224 */ /* 0x000fe200078e0003 */
[----:B------:R-:W-:-:S05]  /*1580*/  MOV R21, 32@hi((_28header_files_timple_solver_c_relaxation_vectorised_370_gpu + .L_x_10@srel)) ;  /* 0x0000000000157802 */ /* 0x000fca0000000f00 */
[----:B-----5:R-:W-:Y:S05]  /*1590*/  CALL.ABS.NOINC `(__cuda_sm20_div_rn_f64_full) ;  /* 0x0000000000007943 */ /* 0x020fea0003c00000 */
.L_x_10:
[----:B0-2---:R-:W-:Y:S05]  /*15a0*/  BSYNC B6 ;  /* 0x0000000000067941 */ /* 0x005fea0003800000 */
.L_x_219:
[----:B------:R-:W-:-:S04]  /*15b0*/  FMUL.FTZ R37, R37, 1 ;  /* 0x3f80000025257820 */ /* 0x000fc80000410000 */
[----:B------:R-:W0:Y:S02]  /*15c0*/  F2F.F64.F32 R2, R37 ;  /* 0x0000002500027310 */ /* 0x000e240000201800 */
[----:B0-----:R-:W0:-:S06]  /*15d0*/  DMUL R2, R2, R4 ;  /* 0x0000000402027228 */ /* 0x001e0c0000000000 */
[----:B0----5:R-:W0:-:S07]  /*15e0*/  DFMA R2, R32, R34, R2 ;  /* 0x000000222002722b */ /* 0x021e0e0000000002 */
[----:B0-----:R0:W-:Y:S04]  /*15f0*/  STG.E.64 [R22.64], R2 ;  /* 0x0000000216007986 */ /* 0x0011e8000c101b24 */
.L_x_218:
[----:B------:R-:W-:Y:S05]  /*1600*/  BSYNC B7 ;  /* 0x0000000000077941 */ /* 0x000fea0003800000 */
.L_x_217:
[----:B------:R-:W-:Y:S02]  /*1610*/  ISETP.NE.AND P0, PT, R38, RZ, PT ;  /* 0x000000ff2600720c */ /* 0x000fe40003f05270 */
[----:B------:R-:W-:-:S11]  /*1620*/  IADD3 R19, R19, UR38, RZ ;  /* 0x0000002613137c10 */ /* 0x000fd6000fffe0ff */
[----:B------:R-:W-:Y:S05]  /*1630*/  @P0 BRA `(.L_x_220) ;  /* 0xfffffc6000000947 */ /* 0x000fea000383ffff */
[----:B------:R-:W-:Y:S05]  /*1640*/  EXIT ;  /* 0x000000000000794d */ /* 0x000fea0003800000 */
.L_x_221:
        /* <DEDUP_REMOVED lines=11> */
.L_x_368:


//--------------------- .text._28header_files_timple_solver_c_update_boundary_pprime_vectorised_2d_346_gpu --------------------------
	.section	.text._28header_files_timple_solver_c_update_boundary_pprime_vectorised_2d_346_gpu,"ax",@progbits
	.sectioninfo	@"SHI_REGISTERS=64"
	.align	128
        .global         _28header_files_timple_solver_c_update_boundary_pprime_vectorised_2d_346_gpu
        .type           _28header_files_timple_solver_c_update_boundary_pprime_vectorised_2d_346_gpu,@function
        .size           _28header_files_timple_solver_c_update_boundary_pprime_vectorised_2d_346_gpu,(.L_x_369 - _28header_files_timple_solver_c_update_boundary_pprime_vectorised_2d_346_gpu)
        .other          _28header_files_timple_solver_c_update_boundary_pprime_vectorised_2d_346_gpu,@"STO_CUDA_ENTRY STV_DEFAULT"
_28header_files_timple_solver_c_update_boundary_pprime_vectorised_2d_346_gpu:
.text._28header_files_timple_solver_c_update_boundary_pprime_vectorised_2d_346_gpu:
[----:B------:R-:W-:Y:S02]  /*0000*/  MOV R1, c[0x0][0x28] ;  /* 0x00000a0000017a02 */ /* 0x000fe40000000f00 */
[----:B------:R-:W-:Y:S01]  /*0010*/  IMAD.MOV.U32 R2, RZ, RZ, c[0x0][0x160] ;  /* 0x00005800ff027624 */ /* 0x000fe200078e00ff */
[----:B------:R-:W-:Y:S01]  /*0020*/  ULDC.64 UR36, c[0x0][0x118] ;  /* 0x0000460000247ab9 */ /* 0x000fe20000000a00 */
[----:B------:R-:W-:Y:S01]  /*0030*/  IMAD.MOV.U32 R3, RZ, RZ, c[0x0][0x164] ;  /* 0x00005900ff037624 */ /* 0x000fe200078e00ff */
[----:B------:R-:W-:-:S04]  /*0040*/  ULDC.64 UR4, c[0x0][0x160] ;  /* 0x0000580000047ab9 */ /* 0x000fc80000000a00 */
[----:B------:R-:W2:Y:S01]  /*0050*/  LDG.E.CONSTANT R2, [R2.64+0x104] ;  /* 0x0001042402027981 */ /* 0x000ea2000c1e9900 */
[----:B------:R-:W-:-:S04]  /*0060*/  UIADD3 UR4, UP0, UR4, 0x104, URZ ;  /* 0x0000010404047890 */ /* 0x000fc8000ff1e03f */
[----:B------:R-:W-:Y:S02]  /*0070*/  UIADD3.X UR5, URZ, UR5, URZ, UP0, !UPT ;  /* 0x000000053f057290 */ /* 0x000fe400087fe43f */
[----:B------:R-:W-:-:S04]  /*0080*/  MOV R18, UR4 ;  /* 0x0000000400127c02 */ /* 0x000fc80008000f00 */
[----:B------:R-:W-:Y:S02]  /*0090*/  MOV R19, UR5 ;  /* 0x0000000500137c02 */ /* 0x000fe40008000f00 */
[----:B--2---:R-:W-:-:S13]  /*00a0*/  ISETP.GE.AND P0, PT, R2, 0x1, PT ;  /* 0x000000010200780c */ /* 0x004fda0003f06270 */
[----:B------:R-:W-:Y:S05]  /*00b0*/  @!P0 EXIT ;  /* 0x000000000000894d */ /* 0x000fea0003800000 */
[----:B------:R-:W2:Y:S01]  /*00c0*/  LDG.E.U16.CONSTANT R0, [R18.64+0x16] ;  /* 0x0000162412007981 */ /* 0x000ea2000c1e9500 */
[----:B------:R-:W-:Y:S02]  /*00d0*/  ULDC UR38, c[0x0][0xc] ;  /* 0x0000030000267ab9 */ /* 0x000fe40000000800 */
[----:B------:R-:W-:Y:S01]  /*00e0*/  USHF.L.U32 UR38, UR38, 0x7, URZ ;  /* 0x0000000726267899 */ /* 0x000fe2000800063f */
[----:B------:R-:W0:Y:S04]  /*00f0*/  S2R R17, SR_CTAID.X ;  /* 0x0000000000117919 */ /* 0x000e280000002500 */
[----:B------:R-:W0:Y:S02]  /*0100*/  S2R R4, SR_TID.X ;  /* 0x0000000000047919 */ /* 0x000e240000002100 */
[----:B0-----:R-:W-:Y:S01]  /*0110*/  IMAD R17, R17, 0x80, R4 ;  /* 0x0000008011117824 */ /* 0x001fe200078e0204 */
[----:B--2---:R-:W-:-:S04]  /*0120*/  PRMT R16, R0, 0x9910, RZ ;  /* 0x0000991000107816 */ /* 0x004fc800000000ff */
[----:B------:R-:W-:-:S13]  /*0130*/  ISETP.GE.AND P0, PT, R16, 0x2, PT ;  /* 0x000000021000780c */ /* 0x000fda0003f06270 */
[----:B------:R-:W-:Y:S05]  /*0140*/  @!P0 BRA `(.L_x_222) ;  /* 0x000008f000008947 */ /* 0x000fea0003800000 */
[C---:B------:R-:W-:Y:S01]  /*0150*/  IADD3 R32, R16.reuse, -0x1, RZ ;  /* 0xffffffff10207810 */ /* 0x040fe20007ffe0ff */
[----:B------:R-:W-:Y:S01]  /*0160*/  IMAD.MOV.U32 R35, RZ, RZ, R2 ;  /* 0x000000ffff237224 */ /* 0x000fe200078e0002 */
[C---:B------:R-:W-:Y:S02]  /*0170*/  IADD3 R33, R16.reuse, -0x3, RZ ;  /* 0xfffffffd10217810 */ /* 0x040fe40007ffe0ff */
[----:B------:R-:W-:Y:S02]  /*0180*/  IADD3 R34, R16, -0x4, RZ ;  /* 0xfffffffc10227810 */ /* 0x000fe40007ffe0ff */
.L_x_229:
[----:B------:R-:W-:Y:S01]  /*0190*/  ISETP.GT.AND P0, PT, R2, R17, PT ;  /* 0x000000110200720c */ /* 0x000fe20003f04270 */
[----:B------:R-:W-:Y:S01]  /*01a0*/  BSSY B7, `(.L_x_223) ;  /* 0x0000085000077945 */ /* 0x000fe20003800000 */
[----:B------:R-:W-:-:S04]  /*01b0*/  IADD3 R35, R35, -UR38, RZ ;  /* 0x8000002623237c10 */ /* 0x000fc8000fffe0ff */
[----:B------:R-:W-:-:S04]  /*01c0*/  ISETP.GT.AND P1, PT, R35, RZ, PT ;  /* 0x000000ff2300720c */ /* 0x000fc80003f24270 */
[----:B------:R-:W-:-:S03]  /*01d0*/  P2R R36, PR, RZ, 0x2 ;  /* 0x00000002ff247803 */ /* 0x000fc60000000000 */
[----:B01----:R-:W-:Y:S05]  /*01e0*/  @!P0 BRA `(.L_x_224) ;  /* 0x0000080000008947 */ /* 0x003fea0003800000 */
[----:B------:R-:W2:Y:S04]  /*01f0*/  LDG.E.64.CONSTANT R6, [R18.64+0x4c] ;  /* 0x00004c2412067981 */ /* 0x000ea8000c1e9b00 */
[----:B------:R-:W3:Y:S04]  /*0200*/  LDG.E.64.CONSTANT R4, [R18.64+0x44] ;  /* 0x0000442412047981 */ /* 0x000ee8000c1e9b00 */
[----:B------:R-:W4:Y:S04]  /*0210*/  LDG.E.64.CONSTANT R54, [R18.64+0xa4] ;  /* 0x0000a42412367981 */ /* 0x000f28000c1e9b00 */
[----:B------:R-:W4:Y:S01]  /*0220*/  LDG.E.64.CONSTANT R56, [R18.64+0x9c] ;  /* 0x00009c2412387981 */ /* 0x000f22000c1e9b00 */
[--C-:B------:R-:W-:Y:S01]  /*0230*/  SHF.R.S64 R37, RZ, 0x1d, R17.reuse ;  /* 0x0000001dff257819 */ /* 0x100fe20000001011 */
[----:B------:R-:W-:Y:S01]  /*0240*/  IMAD R3, R17, c[0x0][0x170], RZ ;  /* 0x00005c0011037a24 */ /* 0x000fe200078e02ff */
[----:B------:R-:W-:Y:S01]  /*0250*/  SHF.R.S32.HI R39, RZ, 0x1d, R17 ;  /* 0x0000001dff277819 */ /* 0x000fe20000011411 */
[----:B------:R-:W-:Y:S01]  /*0260*/  IMAD.MOV.U32 R23, RZ, RZ, c[0x0][0x16c] ;  /* 0x00005b00ff177624 */ /* 0x000fe200078e00ff */
[----:B------:R-:W-:Y:S01]  /*0270*/  MOV R22, c[0x0][0x168] ;  /* 0x00005a0000167a02 */ /* 0x000fe20000000f00 */
[----:B------:R0:W5:Y:S05]  /*0280*/  LDG.E.64.CONSTANT R58, [R18.64+0x84] ;  /* 0x00008424123a7981 */ /* 0x00016a000c1e9b00 */
[----:B------:R-:W5:Y:S01]  /*0290*/  LDG.E.64.CONSTANT R22, [R22.64+0x58] ;  /* 0x0000582416167981 */ /* 0x000f62000c1e9b00 */
[----:B--2---:R-:W-:-:S02]  /*02a0*/  IADD3 R14, P1, R6, R37, RZ ;  /* 0x00000025060e7210 */ /* 0x004fc40007f3e0ff */
[----:B---3--:R-:W-:-:S03]  /*02b0*/  IADD3 R8, P0, R4, R37, RZ ;  /* 0x0000002504087210 */ /* 0x008fc60007f1e0ff */
[----:B------:R-:W-:Y:S02]  /*02c0*/  IMAD.X R15, R7, 0x1, R39, P1 ;  /* 0x00000001070f7824 */ /* 0x000fe400008e0627 */
[----:B----4-:R-:W-:-:S04]  /*02d0*/  IMAD.WIDE R20, R3, 0x8, R54 ;  /* 0x0000000803147825 */ /* 0x010fc800078e0236 */
[----:B------:R-:W-:Y:S01]  /*02e0*/  IMAD.X R9, R5, 0x1, R39, P0 ;  /* 0x0000000105097824 */ /* 0x000fe200000e0627 */
[----:B------:R-:W2:Y:S01]  /*02f0*/  LDG.E.64 R10, [R20.64] ;  /* 0x00000024140a7981 */ /* 0x000ea2000c1e1b00 */
[----:B------:R-:W-:-:S03]  /*0300*/  IMAD.WIDE R24, R3, 0x8, R56 ;  /* 0x0000000803187825 */ /* 0x000fc600078e0238 */
[----:B------:R1:W2:Y:S04]  /*0310*/  LDG.E.64 R4, [R14.64] ;  /* 0x000000240e047981 */ /* 0x0002a8000c1e1b00 */
[----:B------:R-:W3:Y:S04]  /*0320*/  LDG.E.64 R6, [R24.64] ;  /* 0x0000002418067981 */ /* 0x000ee8000c1e1b00 */
[----:B------:R-:W3:Y:S01]  /*0330*/  LDG.E.64 R8, [R8.64] ;  /* 0x0000002408087981 */ /* 0x000ee2000c1e1b00 */
[----:B------:R-:W-:Y:S02]  /*0340*/  LOP3.LUT P1, R28, R32, 0x3, RZ, 0xc0, !PT ;  /* 0x00000003201c7812 */ /* 0x000fe4000782c0ff */
[----:B------:R-:W-:Y:S01]  /*0350*/  IADD3 R0, R16, -0x2, RZ ;  /* 0xfffffffe10007810 */ /* 0x000fe20007ffe0ff */
[----:B-1----:R-:W-:Y:S01]  /*0360*/  CS2R R14, SRZ ;  /* 0x00000000000e7805 */ /* 0x002fe2000001ff00 */
[----:B------:R-:W-:-:S02]  /*0370*/  MOV R31, R3 ;  /* 0x00000003001f7202 */ /* 0x000fc40000000f00 */
[----:B------:R-:W-:Y:S01]  /*0380*/  ISETP.GE.U32.AND P0, PT, R0, 0x3, PT ;  /* 0x000000030000780c */ /* 0x000fe20003f06070 */
[----:B------:R-:W-:Y:S01]  /*0390*/  IMAD.MOV.U32 R0, RZ, RZ, R32 ;  /* 0x000000ffff007224 */ /* 0x000fe200078e0020 */
[----:B--2---:R-:W3:-:S06]  /*03a0*/  DMUL R10, R10, R4 ;  /* 0x000000040a0a7228 */ /* 0x004ecc0000000000 */
[----:B---3--:R-:W1:-:S06]  /*03b0*/  DFMA R6, R6, R8, R10 ;  /* 0x000000080606722b */ /* 0x008e4c000000000a */
[----:B-1----:R-:W1:Y:S01]  /*03c0*/  MUFU.RCP64H R11, R7 ;  /* 0x00000007000b7308 */ /* 0x002e620000001800 */
[----:B------:R-:W-:-:S06]  /*03d0*/  MOV R10, 0x1 ;  /* 0x00000001000a7802 */ /* 0x000fcc0000000f00 */
[----:B-1----:R-:W1:-:S06]  /*03e0*/  DFMA R12, -R6, R10, 1 ;  /* 0x3ff00000060c742b */ /* 0x002e4c000000010a */
[----:B-1----:R-:W1:-:S06]  /*03f0*/  DFMA R12, R12, R12, R12 ;  /* 0x0000000c0c0c722b */ /* 0x002e4c000000000c */
[----:B-1----:R1:W2:Y:S02]  /*0400*/  DFMA R10, R10, R12, R10 ;  /* 0x0000000c0a0a722b */ /* 0x0022a4000000000a */
[----:B-1----:R-:W-:Y:S01]  /*0410*/  CS2R R12, SRZ ;  /* 0x00000000000c7805 */ /* 0x002fe2000001ff00 */
[----:B------:R-:W-:Y:S05]  /*0420*/  @!P1 BRA `(.L_x_225) ;  /* 0x000001f000009947 */ /* 0x000fea0003800000 */
[----:B0-2---:R-:W-:Y:S01]  /*0430*/  IADD3 R31, R3, 0x1, RZ ;  /* 0x00000001031f7810 */ /* 0x005fe20007ffe0ff */
[----:B------:R-:W2:Y:S04]  /*0440*/  LDG.E.64 R12, [R24.64+0x8] ;  /* 0x00000824180c7981 */ /* 0x000ea8000c1e1b00 */
[----:B-----5:R-:W-:Y:S01]  /*0450*/  IMAD.WIDE R40, R31, 0x4, R58 ;  /* 0x000000041f287825 */ /* 0x020fe200078e023a */
[----:B------:R-:W3:Y:S04]  /*0460*/  LDG.E.64 R14, [R20.64+0x8] ;  /* 0x00000824140e7981 */ /* 0x000ee8000c1e1b00 */
[----:B------:R-:W4:Y:S01]  /*0470*/  LDG.E R27, [R40.64] ;  /* 0x00000024281b7981 */ /* 0x000f22000c1e1900 */
[----:B------:R-:W-:Y:S01]  /*0480*/  ISETP.NE.AND P1, PT, R28, 0x1, PT ;  /* 0x000000011c00780c */ /* 0x000fe20003f25270 */
[----:B----4-:R-:W-:-:S06]  /*0490*/  IMAD.WIDE R26, R27, 0x8, R22 ;  /* 0x000000081b1a7825 */ /* 0x010fcc00078e0216 */
[----:B------:R-:W2:Y:S01]  /*04a0*/  LDG.E.64 R26, [R26.64] ;  /* 0x000000241a1a7981 */ /* 0x000ea2000c1e1b00 */
[----:B------:R-:W-:Y:S01]  /*04b0*/  IADD3 R0, R16, -0x2, RZ ;  /* 0xfffffffe10007810 */ /* 0x000fe20007ffe0ff */
[----:B--2---:R0:W1:-:S04]  /*04c0*/  DFMA R12, R12, R26, RZ ;  /* 0x0000001a0c0c722b */ /* 0x00404800000000ff */
[----:B---3--:R0:W2:Y:S01]  /*04d0*/  DFMA R14, R26, R14, RZ ;  /* 0x0000000e1a0e722b */ /* 0x0080a200000000ff */
[----:B------:R-:W-:Y:S05]  /*04e0*/  @!P1 BRA `(.L_x_225) ;  /* 0x0000013000009947 */ /* 0x000fea0003800000 */
[----:B-1----:R-:W-:Y:S01]  /*04f0*/  ISETP.NE.AND P1, PT, R28, 0x2, PT ;  /* 0x000000021c00780c */ /* 0x002fe20003f25270 */
[----:B------:R-:W3:Y:S04]  /*0500*/  LDG.E R29, [R40.64+0x4] ;  /* 0x00000424281d7981 */ /* 0x000ee8000c1e1900 */
[----:B0-----:R-:W4:Y:S04]  /*0510*/  LDG.E.64 R26, [R24.64+0x10] ;  /* 0x00001024181a7981 */ /* 0x001f28000c1e1b00 */
        /* <DEDUP_REMOVED lines=8> */
[----:B------:R-:W-:Y:S01]  /*05a0*/  IMAD.MOV.U32 R0, RZ, RZ, R33 ;  /* 0x000000ffff007224 */ /* 0x000fe200078e0021 */
[----:B------:R-:W-:Y:S01]  /*05b0*/  @P1 MOV R0, R34 ;  /* 0x0000002200001202 */ /* 0x000fe20000000f00 */
[----:B----4-:R-:W2:-:S04]  /*05c0*/  DFMA R12, R26, R28, R12 ;  /* 0x0000001c1a0c722b */ /* 0x010e88000000000c */
[----:B-----5:R0:W1:Y:S02]  /*05d0*/  DFMA R14, R28, R30, R14 ;  /* 0x0000001e1c0e722b */ /* 0x020064000000000e */
[C---:B0-----:R-:W-:Y:S02]  /*05e0*/  IADD3 R31, R3.reuse, 0x2, RZ ;  /* 0x00000002031f7810 */ /* 0x041fe40007ffe0ff */
[----:B------:R-:W-:Y:S01]  /*05f0*/  @P1 IADD3 R31, R3, 0x3, RZ ;  /* 0x00000003031f1810 */ /* 0x000fe20007ffe0ff */
[----:B--2---:R0:W2:-:S04]  /*0600*/  @P1 DFMA R12, R44, R42, R12 ;  /* 0x0000002a2c0c122b */ /* 0x004088000000000c */
[----:B-1----:R0:W1:-:S06]  /*0610*/  @P1 DFMA R14, R42, R46, R14 ;  /* 0x0000002e2a0e122b */ /* 0x00204c000000000e */
.L_x_225:
[----:B012---:R-:W-:Y:S05]  /*0620*/  @!P0 BRA `(.L_x_226) ;  /* 0x0000027000008947 */ /* 0x007fea0003800000 */
[----:B------:R-:W-:Y:S01]  /*0630*/  BSSY B0, `(.L_x_226) ;  /* 0x0000026000007945 */ /* 0x000fe20003800000 */
[----:B------:R-:W-:-:S04]  /*0640*/  IADD3 R3, R31, 0x4, RZ ;  /* 0x000000041f037810 */ /* 0x000fc80007ffe0ff */
.L_x_227:
[----:B------:R-:W-:-:S05]  /*0650*/  IADD3 R61, R3, -0x3, RZ ;  /* 0xfffffffd033d7810 */ /* 0x000fca0007ffe0ff */
[----:B-----5:R-:W-:-:S05]  /*0660*/  IMAD.WIDE R40, R61, 0x4, R58 ;  /* 0x000000043d287825 */ /* 0x020fca00078e023a */
[----:B0-----:R0:W2:Y:S04]  /*0670*/  LDG.E R25, [R40.64] ;  /* 0x0000002428197981 */ /* 0x0010a8000c1e1900 */
[----:B------:R0:W3:Y:S04]  /*0680*/  LDG.E R31, [R40.64+0x4] ;  /* 0x00000424281f7981 */ /* 0x0000e8000c1e1900 */
[----:B------:R0:W4:Y:S04]  /*0690*/  LDG.E R45, [R40.64+0x8] ;  /* 0x00000824282d7981 */ /* 0x000128000c1e1900 */
[----:B-1----:R0:W4:Y:S01]  /*06a0*/  LDG.E R51, [R40.64+0xc] ;  /* 0x00000c2428337981 */ /* 0x002122000c1e1900 */
[----:B------:R-:W-:-:S04]  /*06b0*/  IMAD.WIDE R48, R61, 0x8, R56 ;  /* 0x000000083d307825 */ /* 0x000fc800078e0238 */
[----:B------:R-:W-:Y:S01]  /*06c0*/  IMAD.WIDE R60, R61, 0x8, R54 ;  /* 0x000000083d3c7825 */ /* 0x000fe200078e0236 */
[----:B------:R1:W4:Y:S04]  /*06d0*/  LDG.E.64 R20, [R48.64] ;  /* 0x0000002430147981 */ /* 0x000328000c1e1b00 */
[----:B------:R-:W4:Y:S04]  /*06e0*/  LDG.E.64 R26, [R60.64] ;  /* 0x000000243c1a7981 */ /* 0x000f28000c1e1b00 */
[----:B------:R1:W4:Y:S04]  /*06f0*/  LDG.E.64 R28, [R48.64+0x8] ;  /* 0x00000824301c7981 */ /* 0x000328000c1e1b00 */
[----:B0-----:R-:W4:Y:S04]  /*0700*/  LDG.E.64 R40, [R60.64+0x8] ;  /* 0x000008243c287981 */ /* 0x001f28000c1e1b00 */
[----:B------:R1:W4:Y:S04]  /*0710*/  LDG.E.64 R42, [R48.64+0x10] ;  /* 0x00001024302a7981 */ /* 0x000328000c1e1b00 */
[----:B------:R-:W4:Y:S04]  /*0720*/  LDG.E.64 R46, [R60.64+0x10] ;  /* 0x000010243c2e7981 */ /* 0x000f28000c1e1b00 */
[----:B------:R-:W4:Y:S04]  /*0730*/  LDG.E.64 R52, [R60.64+0x18] ;  /* 0x000018243c347981 */ /* 0x000f28000c1e1b00 */
[----:B-1----:R-:W4:Y:S01]  /*0740*/  LDG.E.64 R48, [R48.64+0x18] ;  /* 0x0000182430307981 */ /* 0x002f22000c1e1b00 */
        /* <DEDUP_REMOVED lines=21> */
.L_x_226:
[----:B0-----:R-:W0:Y:S01]  /*08a0*/  DMUL R4, R4, R14 ;  /* 0x0000000e04047228 */ /* 0x001e220000000000 */
[----:B------:R-:W-:Y:S03]  /*08b0*/  BSSY B6, `(.L_x_228) ;  /* 0x0000010000067945 */ /* 0x000fe60003800000 */
[----:B------:R-:W2:-:S04]  /*08c0*/  DFMA R14, -R6, R10, 1 ;  /* 0x3ff00000060e742b */ /* 0x000e88000000010a */
[----:B0-----:R-:W-:-:S04]  /*08d0*/  DFMA R8, R8, -R12, -R4 ;  /* 0x8000000c0808722b */ /* 0x001fc80000000804 */
[----:B--2---:R-:W0:-:S06]  /*08e0*/  DFMA R14, R10, R14, R10 ;  /* 0x0000000e0a0e722b */ /* 0x004e0c000000000a */
[----:B0-----:R-:W0:Y:S01]  /*08f0*/  DMUL R4, R8, R14 ;  /* 0x0000000e08047228 */ /* 0x001e220000000000 */
[----:B------:R-:W-:-:S05]  /*0900*/  FSETP.GEU.AND P1, PT, |R9|, 6.5827683646048100446e-37, PT ;  /* 0x036000000900780b */ /* 0x000fca0003f2e200 */
[----:B0-----:R-:W0:-:S06]  /*0910*/  DFMA R10, -R6, R4, R8 ;  /* 0x00000004060a722b */ /* 0x001e0c0000000108 */
[----:B0-----:R-:W0:-:S10]  /*0920*/  DFMA R4, R14, R10, R4 ;  /* 0x0000000a0e04722b */ /* 0x001e140000000004 */
[----:B0-----:R-:W-:-:S05]  /*0930*/  FFMA R0, RZ, R7, R5 ;  /* 0x00000007ff007223 */ /* 0x001fca0000000005 */
[----:B------:R-:W-:-:S13]  /*0940*/  FSETP.GT.AND P0, PT, |R0|, 1.469367938527859385e-39, PT ;  /* 0x001000000000780b */ /* 0x000fda0003f04200 */
[----:B------:R-:W-:Y:S05]  /*0950*/  @P0 BRA P1, `(.L_x_11) ;  /* 0x0000005000000947 */ /* 0x000fea0000800000 */
[----:B------:R-:W-:Y:S01]  /*0960*/  IMAD.MOV.U32 R4, RZ, RZ, R8 ;  /* 0x000000ffff047224 */ /* 0x000fe200078e0008 */
[----:B-1----:R-:W-:Y:S01]  /*0970*/  MOV R20, 32@lo((_28header_files_timple_solver_c_update_boundary_pprime_vectorised_2d_346_gpu + .L_x_11@srel)) ;  /* 0x0000000000147802 */ /* 0x002fe20000000f00 */
[----:B------:R-:W-:Y:S01]  /*0980*/  IMAD.MOV.U32 R5, RZ, RZ, R9 ;  /* 0x000000ffff057224 */ /* 0x000fe200078e0009 */
[----:B------:R-:W-:-:S05]  /*0990*/  MOV R21, 32@hi((_28header_files_timple_solver_c_update_boundary_pprime_vectorised_2d_346_gpu + .L_x_11@srel)) ;  /* 0x0000000000157802 */ /* 0x000fca0000000f00 */
[----:B-----5:R-:W-:Y:S05]  /*09a0*/  CALL.ABS.NOINC `(__cuda_sm20_div_rn_f64_full) ;  /* 0x0000000000007943 */ /* 0x020fea0003c00000 */
.L_x_11:
[----:B------:R-:W-:Y:S05]  /*09b0*/  BSYNC B6 ;  /* 0x0000000000067941 */ /* 0x000fea0003800000 */
.L_x_228:
[----:B-----5:R-:W-:-:S04]  /*09c0*/  IADD3 R6, P0, R22, R37, RZ ;  /* 0x0000002516067210 */ /* 0x020fc80007f1e0ff */
[----:B------:R-:W-:-:S05]  /*09d0*/  IADD3.X R7, R23, R39, RZ, P0, !PT ;  /* 0x0000002717077210 */ /* 0x000fca00007fe4ff */
[----:B------:R0:W-:Y:S04]  /*09e0*/  STG.E.64 [R6.64], R4 ;  /* 0x0000000406007986 */ /* 0x0001e8000c101b24 */
.L_x_224:
[----:B------:R-:W-:Y:S05]  /*09f0*/  BSYNC B7 ;  /* 0x0000000000077941 */ /* 0x000fea0003800000 */
.L_x_223:
[----:B------:R-:W-:Y:S02]  /*0a00*/  ISETP.NE.AND P0, PT, R36, RZ, PT ;  /* 0x000000ff2400720c */ /* 0x000fe40003f05270 */
[----:B------:R-:W-:-:S11]  /*0a10*/  IADD3 R17, R17, UR38, RZ ;  /* 0x0000002611117c10 */ /* 0x000fd6000fffe0ff */
[----:B------:R-:W-:Y:S05]  /*0a20*/  @P0 BRA `(.L_x_229) ;  /* 0xfffff76000000947 */ /* 0x000fea000383ffff */
[----:B------:R-:W-:Y:S05]  /*0a30*/  EXIT ;  /* 0x000000000000794d */ /* 0x000fea0003800000 */
.L_x_222:
[----:B------:R-:W-:Y:S02]  /*0a40*/  MOV R16, R2 ;  /* 0x0000000200107202 */ /* 0x000fe40000000f00 */
.L_x_233:
[----:B------:R-:W-:Y:S01]  /*0a50*/  ISETP.GT.AND P0, PT, R2, R17, PT ;  /* 0x000000110200720c */ /* 0x000fe20003f04270 */
[----:B------:R-:W-:Y:S01]  /*0a60*/  BSSY B7, `(.L_x_230) ;  /* 0x0000035000077945 */ /* 0x000fe20003800000 */
[----:B------:R-:W-:-:S04]  /*0a70*/  IADD3 R16, R16, -UR38, RZ ;  /* 0x8000002610107c10 */ /* 0x000fc8000fffe0ff */
[----:B------:R-:W-:-:S04]  /*0a80*/  ISETP.GT.AND P1, PT, R16, RZ, PT ;  /* 0x000000ff1000720c */ /* 0x000fc80003f24270 */
[----:B------:R-:W-:-:S03]  /*0a90*/  P2R R32, PR, RZ, 0x2 ;  /* 0x00000002ff207803 */ /* 0x000fc60000000000 */
[----:B0-----:R-:W-:Y:S05]  /*0aa0*/  @!P0 BRA `(.L_x_231) ;  /* 0x0000030000008947 */ /* 0x001fea0003800000 */
[----:B------:R-:W2:Y:S04]  /*0ab0*/  LDG.E.64.CONSTANT R8, [R18.64+0x4c] ;  /* 0x00004c2412087981 */ /* 0x000ea8000c1e9b00 */
[----:B------:R-:W3:Y:S04]  /*0ac0*/  LDG.E.64.CONSTANT R10, [R18.64+0xa4] ;  /* 0x0000a424120a7981 */ /* 0x000ee8000c1e9b00 */
[----:B------:R-:W4:Y:S04]  /*0ad0*/  LDG.E.64.CONSTANT R4, [R18.64+0x44] ;  /* 0x0000442412047981 */ /* 0x000f28000c1e9b00 */
[----:B------:R-:W5:Y:S01]  /*0ae0*/  LDG.E.64.CONSTANT R6, [R18.64+0x9c] ;  /* 0x00009c2412067981 */ /* 0x000f62000c1e9b00 */
[--C-:B------:R-:W-:Y:S01]  /*0af0*/  SHF.R.S64 R22, RZ, 0x1d, R17.reuse ;  /* 0x0000001dff167819 */ /* 0x100fe20000001011 */
[----:B------:R-:W-:Y:S01]  /*0b00*/  IMAD R3, R17, c[0x0][0x170], RZ ;  /* 0x00005c0011037a24 */ /* 0x000fe200078e02ff */
[----:B------:R-:W-:-:S02]  /*0b10*/  SHF.R.S32.HI R23, RZ, 0x1d, R17 ;  /* 0x0000001dff177819 */ /* 0x000fc40000011411 */
[-C--:B--2---:R-:W-:Y:S01]  /*0b20*/  IADD3 R26, P1, R8, R22.reuse, RZ ;  /* 0x00000016081a7210 */ /* 0x084fe20007f3e0ff */
[----:B---3--:R-:W-:Y:S01]  /*0b30*/  IMAD.WIDE R10, R3, 0x8, R10 ;  /* 0x00000008030a7825 */ /* 0x008fe200078e020a */
[----:B----4-:R-:W-:-:S03]  /*0b40*/  IADD3 R24, P0, R4, R22, RZ ;  /* 0x0000001604187210 */ /* 0x010fc60007f1e0ff */
[----:B------:R-:W-:Y:S02]  /*0b50*/  IMAD.X R27, R9, 0x1, R23, P1 ;  /* 0x00000001091b7824 */ /* 0x000fe400008e0617 */
[----:B------:R-:W2:Y:S01]  /*0b60*/  LDG.E.64 R10, [R10.64] ;  /* 0x000000240a0a7981 */ /* 0x000ea2000c1e1b00 */
[----:B------:R-:W-:Y:S01]  /*0b70*/  IADD3.X R25, R5, R23, RZ, P0, !PT ;  /* 0x0000001705197210 */ /* 0x000fe200007fe4ff */
[----:B-----5:R-:W-:Y:S02]  /*0b80*/  IMAD.WIDE R4, R3, 0x8, R6 ;  /* 0x0000000803047825 */ /* 0x020fe400078e0206 */
[----:B------:R-:W2:Y:S04]  /*0b90*/  LDG.E.64 R12, [R26.64] ;  /* 0x000000241a0c7981 */ /* 0x000ea8000c1e1b00 */
[----:B------:R-:W3:Y:S04]  /*0ba0*/  LDG.E.64 R8, [R24.64] ;  /* 0x0000002418087981 */ /* 0x000ee8000c1e1b00 */
[----:B------:R-:W3:Y:S01]  /*0bb0*/  LDG.E.64 R4, [R4.64] ;  /* 0x0000002404047981 */ /* 0x000ee2000c1e1b00 */
[----:B------:R-:W-:Y:S01]  /*0bc0*/  IMAD.MOV.U32 R14, RZ, RZ, 0x1 ;  /* 0x00000001ff0e7424 */ /* 0x000fe200078e00ff */
[----:B------:R-:W-:Y:S01]  /*0bd0*/  BSSY B6, `(.L_x_232) ;  /* 0x0000017000067945 */ /* 0x000fe20003800000 */
[----:B--2---:R-:W3:-:S06]  /*0be0*/  DMUL R6, R10, R12 ;  /* 0x0000000c0a067228 */ /* 0x004ecc0000000000 */
[----:B---3--:R-:W0:-:S06]  /*0bf0*/  DFMA R6, R4, R8, R6 ;  /* 0x000000080406722b */ /* 0x008e0c0000000006 */
[----:B0-----:R-:W0:Y:S02]  /*0c00*/  MUFU.RCP64H R15, R7 ;  /* 0x00000007000f7308 */ /* 0x001e240000001800 */
[----:B0-----:R-:W0:-:S06]  /*0c10*/  DFMA R20, -R6, R14, 1 ;  /* 0x3ff000000614742b */ /* 0x001e0c000000010e */
[----:B0-----:R-:W0:-:S06]  /*0c20*/  DFMA R20, R20, R20, R20 ;  /* 0x000000141414722b */ /* 0x001e0c0000000014 */
[----:B0-----:R-:W0:-:S04]  /*0c30*/  DFMA R20, R14, R20, R14 ;  /* 0x000000140e14722b */ /* 0x001e08000000000e */
[----:B------:R-:W1:-:S04]  /*0c40*/  DMUL R12, RZ, -R12 ;  /* 0x8000000cff0c7228 */ /* 0x000e480000000000 */
[----:B0-----:R-:W0:-:S04]  /*0c50*/  DFMA R10, -R6, R20, 1 ;  /* 0x3ff00000060a742b */ /* 0x001e080000000114 */
[----:B-1----:R-:W-:-:S04]  /*0c60*/  DFMA R8, -RZ, R8, R12 ;  /* 0x00000008ff08722b */ /* 0x002fc8000000010c */
        /* <DEDUP_REMOVED lines=9> */
[----:B------:R-:W-:Y:S01]  /*0d00*/  MOV R20, 32@lo((_28header_files_timple_solver_c_update_boundary_pprime_vectorised_2d_346_gpu + .L_x_12@srel)) ;  /* 0x0000000000147802 */ /* 0x000fe20000000f00 */
[----:B------:R-:W-:Y:S01]  /*0d10*/  IMAD.MOV.U32 R5, RZ, RZ, R9 ;  /* 0x000000ffff057224 */ /* 0x000fe200078e0009 */
[----:B------:R-:W-:-:S05]  /*0d20*/  MOV R21, 32@hi((_28header_files_timple_solver_c_update_boundary_pprime_vectorised_2d_346_gpu + .L_x_12@srel)) ;  /* 0x0000000000157802 */ /* 0x000fca0000000f00 */
[----:B------:R-:W-:Y:S05]  /*0d30*/  CALL.ABS.NOINC `(__cuda_sm20_div_rn_f64_full) ;  /* 0x0000000000007943 */ /* 0x000fea0003c00000 */
.L_x_12:
[----:B------:R-:W-:Y:S05]  /*0d40*/  BSYNC B6 ;  /* 0x0000000000067941 */ /* 0x000fea0003800000 */
.L_x_232:
[----:B------:R-:W-:Y:S01]  /*0d50*/  IMAD.MOV.U32 R6, RZ, RZ, c[0x0][0x168] ;  /* 0x00005a00ff067624 */ /* 0x000fe200078e00ff */
[----:B------:R-:W-:-:S06]  /*0d60*/  MOV R7, c[0x0][0x16c] ;  /* 0x00005b0000077a02 */ /* 0x000fcc0000000f00 */
[----:B------:R-:W2:Y:S02]  /*0d70*/  LDG.E.64.CONSTANT R6, [R6.64+0x58] ;  /* 0x0000582406067981 */ /* 0x000ea4000c1e9b00 */
[----:B--2---:R-:W-:-:S05]  /*0d80*/  IADD3 R22, P0, R6, R22, RZ ;  /* 0x0000001606167210 */ /* 0x004fca0007f1e0ff */
[----:B------:R-:W-:-:S05]  /*0d90*/  IMAD.X R23, R7, 0x1, R23, P0 ;  /* 0x0000000107177824 */ /* 0x000fca00000e0617 */
[----:B------:R0:W-:Y:S03]  /*0da0*/  STG.E.64 [R22.64], R4 ;  /* 0x0000000416007986 */ /* 0x0001e6000c101b24 */
.L_x_231:
[----:B------:R-:W-:Y:S05]  /*0db0*/  BSYNC B7 ;  /* 0x0000000000077941 */ /* 0x000fea0003800000 */
.L_x_230:
[----:B------:R-:W-:Y:S02]  /*0dc0*/  ISETP.NE.AND P0, PT, R32, RZ, PT ;  /* 0x000000ff2000720c */ /* 0x000fe40003f05270 */
[----:B------:R-:W-:-:S11]  /*0dd0*/  IADD3 R17, R17, UR38, RZ ;  /* 0x0000002611117c10 */ /* 0x000fd6000fffe0ff */
[----:B------:R-:W-:Y:S05]  /*0de0*/  @P0 BRA `(.L_x_233) ;  /* 0xfffffc6000000947 */ /* 0x000fea000383ffff */
[----:B------:R-:W-:Y:S05]  /*0df0*/  EXIT ;  /* 0x000000000000794d */ /* 0x000fea0003800000 */
.L_x_234:
        /* <DEDUP_REMOVED lines=16> */
.L_x_369:


//--------------------- .text._28header_files_timple_solver_c_update_boundary_pprime_vectorised_324_gpu --------------------------
	.section	.text._28header_files_timple_solver_c_update_boundary_pprime_vectorised_324_gpu,"ax",@progbits
	.sectioninfo	@"SHI_REGISTERS=80"
	.align	128
        .global         _28header_files_timple_solver_c_update_boundary_pprime_vectorised_324_gpu
        .type           _28header_files_timple_solver_c_update_boundary_pprime_vectorised_324_gpu,@function
        .size           _28header_files_timple_solver_c_update_boundary_pprime_vectorised_324_gpu,(.L_x_370 - _28header_files_timple_solver_c_update_boundary_pprime_vectorised_324_gpu)
        .other          _28header_files_timple_solver_c_update_boundary_pprime_vectorised_324_gpu,@"STO_CUDA_ENTRY STV_DEFAULT"
_28header_files_timple_solver_c_update_boundary_pprime_vectorised_324_gpu:
.text._28header_files_timple_solver_c_update_boundary_pprime_vectorised_324_gpu:
        /* <DEDUP_REMOVED lines=23> */
[----:B------:R-:W-:Y:S02]  /*0170*/  IADD3 R22, R17, -0x4, RZ ;  /* 0xfffffffc11167810 */ /* 0x000fe40007ffe0ff */
.L_x_242:
[----:B------:R-:W-:Y:S01]  /*0180*/  ISETP.GT.AND P0, PT, R2, R19, PT ;  /* 0x000000130200720c */ /* 0x000fe20003f04270 */
[----:B------:R-:W-:-:S12]  /*0190*/  BSSY B7, `(.L_x_236) ;  /* 0x000009e000077945 */ /* 0x000fd80003800000 */
[----:B0-2---:R-:W-:Y:S05]  /*01a0*/  @!P0 BRA `(.L_x_237) ;  /* 0x000009c000008947 */ /* 0x005fea0003800000 */
[----:B------:R-:W2:Y:S04]  /*01b0*/  LDG.E.64.CONSTANT R10, [R34.64+0x4c] ;  /* 0x00004c24220a7981 */ /* 0x000ea8000c1e9b00 */
[----:B------:R-:W3:Y:S04]  /*01c0*/  LDG.E.64.CONSTANT R6, [R34.64+0x44] ;  /* 0x0000442422067981 */ /* 0x000ee8000c1e9b00 */
[----:B------:R-:W4:Y:S04]  /*01d0*/  LDG.E.64.CONSTANT R4, [R34.64+0xa4] ;  /* 0x0000a42422047981 */ /* 0x000f28000c1e9b00 */
[----:B------:R-:W4:Y:S04]  /*01e0*/  LDG.E.64.CONSTANT R12, [R34.64+0x54] ;  /* 0x00005424220c7981 */ /* 0x000f28000c1e9b00 */
[----:B------:R-:W4:Y:S04]  /*01f0*/  LDG.E.64.CONSTANT R70, [R34.64+0x9c] ;  /* 0x00009c2422467981 */ /* 0x000f28000c1e9b00 */
[----:B------:R-:W4:Y:S01]  /*0200*/  LDG.E.64.CONSTANT R8, [R34.64+0xac] ;  /* 0x0000ac2422087981 */ /* 0x000f22000c1e9b00 */
[----:B------:R-:W-:-:S02]  /*0210*/  SHF.R.S64 R32, RZ, 0x1d, R19 ;  /* 0x0000001dff207819 */ /* 0x000fc40000001013 */
[----:B------:R-:W-:Y:S01]  /*0220*/  SHF.R.S32.HI R33, RZ, 0x1d, R19 ;  /* 0x0000001dff217819 */ /* 0x000fe20000011413 */
[----:B------:R-:W-:Y:S01]  /*0230*/  IMAD R3, R19, c[0x0][0x170], RZ ;  /* 0x00005c0013037a24 */ /* 0x000fe200078e02ff */
[----:B------:R-:W-:Y:S01]  /*0240*/  MOV R36, c[0x0][0x168] ;  /* 0x00005a0000247a02 */ /* 0x000fe20000000f00 */
[----:B------:R-:W-:Y:S01]  /*0250*/  IMAD.MOV.U32 R37, RZ, RZ, c[0x0][0x16c] ;  /* 0x00005b00ff257624 */ /* 0x000fe200078e00ff */
[----:B------:R0:W5:Y:S05]  /*0260*/  LDG.E.64.CONSTANT R72, [R34.64+0x84] ;  /* 0x0000842422487981 */ /* 0x00016a000c1e9b00 */
[----:B------:R-:W5:Y:S01]  /*0270*/  LDG.E.64.CONSTANT R36, [R36.64+0x58] ;  /* 0x0000582424247981 */ /* 0x000f62000c1e9b00 */
[----:B--2---:R-:W-:-:S02]  /*0280*/  IADD3 R10, P1, R10, R32, RZ ;  /* 0x000000200a0a7210 */ /* 0x004fc40007f3e0ff */
[----:B---3--:R-:W-:-:S03]  /*0290*/  IADD3 R26, P0, R6, R32, RZ ;  /* 0x00000020061a7210 */ /* 0x008fc60007f1e0ff */
[----:B------:R-:W-:Y:S02]  /*02a0*/  IMAD.X R11, R11, 0x1, R33, P1 ;  /* 0x000000010b0b7824 */ /* 0x000fe400008e0621 */
[----:B----4-:R-:W-:-:S04]  /*02b0*/  IMAD.WIDE R38, R3, 0x8, R4 ;  /* 0x0000000803267825 */ /* 0x010fc800078e0204 */
[----:B------:R-:W2:Y:S01]  /*02c0*/  LDG.E.64 R10, [R10.64] ;  /* 0x000000240a0a7981 */ /* 0x000ea2000c1e1b00 */
[----:B------:R-:W-:Y:S01]  /*02d0*/  IMAD.X R27, R7, 0x1, R33, P0 ;  /* 0x00000001071b7824 */ /* 0x000fe200000e0621 */
[----:B------:R-:W-:Y:S02]  /*02e0*/  IADD3 R14, P0, R12, R32, RZ ;  /* 0x000000200c0e7210 */ /* 0x000fe40007f1e0ff */
[----:B------:R-:W2:Y:S01]  /*02f0*/  LDG.E.64 R20, [R38.64] ;  /* 0x0000002426147981 */ /* 0x000ea2000c1e1b00 */
[----:B------:R-:W-:-:S04]  /*0300*/  IMAD.WIDE R42, R3, 0x8, R70 ;  /* 0x00000008032a7825 */ /* 0x000fc800078e0246 */
[----:B------:R-:W-:Y:S01]  /*0310*/  IMAD.X R15, R13, 0x1, R33, P0 ;  /* 0x000000010d0f7824 */ /* 0x000fe200000e0621 */
[----:B------:R-:W3:Y:S01]  /*0320*/  LDG.E.64 R6, [R42.64] ;  /* 0x000000242a067981 */ /* 0x000ee2000c1e1b00 */
[----:B------:R-:W-:-:S03]  /*0330*/  IMAD.WIDE R40, R3, 0x8, R8 ;  /* 0x0000000803287825 */ /* 0x000fc600078e0208 */
[----:B------:R1:W3:Y:S04]  /*0340*/  LDG.E.64 R12, [R26.64] ;  /* 0x000000241a0c7981 */ /* 0x0002e8000c1e1b00 */
[----:B------:R-:W4:Y:S04]  /*0350*/  LDG.E.64 R24, [R40.64] ;  /* 0x0000002428187981 */ /* 0x000f28000c1e1b00 */
[----:B------:R-:W4:Y:S01]  /*0360*/  LDG.E.64 R14, [R14.64] ;  /* 0x000000240e0e7981 */ /* 0x000f22000c1e1b00 */
[----:B------:R-:W-:-:S04]  /*0370*/  IADD3 R0, R17, -0x1, RZ ;  /* 0xffffffff11007810 */ /* 0x000fc80007ffe0ff */
[----:B------:R-:W-:Y:S02]  /*0380*/  LOP3.LUT P1, RZ, R0, 0x3, RZ, 0xc0, !PT ;  /* 0x0000000300ff7812 */ /* 0x000fe4000782c0ff */
[----:B-1----:R-:W-:Y:S01]  /*0390*/  IADD3 R26, R17, -0x2, RZ ;  /* 0xfffffffe111a7810 */ /* 0x002fe20007ffe0ff */
[----:B------:R-:W-:Y:S01]  /*03a0*/  CS2R R28, SRZ ;  /* 0x00000000001c7805 */ /* 0x000fe2000001ff00 */
[----:B------:R-:W-:Y:S01]  /*03b0*/  CS2R R30, SRZ ;  /* 0x00000000001e7805 */ /* 0x000fe2000001ff00 */
[----:B------:R-:W-:Y:S02]  /*03c0*/  MOV R49, R3 ;  /* 0x0000000300317202 */ /* 0x000fe40000000f00 */
[----:B------:R-:W-:Y:S02]  /*03d0*/  ISETP.GE.U32.AND P0, PT, R26, 0x3, PT ;  /* 0x000000031a00780c */ /* 0x000fe40003f06070 */
[----:B------:R-:W-:Y:S01]  /*03e0*/  CS2R R26, SRZ ;  /* 0x00000000001a7805 */ /* 0x000fe2000001ff00 */
[----:B--2---:R-:W3:-:S06]  /*03f0*/  DMUL R20, R20, R10 ;  /* 0x0000000a14147228 */ /* 0x004ecc0000000000 */
[----:B---3--:R-:W4:-:S06]  /*0400*/  DFMA R6, R6, R12, R20 ;  /* 0x0000000c0606722b */ /* 0x008f0c0000000014 */
[----:B----4-:R-:W1:-:S06]  /*0410*/  DFMA R6, R24, R14, R6 ;  /* 0x0000000e1806722b */ /* 0x010e4c0000000006 */
[----:B-1----:R-:W1:Y:S01]  /*0420*/  MUFU.RCP64H R21, R7 ;  /* 0x0000000700157308 */ /* 0x002e620000001800 */
[----:B------:R-:W-:-:S06]  /*0430*/  IMAD.MOV.U32 R20, RZ, RZ, 0x1 ;  /* 0x00000001ff147424 */ /* 0x000fcc00078e00ff */
[----:B-1----:R-:W1:-:S06]  /*0440*/  DFMA R24, -R6, R20, 1 ;  /* 0x3ff000000618742b */ /* 0x002e4c0000000114 */
[----:B-1----:R-:W1:Y:S01]  /*0450*/  DFMA R24, R24, R24, R24 ;  /* 0x000000181818722b */ /* 0x002e620000000018 */
[----:B------:R-:W-:Y:S05]  /*0460*/  @!P1 BRA `(.L_x_238) ;  /* 0x0000028000009947 */ /* 0x000fea0003800000 */
[----:B0-----:R-:W-:Y:S01]  /*0470*/  IADD3 R49, R3, 0x1, RZ ;  /* 0x0000000103317810 */ /* 0x001fe20007ffe0ff */
[----:B------:R-:W2:Y:S04]  /*0480*/  LDG.E.64 R26, [R42.64+0x8] ;  /* 0x000008242a1a7981 */ /* 0x000ea8000c1e1b00 */
[----:B-----5:R-:W-:Y:S01]  /*0490*/  IMAD.WIDE R44, R49, 0x4, R72 ;  /* 0x00000004312c7825 */ /* 0x020fe200078e0248 */
[----:B------:R-:W3:Y:S04]  /*04a0*/  LDG.E.64 R28, [R38.64+0x8] ;  /* 0x00000824261c7981 */ /* 0x000ee8000c1e1b00 */
[----:B------:R-:W4:Y:S04]  /*04b0*/  LDG.E R47, [R44.64] ;  /* 0x000000242c2f7981 */ /* 0x000f28000c1e1900 */
[----:B------:R-:W2:Y:S01]  /*04c0*/  LDG.E.64 R30, [R40.64+0x8] ;  /* 0x00000824281e7981 */ /* 0x000ea2000c1e1b00 */
[----:B------:R-:W-:Y:S01]  /*04d0*/  LOP3.LUT R0, R0, 0x3, RZ, 0xc0, !PT ;  /* 0x0000000300007812 */ /* 0x000fe200078ec0ff */
[----:B----4-:R-:W-:-:S06]  /*04e0*/  IMAD.WIDE R46, R47, 0x8, R36 ;  /* 0x000000082f2e7825 */ /* 0x010fcc00078e0224 */
[----:B------:R-:W2:Y:S01]  /*04f0*/  LDG.E.64 R46, [R46.64] ;  /* 0x000000242e2e7981 */ /* 0x000ea2000c1e1b00 */
[----:B------:R-:W-:Y:S02]  /*0500*/  ISETP.NE.AND P1, PT, R0, 0x1, PT ;  /* 0x000000010000780c */ /* 0x000fe40003f25270 */
[----:B------:R-:W-:Y:S01]  /*0510*/  IADD3 R0, R17, -0x2, RZ ;  /* 0xfffffffe11007810 */ /* 0x000fe20007ffe0ff */
[----:B--2---:R0:W2:-:S04]  /*0520*/  DFMA R26, R26, R46, RZ ;  /* 0x0000002e1a1a722b */ /* 0x00408800000000ff */
[----:B---3--:R0:W3:-:S04]  /*0530*/  DFMA R28, R46, R28, RZ ;  /* 0x0000001c2e1c722b */ /* 0x0080c800000000ff */
[----:B------:R0:W4:Y:S02]  /*0540*/  DFMA R30, R46, R30, RZ ;  /* 0x0000001e2e1e722b */ /* 0x00012400000000ff */
[----:B------:R-:W-:Y:S05]  /*0550*/  @!P1 BRA `(.L_x_238) ;  /* 0x0000019000009947 */ /* 0x000fea0003800000 */
[----:B--23--:R-:W-:Y:S01]  /*0560*/  IADD3 R0, R16, -0x1, RZ ;  /* 0xffffffff10007810 */ /* 0x00cfe20007ffe0ff */
[----:B------:R-:W2:Y:S03]  /*0570*/  LDG.E R51, [R44.64+0x4] ;  /* 0x000004242c337981 */ /* 0x000ea6000c1e1900 */
[----:B------:R-:W-:Y:S01]  /*0580*/  LOP3.LUT R0, R0, 0x3, RZ, 0xc0, !PT ;  /* 0x0000000300007812 */ /* 0x000fe200078ec0ff */
[----:B0-----:R-:W3:Y:S03]  /*0590*/  LDG.E.64 R46, [R42.64+0x10] ;  /* 0x000010242a2e7981 */ /* 0x001ee6000c1e1b00 */
[----:B------:R-:W-:Y:S01]  /*05a0*/  ISETP.NE.AND P1, PT, R0, 0x2, PT ;  /* 0x000000020000780c */ /* 0x000fe20003f25270 */
[----:B------:R-:W5:Y:S04]  /*05b0*/  LDG.E.64 R48, [R38.64+0x10] ;  /* 0x0000102426307981 */ /* 0x000f68000c1e1b00 */
[----:B----4-:R-:W4:Y:S08]  /*05c0*/  LDG.E.64 R52, [R40.64+0x10] ;  /* 0x0000102428347981 */ /* 0x010f30000c1e1b00 */
[----:B------:R-:W3:Y:S04]  /*05d0*/  @P1 LDG.E R55, [R44.64+0x8] ;  /* 0x000008242c371981 */ /* 0x000ee8000c1e1900 */
[----:B------:R-:W4:Y:S04]  /*05e0*/  @P1 LDG.E.64 R56, [R42.64+0x18] ;  /* 0x000018242a381981 */ /* 0x000f28000c1e1b00 */
[----:B------:R-:W4:Y:S04]  /*05f0*/  @P1 LDG.E.64 R58, [R38.64+0x18] ;  /* 0x00001824263a1981 */ /* 0x000f28000c1e1b00 */
[----:B------:R-:W4:Y:S01]  /*0600*/  @P1 LDG.E.64 R60, [R40.64+0x18] ;  /* 0x00001824283c1981 */ /* 0x000f22000c1e1b00 */
[----:B--2---:R-:W-:-:S06]  /*0610*/  IMAD.WIDE R50, R51, 0x8, R36 ;  /* 0x0000000833327825 */ /* 0x004fcc00078e0224 */
[----:B------:R-:W2:Y:S01]  /*0620*/  LDG.E.64 R50, [R50.64] ;  /* 0x0000002432327981 */ /* 0x000ea2000c1e1b00 */
[----:B---3--:R-:W-:-:S06]  /*0630*/  @P1 IMAD.WIDE R54, R55, 0x8, R36 ;  /* 0x0000000837361825 */ /* 0x008fcc00078e0224 */
[----:B------:R-:W3:Y:S01]  /*0640*/  @P1 LDG.E.64 R54, [R54.64] ;  /* 0x0000002436361981 */ /* 0x000ee2000c1e1b00 */
[----:B------:R-:W-:Y:S02]  /*0650*/  IMAD.MOV.U32 R0, RZ, RZ, R18 ;  /* 0x000000ffff007224 */ /* 0x000fe400078e0012 */
[----:B------:R-:W-:Y:S01]  /*0660*/  @P1 IMAD.MOV.U32 R0, RZ, RZ, R22 ;  /* 0x000000ffff001224 */ /* 0x000fe200078e0016 */
[----:B--2---:R-:W3:-:S04]  /*0670*/  DFMA R26, R46, R50, R26 ;  /* 0x000000322e1a722b */ /* 0x004ec8000000001a */
[----:B-----5:R0:W2:-:S04]  /*0680*/  DFMA R28, R50, R48, R28 ;  /* 0x00000030321c722b */ /* 0x020088000000001c */
[----:B----4-:R-:W4:Y:S01]  /*0690*/  DFMA R30, R50, R52, R30 ;  /* 0x00000034321e722b */ /* 0x010f22000000001e */
[C---:B0-----:R-:W-:Y:S02]  /*06a0*/  IADD3 R49, R3.reuse, 0x2, RZ ;  /* 0x0000000203317810 */ /* 0x041fe40007ffe0ff */
[----:B------:R-:W-:Y:S01]  /*06b0*/  @P1 IADD3 R49, R3, 0x3, RZ ;  /* 0x0000000303311810 */ /* 0x000fe20007ffe0ff */
[----:B---3--:R0:W3:-:S04]  /*06c0*/  @P1 DFMA R26, R56, R54, R26 ;  /* 0x00000036381a122b */ /* 0x0080c8000000001a */
[----:B--2---:R0:W2:-:S04]  /*06d0*/  @P1 DFMA R28, R54, R58, R28 ;  /* 0x0000003a361c122b */ /* 0x004088000000001c */
[----:B----4-:R0:W4:-:S06]  /*06e0*/  @P1 DFMA R30, R54, R60, R30 ;  /* 0x0000003c361e122b */ /* 0x01010c000000001e */
.L_x_238:
[----:B0-23--:R-:W-:Y:S05]  /*06f0*/  @!P0 BRA `(.L_x_239) ;  /* 0x0000030000008947 */ /* 0x00dfea0003800000 */
[----:B------:R-:W-:Y:S01]  /*0700*/  BSSY B0, `(.L_x_239) ;  /* 0x000002f000007945 */ /* 0x000fe20003800000 */
[----:B------:R-:W-:-:S04]  /*0710*/  IADD3 R3, R49, 0x4, RZ ;  /* 0x0000000431037810 */ /* 0x000fc80007ffe0ff */
.L_x_240:
[----:B------:R-:W-:-:S05]  /*0720*/  IADD3 R75, R3, -0x3, RZ ;  /* 0xfffffffd034b7810 */ /* 0x000fca0007ffe0ff */
[----:B--2--5:R-:W-:-:S05]  /*0730*/  IMAD.WIDE R48, R75, 0x4, R72 ;  /* 0x000000044b307825 */ /* 0x024fca00078e0248 */
[----:B------:R0:W2:Y:S04]  /*0740*/  LDG.E R41, [R48.64] ;  /* 0x0000002430297981 */ /* 0x0000a8000c1e1900 */
[----:B------:R0:W3:Y:S04]  /*0750*/  LDG.E R47, [R48.64+0x4] ;  /* 0x00000424302f7981 */ /* 0x0000e8000c1e1900 */
[----:B----4-:R0:W4:Y:S04]  /*0760*/  LDG.E R55, [R48.64+0x8] ;  /* 0x0000082430377981 */ /* 0x010128000c1e1900 */
[----:B------:R0:W4:Y:S01]  /*0770*/  LDG.E R61, [R48.64+0xc] ;  /* 0x00000c24303d7981 */ /* 0x000122000c1e1900 */
[----:B------:R-:W-:-:S04]  /*0780*/  IMAD.WIDE R58, R75, 0x8, R70 ;  /* 0x000000084b3a7825 */ /* 0x000fc800078e0246 */
[C---:B------:R-:W-:Y:S01]  /*0790*/  IMAD.WIDE R76, R75.reuse, 0x8, R4 ;  /* 0x000000084b4c7825 */ /* 0x040fe200078e0204 */
[----:B-1----:R1:W4:Y:S03]  /*07a0*/  LDG.E.64 R38, [R58.64] ;  /* 0x000000243a267981 */ /* 0x002326000c1e1b00 */
[----:B------:R-:W-:Y:S01]  /*07b0*/  IMAD.WIDE R74, R75, 0x8, R8 ;  /* 0x000000084b4a7825 */ /* 0x000fe200078e0208 */
[----:B------:R-:W4:Y:S04]  /*07c0*/  LDG.E.64 R42, [R76.64] ;  /* 0x000000244c2a7981 */ /* 0x000f28000c1e1b00 */
[----:B0-----:R-:W4:Y:S04]  /*07d0*/  LDG.E.64 R48, [R74.64] ;  /* 0x000000244a307981 */ /* 0x001f28000c1e1b00 */
[----:B------:R1:W4:Y:S04]  /*07e0*/  LDG.E.64 R44, [R58.64+0x8] ;  /* 0x000008243a2c7981 */ /* 0x000328000c1e1b00 */
[----:B------:R-:W4:Y:S04]  /*07f0*/  LDG.E.64 R50, [R76.64+0x8] ;  /* 0x000008244c327981 */ /* 0x000f28000c1e1b00 */
[----:B------:R-:W4:Y:S04]  /*0800*/  LDG.E.64 R56, [R74.64+0x8] ;  /* 0x000008244a387981 */ /* 0x000f28000c1e1b00 */
[----:B------:R1:W4:Y:S04]  /*0810*/  LDG.E.64 R52, [R58.64+0x10] ;  /* 0x000010243a347981 */ /* 0x000328000c1e1b00 */
[----:B------:R-:W4:Y:S04]  /*0820*/  LDG.E.64 R62, [R76.64+0x10] ;  /* 0x000010244c3e7981 */ /* 0x000f28000c1e1b00 */
[----:B------:R-:W4:Y:S04]  /*0830*/  LDG.E.64 R64, [R74.64+0x10] ;  /* 0x000010244a407981 */ /* 0x000f28000c1e1b00 */
[----:B-1----:R-:W4:Y:S04]  /*0840*/  LDG.E.64 R58, [R58.64+0x18] ;  /* 0x000018243a3a7981 */ /* 0x002f28000c1e1b00 */
        /* <DEDUP_REMOVED lines=15> */
[----:B------:R-:W1:-:S04]  /*0940*/  DFMA R48, R40, R48, R30 ;  /* 0x000000302830722b */ /* 0x000e48000000001e */
        /* <DEDUP_REMOVED lines=11> */
.L_x_239:
[----:B------:R-:W0:Y:S01]  /*0a00*/  DMUL R10, R10, R28 ;  /* 0x0000001c0a0a7228 */ /* 0x000e220000000000 */
[----:B------:R-:W-:Y:S03]  /*0a10*/  BSSY B6, `(.L_x_241) ;  /* 0x0000012000067945 */ /* 0x000fe60003800000 */
[----:B-1----:R-:W1:-:S04]  /*0a20*/  DFMA R24, R20, R24, R20 ;  /* 0x000000181418722b */ /* 0x002e480000000014 */
[----:B0-----:R-:W0:-:S04]  /*0a30*/  DFMA R10, R12, -R26, -R10 ;  /* 0x8000001a0c0a722b */ /* 0x001e08000000080a */
[----:B-1----:R-:W1:-:S04]  /*0a40*/  DFMA R4, -R6, R24, 1 ;  /* 0x3ff000000604742b */ /* 0x002e480000000118 */
[----:B0---4-:R-:W-:-:S04]  /*0a50*/  DFMA R14, R14, -R30, R10 ;  /* 0x8000001e0e0e722b */ /* 0x011fc8000000000a */
[----:B-1----:R-:W0:-:S06]  /*0a60*/  DFMA R4, R24, R4, R24 ;  /* 0x000000041804722b */ /* 0x002e0c0000000018 */
        /* <DEDUP_REMOVED lines=8> */
[----:B------:R-:W-:Y:S01]  /*0af0*/  MOV R20, 32@lo((_28header_files_timple_solver_c_update_boundary_pprime_vectorised_324_gpu + .L_x_13@srel)) ;  /* 0x0000000000147802 */ /* 0x000fe20000000f00 */
[----:B------:R-:W-:Y:S01]  /*0b00*/  IMAD.MOV.U32 R5, RZ, RZ, R15 ;  /* 0x000000ffff057224 */ /* 0x000fe200078e000f */
[----:B------:R-:W-:-:S05]  /*0b10*/  MOV R21, 32@hi((_28header_files_timple_solver_c_update_boundary_pprime_vectorised_324_gpu + .L_x_13@srel)) ;  /* 0x0000000000157802 */ /* 0x000fca0000000f00 */
[----:B--2--5:R-:W-:Y:S05]  /*0b20*/  CALL.ABS.NOINC `(__cuda_sm20_div_rn_f64_full) ;  /* 0x0000000000007943 */ /* 0x024fea0003c00000 */
.L_x_13:
[----:B------:R-:W-:Y:S05]  /*0b30*/  BSYNC B6 ;  /* 0x0000000000067941 */ /* 0x000fea0003800000 */
.L_x_241:
[----:B-----5:R-:W-:-:S04]  /*0b40*/  IADD3 R32, P0, R36, R32, RZ ;  /* 0x0000002024207210 */ /* 0x020fc80007f1e0ff */
[----:B------:R-:W-:-:S05]  /*0b50*/  IADD3.X R33, R37, R33, RZ, P0, !PT ;  /* 0x0000002125217210 */ /* 0x000fca00007fe4ff */
[----:B------:R0:W-:Y:S04]  /*0b60*/  STG.E.64 [R32.64], R4 ;  /* 0x0000000420007986 */ /* 0x0001e8000c101b24 */
.L_x_237:
[----:B------:R-:W-:Y:S05]  /*0b70*/  BSYNC B7 ;  /* 0x0000000000077941 */ /* 0x000fea0003800000 */
.L_x_236:
[----:B------:R-:W-:Y:S02]  /*0b80*/  IADD3 R23, R23, -UR38, RZ ;  /* 0x8000002617177c10 */ /* 0x000fe4000fffe0ff */
[----:B------:R-:W-:Y:S02]  /*0b90*/  IADD3 R19, R19, UR38, RZ ;  /* 0x0000002613137c10 */ /* 0x000fe4000fffe0ff */
[----:B------:R-:W-:-:S13]  /*0ba0*/  ISETP.GT.AND P0, PT, R23, RZ, PT ;  /* 0x000000ff1700720c */ /* 0x000fda0003f04270 */
[----:B------:R-:W-:Y:S05]  /*0bb0*/  @P0 BRA `(.L_x_242) ;  /* 0xfffff5c000000947 */ /* 0x000fea000383ffff */
[----:B------:R-:W-:Y:S05]  /*0bc0*/  EXIT ;  /* 0x000000000000794d */ /* 0x000fea0003800000 */
.L_x_235:
[----:B------:R-:W-:Y:S02]  /*0bd0*/  MOV R16, R2 ;  /* 0x0000000200107202 */ /* 0x000fe40000000f00 */
.L_x_246:
        /* <DEDUP_REMOVED lines=9> */
[----:B------:R-:W5:Y:S04]  /*0c70*/  LDG.E.64.CONSTANT R6, [R34.64+0x9c] ;  /* 0x00009c2422067981 */ /* 0x000f68000c1e9b00 */
[----:B------:R-:W5:Y:S04]  /*0c80*/  LDG.E.64.CONSTANT R20, [R34.64+0x54] ;  /* 0x0000542422147981 */ /* 0x000f68000c1e9b00 */
[----:B------:R-:W5:Y:S01]  /*0c90*/  LDG.E.64.CONSTANT R14, [R34.64+0xac] ;  /* 0x0000ac24220e7981 */ /* 0x000f62000c1e9b00 */
[--C-:B------:R-:W-:Y:S01]  /*0ca0*/  SHF.R.S64 R17, RZ, 0x1d, R19.reuse ;  /* 0x0000001dff117819 */ /* 0x100fe20000001013 */
[----:B------:R-:W-:Y:S01]  /*0cb0*/  IMAD R3, R19, c[0x0][0x170], RZ ;  /* 0x00005c0013037a24 */ /* 0x000fe200078e02ff */
[----:B------:R-:W-:-:S02]  /*0cc0*/  SHF.R.S32.HI R18, RZ, 0x1d, R19 ;  /* 0x0000001dff127819 */ /* 0x000fc40000011413 */
[-C--:B--2---:R-:W-:Y:S02]  /*0cd0*/  IADD3 R12, P1, R8, R17.reuse, RZ ;  /* 0x00000011080c7210 */ /* 0x084fe40007f3e0ff */
[----:B---3--:R-:W-:-:S03]  /*0ce0*/  IADD3 R8, P0, R4, R17, RZ ;  /* 0x0000001104087210 */ /* 0x008fc60007f1e0ff */
[----:B------:R-:W-:Y:S02]  /*0cf0*/  IMAD.X R13, R9, 0x1, R18, P1 ;  /* 0x00000001090d7824 */ /* 0x000fe400008e0612 */
[----:B----4-:R-:W-:-:S04]  /*0d00*/  IMAD.WIDE R10, R3, 0x8, R10 ;  /* 0x00000008030a7825 */ /* 0x010fc800078e020a */
[----:B------:R-:W2:Y:S01]  /*0d10*/  LDG.E.64 R12, [R12.64] ;  /* 0x000000240c0c7981 */ /* 0x000ea2000c1e1b00 */
[----:B------:R-:W-:Y:S02]  /*0d20*/  IMAD.X R9, R5, 0x1, R18, P0 ;  /* 0x0000000105097824 */ /* 0x000fe400000e0612 */
[----:B-----5:R-:W-:Y:S01]  /*0d30*/  IMAD.WIDE R4, R3, 0x8, R6 ;  /* 0x0000000803047825 */ /* 0x020fe200078e0206 */
[----:B------:R-:W2:Y:S01]  /*0d40*/  LDG.E.64 R10, [R10.64] ;  /* 0x000000240a0a7981 */ /* 0x000ea2000c1e1b00 */
[----:B------:R-:W-:-:S03]  /*0d50*/  IADD3 R20, P0, R20, R17, RZ ;  /* 0x0000001114147210 */ /* 0x000fc60007f1e0ff */
[----:B------:R-:W3:Y:S01]  /*0d60*/  LDG.E.64 R8, [R8.64] ;  /* 0x0000002408087981 */ /* 0x000ee2000c1e1b00 */
[----:B------:R-:W-:Y:S01]  /*0d70*/  IMAD.WIDE R14, R3, 0x8, R14 ;  /* 0x00000008030e7825 */ /* 0x000fe200078e020e */
[----:B------:R-:W-:Y:S02]  /*0d80*/  IADD3.X R21, R21, R18, RZ, P0, !PT ;  /* 0x0000001215157210 */ /* 0x000fe400007fe4ff */
[----:B------:R-:W3:Y:S04]  /*0d90*/  LDG.E.64 R4, [R4.64] ;  /* 0x0000002404047981 */ /* 0x000ee8000c1e1b00 */
[----:B------:R-:W4:Y:S04]  /*0da0*/  LDG.E.64 R14, [R14.64] ;  /* 0x000000240e0e7981 */ /* 0x000f28000c1e1b00 */
[----:B------:R-:W4:Y:S01]  /*0db0*/  LDG.E.64 R20, [R20.64] ;  /* 0x0000002414147981 */ /* 0x000f22000c1e1b00 */
[----:B------:R-:W-:Y:S01]  /*0dc0*/  BSSY B6, `(.L_x_245) ;  /* 0x000001a000067945 */ /* 0x000fe20003800000 */
[----:B--2---:R-:W3:-:S06]  /*0dd0*/  DMUL R6, R10, R12 ;  /* 0x0000000c0a067228 */ /* 0x004ecc0000000000 */
[----:B---3--:R-:W4:-:S06]  /*0de0*/  DFMA R6, R4, R8, R6 ;  /* 0x000000080406722b */ /* 0x008f0c0000000006 */
[----:B----4-:R-:W0:-:S06]  /*0df0*/  DFMA R6, R14, R20, R6 ;  /* 0x000000140e06722b */ /* 0x010e0c0000000006 */
[----:B0-----:R-:W0:Y:S01]  /*0e00*/  MUFU.RCP64H R11, R7 ;  /* 0x00000007000b7308 */ /* 0x001e220000001800 */
[----:B------:R-:W-:Y:S01]  /*0e10*/  IMAD.MOV.U32 R10, RZ, RZ, 0x1 ;  /* 0x00000001ff0a7424 */ /* 0x000fe200078e00ff */
[----:B------:R-:W-:-:S05]  /*0e20*/  DMUL R12, RZ, R12 ;  /* 0x0000000cff0c7228 */ /* 0x000fca0000000000 */
[----:B0-----:R-:W0:-:S06]  /*0e30*/  DFMA R22, -R6, R10, 1 ;  /* 0x3ff000000616742b */ /* 0x001e0c000000010a */
[----:B0-----:R-:W0:-:S06]  /*0e40*/  DFMA R22, R22, R22, R22 ;  /* 0x000000161616722b */ /* 0x001e0c0000000016 */
[----:B0-----:R-:W0:-:S04]  /*0e50*/  DFMA R22, R10, R22, R10 ;  /* 0x000000160a16722b */ /* 0x001e08000000000a */
[----:B------:R-:W1:-:S04]  /*0e60*/  DFMA R8, -RZ, R8, -R12 ;  /* 0x00000008ff08722b */ /* 0x000e48000000090c */
        /* <DEDUP_REMOVED lines=11> */
[----:B------:R-:W-:Y:S01]  /*0f20*/  MOV R20, 32@lo((_28header_files_timple_solver_c_update_boundary_pprime_vectorised_324_gpu + .L_x_14@srel)) ;  /* 0x0000000000147802 */ /* 0x000fe20000000f00 */
[----:B------:R-:W-:Y:S01]  /*0f30*/  IMAD.MOV.U32 R5, RZ, RZ, R9 ;  /* 0x000000ffff057224 */ /* 0x000fe200078e0009 */
[----:B------:R-:W-:-:S05]  /*0f40*/  MOV R21, 32@hi((_28header_files_timple_solver_c_update_boundary_pprime_vectorised_324_gpu + .L_x_14@srel)) ;  /* 0x0000000000157802 */ /* 0x000fca0000000f00 */
[----:B------:R-:W-:Y:S05]  /*0f50*/  CALL.ABS.NOINC `(__cuda_sm20_div_rn_f64_full) ;  /* 0x0000000000007943 */ /* 0x000fea0003c00000 */
.L_x_14:
[----:B------:R-:W-:Y:S05]  /*0f60*/  BSYNC B6 ;  /* 0x0000000000067941 */ /* 0x000fea0003800000 */
.L_x_245:
[----:B------:R-:W-:Y:S01]  /*0f70*/  IMAD.MOV.U32 R8, RZ, RZ, c[0x0][0x168] ;  /* 0x00005a00ff087624 */ /* 0x000fe200078e00ff */
[----:B------:R-:W-:-:S06]  /*0f80*/  MOV R9, c[0x0][0x16c] ;  /* 0x00005b0000097a02 */ /* 0x000fcc0000000f00 */
[----:B------:R-:W2:Y:S02]  /*0f90*/  LDG.E.64.CONSTANT R8, [R8.64+0x58] ;  /* 0x0000582408087981 */ /* 0x000ea4000c1e9b00 */
[----:B--2---:R-:W-:-:S05]  /*0fa0*/  IADD3 R6, P0, R8, R17, RZ ;  /* 0x0000001108067210 */ /* 0x004fca0007f1e0ff */
[----:B------:R-:W-:-:S05]  /*0fb0*/  IMAD.X R7, R9, 0x1, R18, P0 ;  /* 0x0000000109077824 */ /* 0x000fca00000e0612 */
[----:B------:R0:W-:Y:S03]  /*0fc0*/  STG.E.64 [R6.64], R4 ;  /* 0x0000000406007986 */ /* 0x0001e6000c101b24 */
.L_x_244:
[----:B------:R-:W-:Y:S05]  /*0fd0*/  BSYNC B7 ;  /* 0x0000000000077941 */ /* 0x000fea0003800000 */
.L_x_243:
[----:B------:R-:W-:Y:S02]  /*0fe0*/  ISETP.NE.AND P0, PT, R32, RZ, PT ;  /* 0x000000ff2000720c */ /* 0x000fe40003f05270 */
[----:B------:R-:W-:-:S11]  /*0ff0*/  IADD3 R19, R19, UR38, RZ ;  /* 0x0000002613137c10 */ /* 0x000fd6000fffe0ff */
[----:B------:R-:W-:Y:S05]  /*1000*/  @P0 BRA `(.L_x_246) ;  /* 0xfffffbd000000947 */ /* 0x000fea000383ffff */
[----:B------:R-:W-:Y:S05]  /*1010*/  EXIT ;  /* 0x000000000000794d */ /* 0x000fea0003800000 */
.L_x_247:
        /* <DEDUP_REMOVED lines=14> */
.L_x_370:


//--------------------- .text._28header_files_timple_solver_c_calculate_mass_residual_implicit_vectorised_2d_270_gpu__red --------------------------
	.section	.text._28header_files_timple_solver_c_calculate_mass_residual_implicit_vectorised_2d_270_gpu__red,"ax",@progbits
	.sectioninfo	@"SHI_REGISTERS=12"
	.align	128
        .global         _28header_files_timple_solver_c_calculate_mass_residual_implicit_vectorised_2d_270_gpu__red
        .type           _28header_files_timple_solver_c_calculate_mass_residual_implicit_vectorised_2d_270_gpu__red,@function
        .size           _28header_files_timple_solver_c_calculate_mass_residual_implicit_vectorised_2d_270_gpu__red,(.L_x_371 - _28header_files_timple_solver_c_calculate_mass_residual_implicit_vectorised_2d_270_gpu__red)
        .other          _28header_files_timple_solver_c_calculate_mass_residual_implicit_vectorised_2d_270_gpu__red,@"STO_CUDA_ENTRY STV_DEFAULT"
_28header_files_timple_solver_c_calculate_mass_residual_implicit_vectorised_2d_270_gpu__red:
.text._28header_files_timple_solver_c_calculate_mass_residual_implicit_vectorised_2d_270_gpu__red:
[----:B------:R-:W-:Y:S02]  /*0000*/  MOV R1, c[0x0][0x28] ;  /* 0x00000a0000017a02 */ /* 0x000fe40000000f00 */
[----:B------:R-:W0:Y:S02]  /*0010*/  S2UR UR4, SR_CTAID.X ;  /* 0x00000000000479c3 */ /* 0x000e240000002500 */
[----:B0-----:R-:W-:-:S13]  /*0020*/  ISETP.NE.AND P0, PT, RZ, UR4, PT ;  /* 0x00000004ff007c0c */ /* 0x001fda000bf05270 */
[----:B------:R-:W-:Y:S05]  /*0030*/  @P0 EXIT ;  /* 0x000000000000094d */ /* 0x000fea0003800000 */
[----:B------:R-:W0:Y:S01]  /*0040*/  S2R R0, SR_TID.X ;  /* 0x0000000000007919 */ /* 0x000e220000002100 */
[----:B------:R-:W-:Y:S01]  /*0050*/  ULDC.64 UR4, c[0x0][0x118] ;  /* 0x0000460000047ab9 */ /* 0x000fe20000000a00 */
[----:B------:R-:W-:Y:S01]  /*0060*/  BSSY B0, `(.L_x_248) ;  /* 0x0000017000007945 */ /* 0x000fe20003800000 */
[----:B0-----:R-:W-:-:S13]  /*0070*/  ISETP.GE.AND P0, PT, R0, c[0x0][0x160], PT ;  /* 0x0000580000007a0c */ /* 0x001fda0003f06270 */
[----:B------:R-:W-:Y:S01]  /*0080*/  @P0 CS2R R2, SRZ ;  /* 0x0000000000020805 */ /* 0x000fe2000001ff00 */
[----:B------:R-:W-:Y:S05]  /*0090*/  @P0 BRA `(.L_x_249) ;  /* 0x0000013000000947 */ /* 0x000fea0003800000 */
[----:B------:R-:W-:-:S05]  /*00a0*/  IMAD.SHL.U32 R3, R0, 0x8, RZ ;  /* 0x0000000800037824 */ /* 0x000fca00078e00ff */
[----:B------:R-:W-:-:S04]  /*00b0*/  IADD3 R2, P0, R3, c[0x0][0x168], RZ ;  /* 0x00005a0003027a10 */ /* 0x000fc80007f1e0ff */
[----:B------:R-:W-:-:S06]  /*00c0*/  LEA.HI.X.SX32 R3, R3, c[0x0][0x16c], 0x1, P0 ;  /* 0x00005b0003037a11 */ /* 0x000fcc00000f0eff */
[----:B------:R-:W5:Y:S01]  /*00d0*/  LDG.E.64.CONSTANT R2, [R2.64] ;  /* 0x0000000402027981 */ /* 0x000f62000c1e9b00 */
[----:B------:R-:W-:-:S04]  /*00e0*/  IADD3 R4, R0, c[0x0][0x0], RZ ;  /* 0x0000000000047a10 */ /* 0x000fc80007ffe0ff */
[----:B------:R-:W-:-:S04]  /*00f0*/  IADD3 R4, R4, -c[0x0][0x160], RZ ;  /* 0x8000580004047a10 */ /* 0x000fc80007ffe0ff */
[----:B------:R-:W-:-:S13]  /*0100*/  ISETP.GT.AND P0, PT, R4, -0x1, PT ;  /* 0xffffffff0400780c */ /* 0x000fda0003f04270 */
[----:B------:R-:W-:Y:S05]  /*0110*/  @P0 BRA `(.L_x_249) ;  /* 0x000000b000000947 */ /* 0x000fea0003800000 */
[----:B------:R-:W-:Y:S02]  /*0120*/  MOV R6, R4 ;  /* 0x0000000400067202 */ /* 0x000fe40000000f00 */
[----:B------:R-:W-:-:S04]  /*0130*/  MOV R7, R0 ;  /* 0x0000000000077202 */ /* 0x000fc80000000f00 */
.L_x_250:
[----:B------:R-:W-:-:S05]  /*0140*/  IADD3 R7, R7, c[0x0][0x0], RZ ;  /* 0x0000000007077a10 */ /* 0x000fca0007ffe0ff */
[----:B0-----:R-:W-:-:S05]  /*0150*/  IMAD.SHL.U32 R5, R7, 0x8, RZ ;  /* 0x0000000807057824 */ /* 0x001fca00078e00ff */
[----:B------:R-:W-:-:S04]  /*0160*/  IADD3 R4, P0, R5, c[0x0][0x168], RZ ;  /* 0x00005a0005047a10 */ /* 0x000fc80007f1e0ff */
[----:B------:R-:W-:-:S06]  /*0170*/  LEA.HI.X.SX32 R5, R5, c[0x0][0x16c], 0x1, P0 ;  /* 0x00005b0005057a11 */ /* 0x000fcc00000f0eff */
[----:B------:R-:W2:Y:S01]  /*0180*/  LDG.E.64.CONSTANT R4, [R4.64] ;  /* 0x0000000404047981 */ /* 0x000ea2000c1e9b00 */
[----:B------:R-:W-:-:S04]  /*0190*/  IADD3 R6, R6, c[0x0][0x0], RZ ;  /* 0x0000000006067a10 */ /* 0x000fc80007ffe0ff */
[----:B------:R-:W-:Y:S01]  /*01a0*/  ISETP.GE.AND P0, PT, R6, RZ, PT ;  /* 0x000000ff0600720c */ /* 0x000fe20003f06270 */
[----:B-12--5:R0:W1:-:S12]  /*01b0*/  DADD R2, R4, R2 ;  /* 0x0000000004027229 */ /* 0x0260580000000002 */
[----:B------:R-:W-:Y:S05]  /*01c0*/  @!P0 BRA `(.L_x_250) ;  /* 0xffffff7000008947 */ /* 0x000fea000383ffff */
.L_x_249:
[----:B------:R-:W-:Y:S05]  /*01d0*/  BSYNC B0 ;  /* 0x0000000000007941 */ /* 0x000fea0003800000 */
.L_x_248:
[----:B0-----:R-:W-:-:S04]  /*01e0*/  MOV R4, c[0x0][0x0] ;  /* 0x0000000000047a02 */ /* 0x001fc80000000f00 */
[----:B------:R-:W-:-:S13]  /*01f0*/  ISETP.GT.AND P0, PT, R4, c[0x0][0x160], PT ;  /* 0x0000580004007a0c */ /* 0x000fda0003f04270 */
[----:B------:R-:W-:Y:S05]  /*0200*/  @!P0 BRA `(.L_x_251) ;  /* 0x000000d000008947 */ /* 0x000fea0003800000 */
[----:B------:R-:W-:-:S05]  /*0210*/  IMAD.MOV.U32 R4, RZ, RZ, c[0x0][0x160] ;  /* 0x00005800ff047624 */ /* 0x000fca00078e00ff */
[----:B------:R-:W-:-:S04]  /*0220*/  IADD3 R4, R4, -0x1, RZ ;  /* 0xffffffff04047810 */ /* 0x000fc80007ffe0ff */
[----:B------:R-:W-:-:S04]  /*0230*/  SHF.R.S32.HI R5, RZ, 0x1, R4 ;  /* 0x00000001ff057819 */ /* 0x000fc80000011404 */
[----:B------:R-:W-:-:S04]  /*0240*/  LOP3.LUT R5, R5, R4, RZ, 0xfc, !PT ;  /* 0x0000000405057212 */ /* 0x000fc800078efcff */
        /* <DEDUP_REMOVED lines=8> */
[----:B------:R-:W-:-:S03]  /*02d0*/  IADD3 R4, R4, 0x1, RZ ;  /* 0x0000000104047810 */ /* 0x000fc60007ffe0ff */
.L_x_251:
[----:B-1---5:R0:W-:Y:S01]  /*02e0*/  STS.64 [R0.X8+`(S28_9)], R2 ;  /* 0x0000000200007388 */ /* 0x0221e20000008a00 */
[----:B------:R-:W-:Y:S01]  /*02f0*/  ISETP.GE.AND P1, PT, R4, 0x41, PT ;  /* 0x000000410400780c */ /* 0x000fe20003f26270 */
[C---:B------:R-:W-:Y:S01]  /*0300*/  IMAD.SHL.U32 R8, R0.reuse, 0x8, RZ ;  /* 0x0000000800087824 */ /* 0x040fe200078e00ff */
[----:B------:R-:W-:-:S11]  /*0310*/  ISETP.GT.AND P0, PT, R0, 0x1f, PT ;  /* 0x0000001f0000780c */ /* 0x000fd60003f04270 */
[----:B0-----:R-:W-:Y:S05]  /*0320*/  @!P1 BRA `(.L_x_252) ;  /* 0x000000d000009947 */ /* 0x001fea0003800000 */
.L_x_253:
[----:B------:R-:W-:Y:S01]  /*0330*/  IADD3 R9, R4, 0x1, RZ ;  /* 0x0000000104097810 */ /* 0x000fe20007ffe0ff */
[----:B------:R-:W-:Y:S03]  /*0340*/  BAR.SYNC.DEFER_BLOCKING 0x0 ;  /* 0x0000000000007b1d */ /* 0x000fe60000010000 */
[----:B------:R-:W-:-:S05]  /*0350*/  SHF.R.S32.HI R7, RZ, 0x1, R9 ;  /* 0x00000001ff077819 */ /* 0x000fca0000011409 */
[----:B------:R-:W-:-:S05]  /*0360*/  IMAD.IADD R3, R7, 0x1, R0 ;  /* 0x0000000107037824 */ /* 0x000fca00078e0200 */
[----:B------:R-:W-:-:S13]  /*0370*/  ISETP.GE.AND P1, PT, R3, R4, PT ;  /* 0x000000040300720c */ /* 0x000fda0003f26270 */
[----:B------:R-:W-:Y:S01]  /*0380*/  @!P1 IMAD.U32 R6, R7, 0x8, R8 ;  /* 0x0000000807069824 */ /* 0x000fe200078e0008 */
[----:B------:R-:W-:Y:S04]  /*0390*/  @!P1 LDS.64 R4, [R0.X8+`(S28_9)] ;  /* 0x0000000000049984 */ /* 0x000fe80000008a00 */
[----:B------:R-:W0:Y:S02]  /*03a0*/  @!P1 LDS.64 R2, [R6+`(S28_9)] ;  /* 0x0000000006029984 */ /* 0x000e240000000a00 */
[----:B0-----:R0:W1:Y:S02]  /*03b0*/  @!P1 DADD R2, R2, R4 ;  /* 0x0000000002029229 */ /* 0x0010640000000004 */
[----:B0-----:R-:W-:-:S05]  /*03c0*/  IMAD.MOV.U32 R4, RZ, RZ, R7 ;  /* 0x000000ffff047224 */ /* 0x001fca00078e0007 */
[----:B-1----:R0:W-:Y:S01]  /*03d0*/  @!P1 STS.64 [R0.X8+`(S28_9)], R2 ;  /* 0x0000000200009388 */ /* 0x0021e20000008a00 */
[----:B------:R-:W-:-:S13]  /*03e0*/  ISETP.GT.AND P1, PT, R9, 0x81, PT ;  /* 0x000000810900780c */ /* 0x000fda0003f24270 */
[----:B0-----:R-:W-:Y:S05]  /*03f0*/  @P1 BRA `(.L_x_253) ;  /* 0xffffff3000001947 */ /* 0x001fea000383ffff */
.L_x_252:
[----:B------:R-:W-:Y:S06]  /*0400*/  BAR.SYNC.DEFER_BLOCKING 0x0 ;  /* 0x0000000000007b1d */ /* 0x000fec0000010000 */
[----:B------:R-:W-:Y:S05]  /*0410*/  @P0 EXIT ;  /* 0x000000000000094d */ /* 0x000fea0003800000 */
[----:B------:R-:W-:Y:S01]  /*0420*/  LDS.64 R2, [R0.X8+`(S28_9)] ;  /* 0x0000000000027984 */ /* 0x000fe20000008a00 */
[----:B------:R-:W-:-:S03]  /*0430*/  ISETP.GT.AND P0, PT, R0, 0xf, PT ;  /* 0x0000000f0000780c */ /* 0x000fc60003f04270 */
[----:B------:R-:W0:Y:S02]  /*0440*/  LDS.64 R4, [R0.X8+`((S28_9 + 0x100))] ;  /* 0x0000000000047984 */ /* 0x000e240000008a00 */
[----:B0-----:R-:W0:-:S07]  /*0450*/  DADD R2, R2, R4 ;  /* 0x0000000002027229 */ /* 0x001e0e0000000004 */
[----:B0-----:R0:W-:Y:S01]  /*0460*/  STS.64 [R0.X8+`(S28_9)], R2 ;  /* 0x0000000200007388 */ /* 0x0011e20000008a00 */
[----:B------:R-:W-:Y:S01]  /*0470*/  @!PT LDS RZ, [RZ] ;  /* 0x00000000fffff984 */ /* 0x000fe20000000800 */
[----:B------:R-:W-:Y:S01]  /*0480*/  @!PT LDS RZ, [RZ] ;  /* 0x00000000fffff984 */ /* 0x000fe20000000800 */
[----:B------:R-:W-:Y:S01]  /*0490*/  @!PT LDS RZ, [RZ] ;  /* 0x00000000fffff984 */ /* 0x000fe20000000800 */
[----:B------:R-:W-:Y:S01]  /*04a0*/  @!PT LDS RZ, [RZ] ;  /* 0x00000000fffff984 */ /* 0x000fe20000000800 */
[----:B------:R-:W-:Y:S06]  /*04b0*/  MEMBAR.SC.CTA ;  /* 0x0000000000007992 */ /* 0x000fec0000000000 */
[----:B------:R-:W-:Y:S05]  /*04c0*/  @P0 EXIT ;  /* 0x000000000000094d */ /* 0x000fea0003800000 */
[----:B0-----:R-:W-:Y:S01]  /*04d0*/  LDS.64 R2, [R0.X8+`(S28_9)] ;  /* 0x0000000000027984 */ /* 0x001fe20000008a00 */
        /* <DEDUP_REMOVED lines=33> */
[----:B------:R-:W-:-:S03]  /*06f0*/  ISETP.NE.AND P0, PT, R0, 0x1, PT ;  /* 0x000000010000780c */ /* 0x000fc60003f05270 */
        /* <DEDUP_REMOVED lines=8> */
[----:B------:R-:W-:Y:S05]  /*0780*/  @!P0 EXIT ;  /* 0x000000000000894d */ /* 0x000fea0003800000 */
[----:B------:R-:W-:Y:S01]  /*0790*/  MOV R6, c[0x0][0x190] ;  /* 0x0000640000067a02 */ /* 0x000fe20000000f00 */
[----:B0-----:R-:W-:Y:S01]  /*07a0*/  LDS.64 R2, [R0.X8+`(S28_9)] ;  /* 0x0000000000027984 */ /* 0x001fe20000008a00 */
[----:B------:R-:W-:-:S03]  /*07b0*/  MOV R7, c[0x0][0x194] ;  /* 0x0000650000077a02 */ /* 0x000fc60000000f00 */
[----:B------:R-:W0:Y:S04]  /*07c0*/  LDS.64 R4, [R0.X8+`((S28_9 + 0x8))] ;  /* 0x0000000000047984 */ /* 0x000e280000008a00 */
[----:B------:R-:W2:Y:S01]  /*07d0*/  LDG.E.64 R8, [R6.64] ;  /* 0x0000000406087981 */ /* 0x000ea2000c1e1b00 */
[----:B0-----:R-:W0:-:S07]  /*07e0*/  DADD R2, R2, R4 ;  /* 0x0000000002027229 */ /* 0x001e0e0000000004 */
[----:B0-----:R-:W-:Y:S01]  /*07f0*/  STS.64 [R0.X8+`(S28_9)], R2 ;  /* 0x0000000200007388 */ /* 0x001fe20000008a00 */
[----:B--2---:R-:W0:-:S07]  /*0800*/  DADD R8, R2, R8 ;  /* 0x0000000002087229 */ /* 0x004e0e0000000008 */
[----:B0-----:R-:W-:Y:S01]  /*0810*/  STG.E.64 [R6.64], R8 ;  /* 0x0000000806007986 */ /* 0x001fe2000c101b04 */
[----:B------:R-:W-:Y:S05]  /*0820*/  EXIT ;  /* 0x000000000000794d */ /* 0x000fea0003800000 */
.L_x_254:
        /* <DEDUP_REMOVED lines=13> */
.L_x_371:


//--------------------- .text._28header_files_timple_solver_c_calculate_mass_residual_implicit_vectorised_2d_270_gpu --------------------------
	.section	.text._28header_files_timple_solver_c_calculate_mass_residual_implicit_vectorised_2d_270_gpu,"ax",@progbits
	.sectioninfo	@"SHI_REGISTERS=42"
	.align	128
        .global         _28header_files_timple_solver_c_calculate_mass_residual_implicit_vectorised_2d_270_gpu
        .type           _28header_files_timple_solver_c_calculate_mass_residual_implicit_vectorised_2d_270_gpu,@function
        .size           _28header_files_timple_solver_c_calculate_mass_residual_implicit_vectorised_2d_270_gpu,(.L_x_372 - _28header_files_timple_solver_c_calculate_mass_residual_implicit_vectorised_2d_270_gpu)
        .other          _28header_files_timple_solver_c_calculate_mass_residual_implicit_vectorised_2d_270_gpu,@"STO_CUDA_ENTRY STV_DEFAULT"
_28header_files_timple_solver_c_calculate_mass_residual_implicit_vectorised_2d_270_gpu:
.text._28header_files_timple_solver_c_calculate_mass_residual_implicit_vectorised_2d_270_gpu:
[----:B------:R-:W-:Y:S02]  /*0000*/  MOV R1, c[0x0][0x28] ;  /* 0x00000a0000017a02 */ /* 0x000fe40000000f00 */
[----:B------:R-:W0:Y:S01]  /*0010*/  S2R R32, SR_CTAID.X ;  /* 0x0000000000207919 */ /* 0x000e220000002500 */
[----:B------:R-:W-:Y:S01]  /*0020*/  ULDC.64 UR4, c[0x0][0x188] ;  /* 0x0000620000047ab9 */ /* 0x000fe20000000a00 */
[----:B------:R-:W-:Y:S01]  /*0030*/  BSSY B8, `(.L_x_255) ;  /* 0x0000057000087945 */ /* 0x000fe20003800000 */
[----:B------:R-:W-:Y:S01]  /*0040*/  UIADD3 UR4, UP0, UR4, 0x50, URZ ;  /* 0x0000005004047890 */ /* 0x000fe2000ff1e03f */
[----:B------:R-:W0:Y:S01]  /*0050*/  S2R R33, SR_TID.X ;  /* 0x0000000000217919 */ /* 0x000e220000002100 */
[----:B------:R-:W-:Y:S01]  /*0060*/  MOV R36, c[0x0][0x170] ;  /* 0x00005c0000247a02 */ /* 0x000fe20000000f00 */
[----:B------:R-:W-:Y:S01]  /*0070*/  CS2R R22, SRZ ;  /* 0x0000000000167805 */ /* 0x000fe2000001ff00 */
[----:B------:R-:W-:Y:S02]  /*0080*/  UIADD3.X UR5, URZ, UR5, URZ, UP0, !UPT ;  /* 0x000000053f057290 */ /* 0x000fe400087fe43f */
[----:B------:R-:W-:Y:S01]  /*0090*/  MOV R38, UR4 ;  /* 0x0000000400267c02 */ /* 0x000fe20008000f00 */
[----:B------:R-:W-:-:S02]  /*00a0*/  ULDC UR38, c[0x0][0xc] ;  /* 0x0000030000267ab9 */ /* 0x000fc40000000800 */
[----:B------:R-:W-:Y:S01]  /*00b0*/  USHF.L.U32 UR38, UR38, 0x7, URZ ;  /* 0x0000000726267899 */ /* 0x000fe2000800063f */
[----:B------:R-:W-:Y:S01]  /*00c0*/  MOV R39, UR5 ;  /* 0x0000000500277c02 */ /* 0x000fe20008000f00 */
[----:B------:R-:W-:Y:S01]  /*00d0*/  ULDC.64 UR36, c[0x0][0x118] ;  /* 0x0000460000247ab9 */ /* 0x000fe20000000a00 */
[----:B0-----:R-:W-:-:S05]  /*00e0*/  IMAD R2, R32, 0x80, R33 ;  /* 0x0000008020027824 */ /* 0x001fca00078e0221 */
.L_x_261:
[----:B------:R-:W-:Y:S01]  /*00f0*/  ISETP.GE.AND P0, PT, R2, c[0x0][0x170], PT ;  /* 0x00005c0002007a0c */ /* 0x000fe20003f06270 */
[----:B------:R-:W-:Y:S01]  /*0100*/  BSSY B7, `(.L_x_256) ;  /* 0x0000046000077945 */ /* 0x000fe20003800000 */
[----:B------:R-:W-:-:S04]  /*0110*/  IADD3 R36, R36, -UR38, RZ ;  /* 0x8000002624247c10 */ /* 0x000fc8000fffe0ff */
[----:B------:R-:W-:-:S04]  /*0120*/  ISETP.GT.AND P1, PT, R36, RZ, PT ;  /* 0x000000ff2400720c */ /* 0x000fc80003f24270 */
[----:B------:R-:W-:-:S03]  /*0130*/  P2R R37, PR, RZ, 0x2 ;  /* 0x00000002ff257803 */ /* 0x000fc60000000000 */
[----:B0-----:R-:W-:Y:S05]  /*0140*/  @P0 BRA `(.L_x_257) ;  /* 0x0000041000000947 */ /* 0x001fea0003800000 */
[----:B------:R-:W-:Y:S02]  /*0150*/  IMAD.MOV.U32 R4, RZ, RZ, c[0x0][0x178] ;  /* 0x00005e00ff047624 */ /* 0x000fe400078e00ff */
[----:B------:R-:W-:Y:S01]  /*0160*/  IMAD.MOV.U32 R5, RZ, RZ, c[0x0][0x17c] ;  /* 0x00005f00ff057624 */ /* 0x000fe200078e00ff */
[----:B------:R-:W-:Y:S02]  /*0170*/  UMOV UR6, 0x1 ;  /* 0x0000000100067882 */ /* 0x000fe40000000000 */
[----:B------:R-:W-:Y:S02]  /*0180*/  ULDC.64 UR4, c[`(_28header_files_timple_solver_c_calculate_mass_residual_implicit_vectorised_2d_270_gpu.const_opt.0.8)] ;  /* 0x0000000000047ab9 */ /* 0x000fe40000000a00 */
[----:B------:R-:W-:Y:S01]  /*0190*/  ULDC.64 UR8, c[0x0][0x180] ;  /* 0x0000600000087ab9 */ /* 0x000fe20000000a00 */
[----:B------:R-:W2:Y:S02]  /*01a0*/  LDG.E.64.CONSTANT R4, [R4.64+0x160] ;  /* 0x0001602404047981 */ /* 0x000ea4000c1e9b00 */
[----:B--2---:R-:W-:-:S04]  /*01b0*/  IADD3 R6, P0, R4, R2, RZ ;  /* 0x0000000204067210 */ /* 0x004fc80007f1e0ff */
[----:B------:R-:W-:-:S05]  /*01c0*/  LEA.HI.X.SX32 R7, R2, R5, 0x1, P0 ;  /* 0x0000000502077211 */ /* 0x000fca00000f0eff */
[----:B------:R-:W2:Y:S01]  /*01d0*/  LDG.E.U8 R6, [R6.64] ;  /* 0x0000002406067981 */ /* 0x000ea2000c1e1100 */
[----:B------:R-:W-:Y:S02]  /*01e0*/  UIMAD.WIDE.U32 UR4, UR6, UR8, UR4 ;  /* 0x00000008060472a5 */ /* 0x000fe4000f8e0004 */
[----:B------:R-:W-:-:S04]  /*01f0*/  UIMAD UR6, UR6, UR9, URZ ;  /* 0x00000009060672a4 */ /* 0x000fc8000f8e023f */
[----:B------:R-:W-:Y:S01]  /*0200*/  UIADD3 UR6, UR5, UR6, URZ ;  /* 0x0000000605067290 */ /* 0x000fe2000fffe03f */
[----:B------:R-:W-:Y:S01]  /*0210*/  IMAD.U32 R19, RZ, RZ, UR5 ;  /* 0x00000005ff137e24 */ /* 0x000fe2000f8e00ff */
[----:B------:R-:W-:-:S04]  /*0220*/  MOV R18, UR4 ;  /* 0x0000000400127c02 */ /* 0x000fc80008000f00 */
[----:B------:R-:W-:Y:S02]  /*0230*/  MOV R19, UR6 ;  /* 0x0000000600137c02 */ /* 0x000fe40008000f00 */
[----:B--2---:R-:W-:-:S13]  /*0240*/  ISETP.NE.AND P0, PT, R6, RZ, PT ;  /* 0x000000ff0600720c */ /* 0x004fda0003f05270 */
[----:B------:R-:W-:Y:S05]  /*0250*/  @!P0 BRA `(.L_x_258) ;  /* 0x0000006000008947 */ /* 0x000fea0003800000 */
[----:B------:R-:W2:Y:S01]  /*0260*/  LDG.E.64.CONSTANT R18, [R18.64] ;  /* 0x0000002412127981 */ /* 0x000ea2000c1e9b00 */
[----:B------:R-:W-:-:S04]  /*0270*/  SHF.R.S64 R5, RZ, 0x1d, R2 ;  /* 0x0000001dff057819 */ /* 0x000fc80000001002 */
[----:B--2---:R-:W-:-:S04]  /*0280*/  IADD3 R4, P0, R18, R5, RZ ;  /* 0x0000000512047210 */ /* 0x004fc80007f1e0ff */
[----:B------:R-:W-:-:S05]  /*0290*/  LEA.HI.X.SX32 R5, R2, R19, 0x3, P0 ;  /* 0x0000001302057211 */ /* 0x000fca00000f1eff */
[----:B------:R0:W-:Y:S01]  /*02a0*/  STG.E.64 [R4.64], RZ ;  /* 0x000000ff04007986 */ /* 0x0001e2000c101b24 */
[----:B------:R-:W-:Y:S05]  /*02b0*/  BRA `(.L_x_257) ;  /* 0x000002a000007947 */ /* 0x000fea0003800000 */
.L_x_258:
[----:B------:R-:W2:Y:S04]  /*02c0*/  LDG.E.64.CONSTANT R4, [R18.64+0x20] ;  /* 0x0000202412047981 */ /* 0x000ea8000c1e9b00 */
[----:B------:R-:W3:Y:S04]  /*02d0*/  LDG.E.64.CONSTANT R6, [R18.64+0x18] ;  /* 0x0000182412067981 */ /* 0x000ee8000c1e9b00 */
[----:B------:R-:W4:Y:S01]  /*02e0*/  LDG.E.64.CONSTANT R16, [R38.64+-0x10] ;  /* 0xfffff02426107981 */ /* 0x000f22000c1e9b00 */
[----:B------:R-:W-:-:S02]  /*02f0*/  SHF.R.S64 R34, RZ, 0x1d, R2 ;  /* 0x0000001dff227819 */ /* 0x000fc40000001002 */
[----:B------:R-:W-:Y:S01]  /*0300*/  SHF.R.S32.HI R35, RZ, 0x1d, R2 ;  /* 0x0000001dff237819 */ /* 0x000fe20000011402 */
[----:B------:R-:W-:Y:S01]  /*0310*/  IMAD.MOV.U32 R10, RZ, RZ, 0x1 ;  /* 0x00000001ff0a7424 */ /* 0x000fe200078e00ff */
[-C--:B--2---:R-:W-:Y:S02]  /*0320*/  IADD3 R20, P0, R4, R34.reuse, RZ ;  /* 0x0000002204147210 */ /* 0x084fe40007f1e0ff */
[----:B---3--:R-:W-:-:S03]  /*0330*/  IADD3 R14, P1, R6, R34, RZ ;  /* 0x00000022060e7210 */ /* 0x008fc60007f3e0ff */
[--C-:B------:R-:W-:Y:S02]  /*0340*/  IMAD.X R21, R5, 0x1, R35.reuse, P0 ;  /* 0x0000000105157824 */ /* 0x100fe400000e0623 */
[----:B------:R-:W2:Y:S01]  /*0350*/  LDG.E.64.CONSTANT R4, [R38.64] ;  /* 0x0000002426047981 */ /* 0x000ea2000c1e9b00 */
[----:B------:R-:W-:-:S03]  /*0360*/  IMAD.X R15, R7, 0x1, R35, P1 ;  /* 0x00000001070f7824 */ /* 0x000fc600008e0623 */
[----:B------:R-:W3:Y:S04]  /*0370*/  LDG.E.64 R6, [R20.64] ;  /* 0x0000002414067981 */ /* 0x000ee8000c1e1b00 */
[----:B------:R-:W3:Y:S01]  /*0380*/  LDG.E.64 R8, [R14.64] ;  /* 0x000000240e087981 */ /* 0x000ee2000c1e1b00 */
[----:B----4-:R-:W0:Y:S02]  /*0390*/  MUFU.RCP64H R11, R17 ;  /* 0x00000011000b7308 */ /* 0x010e240000001800 */
[----:B0-----:R-:W0:-:S06]  /*03a0*/  DFMA R12, -R16, R10, 1 ;  /* 0x3ff00000100c742b */ /* 0x001e0c000000010a */
[----:B0-----:R-:W0:-:S06]  /*03b0*/  DFMA R12, R12, R12, R12 ;  /* 0x0000000c0c0c722b */ /* 0x001e0c000000000c */
[----:B0-----:R-:W0:Y:S01]  /*03c0*/  DFMA R12, R10, R12, R10 ;  /* 0x0000000c0a0c722b */ /* 0x001e22000000000a */
[----:B------:R-:W-:Y:S03]  /*03d0*/  BSSY B6, `(.L_x_259) ;  /* 0x0000013000067945 */ /* 0x000fe60003800000 */
[----:B---3--:R-:W2:-:S04]  /*03e0*/  DADD R6, R8, R6 ;  /* 0x0000000008067229 */ /* 0x008e880000000006 */
[----:B0-----:R-:W0:-:S04]  /*03f0*/  DFMA R8, -R16, R12, 1 ;  /* 0x3ff000001008742b */ /* 0x001e08000000010c */
[----:B--2---:R-:W-:-:S04]  /*0400*/  DMUL R4, R6, R4 ;  /* 0x0000000406047228 */ /* 0x004fc80000000000 */
        /* <DEDUP_REMOVED lines=9> */
[----:B------:R-:W-:Y:S01]  /*04a0*/  MOV R20, 32@lo((_28header_files_timple_solver_c_calculate_mass_residual_implicit_vectorised_2d_270_gpu + .L_x_15@srel)) ;  /* 0x0000000000147802 */ /* 0x000fe20000000f00 */
[----:B------:R-:W-:Y:S01]  /*04b0*/  IMAD.MOV.U32 R7, RZ, RZ, R17 ;  /* 0x000000ffff077224 */ /* 0x000fe200078e0011 */
[----:B------:R-:W-:-:S04]  /*04c0*/  MOV R21, 32@hi((_28header_files_timple_solver_c_calculate_mass_residual_implicit_vectorised_2d_270_gpu + .L_x_15@srel)) ;  /* 0x0000000000157802 */ /* 0x000fc80000000f00 */
[----:B------:R-:W-:Y:S05]  /*04d0*/  CALL.ABS.NOINC `(__cuda_sm20_div_rn_f64_full) ;  /* 0x0000000000007943 */ /* 0x000fea0003c00000 */
.L_x_15:
[----:B------:R-:W-:Y:S02]  /*04e0*/  MOV R6, R4 ;  /* 0x0000000400067202 */ /* 0x000fe40000000f00 */
[----:B------:R-:W-:Y:S02]  /*04f0*/  MOV R7, R5 ;  /* 0x0000000500077202 */ /* 0x000fe40000000f00 */
.L_x_260:
[----:B------:R-:W-:Y:S05]  /*0500*/  BSYNC B6 ;  /* 0x0000000000067941 */ /* 0x000fea0003800000 */
.L_x_259:
[----:B------:R-:W2:Y:S01]  /*0510*/  LDG.E.64.CONSTANT R18, [R18.64] ;  /* 0x0000002412127981 */ /* 0x000ea2000c1e9b00 */
[----:B------:R0:W1:Y:S01]  /*0520*/  DFMA R22, R16, R6, R22 ;  /* 0x000000061016722b */ /* 0x0000620000000016 */
[----:B--2---:R-:W-:-:S04]  /*0530*/  IADD3 R34, P0, R18, R34, RZ ;  /* 0x0000002212227210 */ /* 0x004fc80007f1e0ff */
[----:B------:R-:W-:-:S05]  /*0540*/  IADD3.X R35, R19, R35, RZ, P0, !PT ;  /* 0x0000002313237210 */ /* 0x000fca00007fe4ff */
[----:B------:R0:W-:Y:S04]  /*0550*/  STG.E.64 [R34.64], R6 ;  /* 0x0000000622007986 */ /* 0x0001e8000c101b24 */
.L_x_257:
[----:B-1----:R-:W-:Y:S05]  /*0560*/  BSYNC B7 ;  /* 0x0000000000077941 */ /* 0x002fea0003800000 */
.L_x_256:
[----:B------:R-:W-:Y:S02]  /*0570*/  ISETP.NE.AND P0, PT, R37, RZ, PT ;  /* 0x000000ff2500720c */ /* 0x000fe40003f05270 */
[----:B------:R-:W-:-:S11]  /*0580*/  IADD3 R2, R2, UR38, RZ ;  /* 0x0000002602027c10 */ /* 0x000fd6000fffe0ff */
[----:B------:R-:W-:Y:S05]  /*0590*/  @P0 BRA `(.L_x_261) ;  /* 0xfffffb5000000947 */ /* 0x000fea000383ffff */
[----:B------:R-:W-:Y:S05]  /*05a0*/  BSYNC B8 ;  /* 0x0000000000087941 */ /* 0x000fea0003800000 */
.L_x_255:
[----:B------:R1:W-:Y:S01]  /*05b0*/  STS.64 [R33.X8+`(S28_9)], R22 ;  /* 0x0000001621007388 */ /* 0x0003e20000008a00 */
[----:B------:R-:W-:Y:S01]  /*05c0*/  WARPSYNC 0xffffffff ;  /* 0xffffffff00007948 */ /* 0x000fe20003800000 */
[----:B------:R-:W-:Y:S02]  /*05d0*/  SHF.L.U32 R0, R33, 0x3, RZ ;  /* 0x0000000321007819 */ /* 0x000fe400000006ff */
[----:B0-----:R-:W-:Y:S01]  /*05e0*/  MOV R4, 0x80 ;  /* 0x0000008000047802 */ /* 0x001fe20000000f00 */
[----:B------:R-:W-:Y:S06]  /*05f0*/  BAR.SYNC.DEFER_BLOCKING 0x0 ;  /* 0x0000000000007b1d */ /* 0x000fec0000010000 */
.L_x_262:
[----:B------:R-:W-:Y:S01]  /*0600*/  IADD3 R2, R4, 0x1, RZ ;  /* 0x0000000104027810 */ /* 0x000fe20007ffe0ff */
[----:B------:R-:W-:Y:S01]  /*0610*/  WARPSYNC 0xffffffff ;  /* 0xffffffff00007948 */ /* 0x000fe20003800000 */
[----:B------:R-:W-:Y:S02]  /*0620*/  BAR.SYNC.DEFER_BLOCKING 0x0 ;  /* 0x0000000000007b1d */ /* 0x000fe40000010000 */
[----:B------:R-:W-:-:S05]  /*0630*/  SHF.R.S32.HI R7, RZ, 0x1, R2 ;  /* 0x00000001ff077819 */ /* 0x000fca0000011402 */
[----:B------:R-:W-:-:S05]  /*0640*/  IMAD.IADD R3, R7, 0x1, R33 ;  /* 0x0000000107037824 */ /* 0x000fca00078e0221 */
[----:B------:R-:W-:-:S13]  /*0650*/  ISETP.GE.AND P0, PT, R3, R4, PT ;  /* 0x000000040300720c */ /* 0x000fda0003f06270 */
[----:B------:R-:W-:Y:S01]  /*0660*/  @!P0 IMAD.U32 R6, R7, 0x8, R0 ;  /* 0x0000000807068824 */ /* 0x000fe200078e0000 */
[----:B------:R-:W-:Y:S04]  /*0670*/  @!P0 LDS.64 R4, [R33.X8+`(S28_9)] ;  /* 0x0000000021048984 */ /* 0x000fe80000008a00 */
[----:B------:R-:W0:Y:S02]  /*0680*/  @!P0 LDS.64 R2, [R6+`(S28_9)] ;  /* 0x0000000006028984 */ /* 0x000e240000000a00 */
[----:B0-----:R0:W2:Y:S02]  /*0690*/  @!P0 DADD R2, R2, R4 ;  /* 0x0000000002028229 */ /* 0x0010a40000000004 */
[--C-:B0-----:R-:W-:Y:S02]  /*06a0*/  IMAD.MOV.U32 R4, RZ, RZ, R7.reuse ;  /* 0x000000ffff047224 */ /* 0x101fe400078e0007 */
[----:B------:R-:W-:-:S03]  /*06b0*/  @!P0 IMAD.MOV.U32 R4, RZ, RZ, R7 ;  /* 0x000000ffff048224 */ /* 0x000fc600078e0007 */
[----:B--2---:R0:W-:Y:S04]  /*06c0*/  @!P0 STS.64 [R33.X8+`(S28_9)], R2 ;  /* 0x0000000221008388 */ /* 0x0041e80000008a00 */
[----:B------:R-:W-:Y:S01]  /*06d0*/  BAR.SYNC.DEFER_BLOCKING 0x0 ;  /* 0x0000000000007b1d */ /* 0x000fe20000010000 */
[----:B------:R-:W-:-:S13]  /*06e0*/  ISETP.GE.AND P0, PT, R4, 0x41, PT ;  /* 0x000000410400780c */ /* 0x000fda0003f06270 */
[----:B0-----:R-:W-:Y:S05]  /*06f0*/  @P0 BRA `(.L_x_262) ;  /* 0xffffff0000000947 */ /* 0x001fea000383ffff */
[----:B------:R-:W-:Y:S01]  /*0700*/  WARPSYNC 0xffffffff ;  /* 0xffffffff00007948 */ /* 0x000fe20003800000 */
[----:B------:R-:W-:Y:S01]  /*0710*/  BAR.SYNC.DEFER_BLOCKING 0x0 ;  /* 0x0000000000007b1d */ /* 0x000fe20000010000 */
[----:B------:R-:W-:-:S13]  /*0720*/  ISETP.GT.AND P0, PT, R33, 0x1f, PT ;  /* 0x0000001f2100780c */ /* 0x000fda0003f04270 */
        /* <DEDUP_REMOVED lines=56> */
[----:B0-----:R-:W-:Y:S01]  /*0ab0*/  LDS.64 R2, [R33.X8+`(S28_9)] ;  /* 0x0000000021027984 */ /* 0x001fe20000008a00 */
[----:B------:R-:W-:-:S03]  /*0ac0*/  ISETP.NE.AND P0, PT, R33, RZ, PT ;  /* 0x000000ff2100720c */ /* 0x000fc60003f05270 */
[----:B------:R-:W0:Y:S02]  /*0ad0*/  LDS.64 R4, [R33.X8+`((S28_9 + 0x8))] ;  /* 0x0000000021047984 */ /* 0x000e240000008a00 */
[----:B0-----:R-:W0:-:S07]  /*0ae0*/  DADD R2, R2, R4 ;  /* 0x0000000002027229 */ /* 0x001e0e0000000004 */
[----:B0-----:R0:W-:Y:S01]  /*0af0*/  STS.64 [R33.X8+`(S28_9)], R2 ;  /* 0x0000000221007388 */ /* 0x0011e20000008a00 */
[----:B------:R-:W-:Y:S05]  /*0b00*/  @P0 EXIT ;  /* 0x000000000000094d */ /* 0x000fea0003800000 */
[----:B------:R-:W-:-:S05]  /*0b10*/  IMAD.SHL.U32 R32, R32, 0x8, RZ ;  /* 0x0000000820207824 */ /* 0x000fca00078e00ff */
[----:B------:R-:W-:-:S04]  /*0b20*/  IADD3 R4, P0, R32, c[0x0][0x168], RZ ;  /* 0x00005a0020047a10 */ /* 0x000fc80007f1e0ff */
[----:B------:R-:W-:-:S05]  /*0b30*/  LEA.HI.X.SX32 R5, R32, c[0x0][0x16c], 0x1, P0 ;  /* 0x00005b0020057a11 */ /* 0x000fca00000f0eff */
[----:B------:R-:W-:Y:S01]  /*0b40*/  STG.E.64 [R4.64], R2 ;  /* 0x0000000204007986 */ /* 0x000fe2000c101b24 */
[----:B------:R-:W-:Y:S05]  /*0b50*/  EXIT ;  /* 0x000000000000794d */ /* 0x000fea0003800000 */
.L_x_263:
        /* <DEDUP_REMOVED lines=10> */
.L_x_372:


//--------------------- .text._28header_files_timple_solver_c_calculate_mass_residual_implicit_vectorised_247_gpu__red --------------------------
	.section	.text._28header_files_timple_solver_c_calculate_mass_residual_implicit_vectorised_247_gpu__red,"ax",@progbits
	.sectioninfo	@"SHI_REGISTERS=12"
	.align	128
        .global         _28header_files_timple_solver_c_calculate_mass_residual_implicit_vectorised_247_gpu__red
        .type           _28header_files_timple_solver_c_calculate_mass_residual_implicit_vectorised_247_gpu__red,@function
        .size           _28header_files_timple_solver_c_calculate_mass_residual_implicit_vectorised_247_gpu__red,(.L_x_373 - _28header_files_timple_solver_c_calculate_mass_residual_implicit_vectorised_247_gpu__red)
        .other          _28header_files_timple_solver_c_calculate_mass_residual_implicit_vectorised_247_gpu__red,@"STO_CUDA_ENTRY STV_DEFAULT"
_28header_files_timple_solver_c_calculate_mass_residual_implicit_vectorised_247_gpu__red:
.text._28header_files_timple_solver_c_calculate_mass_residual_implicit_vectorised_247_gpu__red:
        /* <DEDUP_REMOVED lines=20> */
.L_x_266:
        /* <DEDUP_REMOVED lines=9> */
.L_x_265:
[----:B------:R-:W-:Y:S05]  /*01d0*/  BSYNC B0 ;  /* 0x0000000000007941 */ /* 0x000fea0003800000 */
.L_x_264:
        /* <DEDUP_REMOVED lines=16> */
.L_x_267:
[----:B-1---5:R0:W-:Y:S01]  /*02e0*/  STS.64 [R0.X8+`(S28_8)], R2 ;  /* 0x0000000200007388 */ /* 0x0221e20000008a00 */
[----:B------:R-:W-:Y:S01]  /*02f0*/  ISETP.GE.AND P1, PT, R4, 0x41, PT ;  /* 0x000000410400780c */ /* 0x000fe20003f26270 */
[C---:B------:R-:W-:Y:S01]  /*0300*/  IMAD.SHL.U32 R8, R0.reuse, 0x8, RZ ;  /* 0x0000000800087824 */ /* 0x040fe200078e00ff */
[----:B------:R-:W-:-:S11]  /*0310*/  ISETP.GT.AND P0, PT, R0, 0x1f, PT ;  /* 0x0000001f0000780c */ /* 0x000fd60003f04270 */
[----:B0-----:R-:W-:Y:S05]  /*0320*/  @!P1 BRA `(.L_x_268) ;  /* 0x000000d000009947 */ /* 0x001fea0003800000 */
.L_x_269:
[----:B------:R-:W-:Y:S01]  /*0330*/  IADD3 R9, R4, 0x1, RZ ;  /* 0x0000000104097810 */ /* 0x000fe20007ffe0ff */
[----:B------:R-:W-:Y:S03]  /*0340*/  BAR.SYNC.DEFER_BLOCKING 0x0 ;  /* 0x0000000000007b1d */ /* 0x000fe60000010000 */
[----:B------:R-:W-:-:S05]  /*0350*/  SHF.R.S32.HI R7, RZ, 0x1, R9 ;  /* 0x00000001ff077819 */ /* 0x000fca0000011409 */
[----:B------:R-:W-:-:S05]  /*0360*/  IMAD.IADD R3, R7, 0x1, R0 ;  /* 0x0000000107037824 */ /* 0x000fca00078e0200 */
[----:B------:R-:W-:-:S13]  /*0370*/  ISETP.GE.AND P1, PT, R3, R4, PT ;  /* 0x000000040300720c */ /* 0x000fda0003f26270 */
[----:B------:R-:W-:Y:S01]  /*0380*/  @!P1 IMAD.U32 R6, R7, 0x8, R8 ;  /* 0x0000000807069824 */ /* 0x000fe200078e0008 */
[----:B------:R-:W-:Y:S04]  /*0390*/  @!P1 LDS.64 R4, [R0.X8+`(S28_8)] ;  /* 0x0000000000049984 */ /* 0x000fe80000008a00 */
[----:B------:R-:W0:Y:S02]  /*03a0*/  @!P1 LDS.64 R2, [R6+`(S28_8)] ;  /* 0x0000000006029984 */ /* 0x000e240000000a00 */
[----:B0-----:R0:W1:Y:S02]  /*03b0*/  @!P1 DADD R2, R2, R4 ;  /* 0x0000000002029229 */ /* 0x0010640000000004 */
[----:B0-----:R-:W-:-:S05]  /*03c0*/  IMAD.MOV.U32 R4, RZ, RZ, R7 ;  /* 0x000000ffff047224 */ /* 0x001fca00078e0007 */
[----:B-1----:R0:W-:Y:S01]  /*03d0*/  @!P1 STS.64 [R0.X8+`(S28_8)], R2 ;  /* 0x0000000200009388 */ /* 0x0021e20000008a00 */
[----:B------:R-:W-:-:S13]  /*03e0*/  ISETP.GT.AND P1, PT, R9, 0x81, PT ;  /* 0x000000810900780c */ /* 0x000fda0003f24270 */
[----:B0-----:R-:W-:Y:S05]  /*03f0*/  @P1 BRA `(.L_x_269) ;  /* 0xffffff3000001947 */ /* 0x001fea000383ffff */
.L_x_268:
[----:B------:R-:W-:Y:S06]  /*0400*/  BAR.SYNC.DEFER_BLOCKING 0x0 ;  /* 0x0000000000007b1d */ /* 0x000fec0000010000 */
[----:B------:R-:W-:Y:S05]  /*0410*/  @P0 EXIT ;  /* 0x000000000000094d */ /* 0x000fea0003800000 */
[----:B------:R-:W-:Y:S01]  /*0420*/  LDS.64 R2, [R0.X8+`(S28_8)] ;  /* 0x0000000000027984 */ /* 0x000fe20000008a00 */
[----:B------:R-:W-:-:S03]  /*0430*/  ISETP.GT.AND P0, PT, R0, 0xf, PT ;  /* 0x0000000f0000780c */ /* 0x000fc60003f04270 */
[----:B------:R-:W0:Y:S02]  /*0440*/  LDS.64 R4, [R0.X8+`((S28_8 + 0x100))] ;  /* 0x0000000000047984 */ /* 0x000e240000008a00 */
[----:B0-----:R-:W0:-:S07]  /*0450*/  DADD R2, R2, R4 ;  /* 0x0000000002027229 */ /* 0x001e0e0000000004 */
[----:B0-----:R0:W-:Y:S01]  /*0460*/  STS.64 [R0.X8+`(S28_8)], R2 ;  /* 0x0000000200007388 */ /* 0x0011e20000008a00 */
[----:B------:R-:W-:Y:S01]  /*0470*/  @!PT LDS RZ, [RZ] ;  /* 0x00000000fffff984 */ /* 0x000fe20000000800 */
[----:B------:R-:W-:Y:S01]  /*0480*/  @!PT LDS RZ, [RZ] ;  /* 0x00000000fffff984 */ /* 0x000fe20000000800 */
[----:B------:R-:W-:Y:S01]  /*0490*/  @!PT LDS RZ, [RZ] ;  /* 0x00000000fffff984 */ /* 0x000fe20000000800 */
[----:B------:R-:W-:Y:S01]  /*04a0*/  @!PT LDS RZ, [RZ] ;  /* 0x00000000fffff984 */ /* 0x000fe20000000800 */
[----:B------:R-:W-:Y:S06]  /*04b0*/  MEMBAR.SC.CTA ;  /* 0x0000000000007992 */ /* 0x000fec0000000000 */
[----:B------:R-:W-:Y:S05]  /*04c0*/  @P0 EXIT ;  /* 0x000000000000094d */ /* 0x000fea0003800000 */
[----:B0-----:R-:W-:Y:S01]  /*04d0*/  LDS.64 R2, [R0.X8+`(S28_8)] ;  /* 0x0000000000027984 */ /* 0x001fe20000008a00 */
        /* <DEDUP_REMOVED lines=33> */
[----:B------:R-:W-:-:S03]  /*06f0*/  ISETP.NE.AND P0, PT, R0, 0x1, PT ;  /* 0x000000010000780c */ /* 0x000fc60003f05270 */
        /* <DEDUP_REMOVED lines=8> */
[----:B------:R-:W-:Y:S05]  /*0780*/  @!P0 EXIT ;  /* 0x000000000000894d */ /* 0x000fea0003800000 */
[----:B------:R-:W-:Y:S01]  /*0790*/  MOV R6, c[0x0][0x190] ;  /* 0x0000640000067a02 */ /* 0x000fe20000000f00 */
[----:B0-----:R-:W-:Y:S01]  /*07a0*/  LDS.64 R2, [R0.X8+`(S28_8)] ;  /* 0x0000000000027984 */ /* 0x001fe20000008a00 */
[----:B------:R-:W-:-:S03]  /*07b0*/  MOV R7, c[0x0][0x194] ;  /* 0x0000650000077a02 */ /* 0x000fc60000000f00 */
[----:B------:R-:W0:Y:S04]  /*07c0*/  LDS.64 R4, [R0.X8+`((S28_8 + 0x8))] ;  /* 0x0000000000047984 */ /* 0x000e280000008a00 */
[----:B------:R-:W2:Y:S01]  /*07d0*/  LDG.E.64 R8, [R6.64] ;  /* 0x0000000406087981 */ /* 0x000ea2000c1e1b00 */
[----:B0-----:R-:W0:-:S07]  /*07e0*/  DADD R2, R2, R4 ;  /* 0x0000000002027229 */ /* 0x001e0e0000000004 */
[----:B0-----:R-:W-:Y:S01]  /*07f0*/  STS.64 [R0.X8+`(S28_8)], R2 ;  /* 0x0000000200007388 */ /* 0x001fe20000008a00 */
[----:B--2---:R-:W0:-:S07]  /*0800*/  DADD R8, R2, R8 ;  /* 0x0000000002087229 */ /* 0x004e0e0000000008 */
[----:B0-----:R-:W-:Y:S01]  /*0810*/  STG.E.64 [R6.64], R8 ;  /* 0x0000000806007986 */ /* 0x001fe2000c101b04 */
[----:B------:R-:W-:Y:S05]  /*0820*/  EXIT ;  /* 0x000000000000794d */ /* 0x000fea0003800000 */
.L_x_270:
        /* <DEDUP_REMOVED lines=13> */
.L_x_373:


//--------------------- .text._28header_files_timple_solver_c_calculate_mass_residual_implicit_vectorised_247_gpu --------------------------
	.section	.text._28header_files_timple_solver_c_calculate_mass_residual_implicit_vectorised_247_gpu,"ax",@progbits
	.sectioninfo	@"SHI_REGISTERS=42"
	.align	128
        .global         _28header_files_timple_solver_c_calculate_mass_residual_implicit_vectorised_247_gpu
        .type           _28header_files_timple_solver_c_calculate_mass_residual_implicit_vectorised_247_gpu,@function
        .size           _28header_files_timple_solver_c_calculate_mass_residual_implicit_vectorised_247_gpu,(.L_x_374 - _28header_files_timple_solver_c_calculate_mass_residual_implicit_vectorised_247_gpu)
        .other          _28header_files_timple_solver_c_calculate_mass_residual_implicit_vectorised_247_gpu,@"STO_CUDA_ENTRY STV_DEFAULT"
_28header_files_timple_solver_c_calculate_mass_residual_implicit_vectorised_247_gpu:
.text._28header_files_timple_solver_c_calculate_mass_residual_implicit_vectorised_247_gpu:
        /* <DEDUP_REMOVED lines=15> */
.L_x_277:
        /* <DEDUP_REMOVED lines=9> */
[----:B------:R-:W-:Y:S02]  /*0180*/  ULDC.64 UR4, c[`(_28header_files_timple_solver_c_calculate_mass_residual_implicit_vectorised_247_gpu.const_opt.0.8)] ;  /* 0x0000000000047ab9 */ /* 0x000fe40000000a00 */
        /* <DEDUP_REMOVED lines=19> */
.L_x_274:
[----:B------:R-:W2:Y:S04]  /*02c0*/  LDG.E.64.CONSTANT R8, [R18.64+0x18] ;  /* 0x0000182412087981 */ /* 0x000ea8000c1e9b00 */
[----:B------:R-:W3:Y:S04]  /*02d0*/  LDG.E.64.CONSTANT R6, [R18.64+0x20] ;  /* 0x0000202412067981 */ /* 0x000ee8000c1e9b00 */
[----:B------:R-:W4:Y:S04]  /*02e0*/  LDG.E.64.CONSTANT R4, [R18.64+0x28] ;  /* 0x0000282412047981 */ /* 0x000f28000c1e9b00 */
[----:B------:R-:W5:Y:S01]  /*02f0*/  LDG.E.64.CONSTANT R16, [R38.64+-0x10] ;  /* 0xfffff02426107981 */ /* 0x000f62000c1e9b00 */
[----:B------:R-:W-:-:S02]  /*0300*/  SHF.R.S64 R34, RZ, 0x1d, R2 ;  /* 0x0000001dff227819 */ /* 0x000fc40000001002 */
[----:B------:R-:W-:Y:S02]  /*0310*/  SHF.R.S32.HI R35, RZ, 0x1d, R2 ;  /* 0x0000001dff237819 */ /* 0x000fe40000011402 */
[-C--:B--2---:R-:W-:Y:S02]  /*0320*/  IADD3 R12, P0, R8, R34.reuse, RZ ;  /* 0x00000022080c7210 */ /* 0x084fe40007f1e0ff */
[----:B---3--:R-:W-:-:S03]  /*0330*/  IADD3 R20, P1, R6, R34, RZ ;  /* 0x0000002206147210 */ /* 0x008fc60007f3e0ff */
[--C-:B------:R-:W-:Y:S02]  /*0340*/  IMAD.X R13, R9, 0x1, R35.reuse, P0 ;  /* 0x00000001090d7824 */ /* 0x100fe400000e0623 */
[----:B------:R-:W-:Y:S01]  /*0350*/  IMAD.X R21, R7, 0x1, R35, P1 ;  /* 0x0000000107157824 */ /* 0x000fe200008e0623 */
[----:B----4-:R-:W-:-:S03]  /*0360*/  IADD3 R24, P1, R4, R34, RZ ;  /* 0x0000002204187210 */ /* 0x010fc60007f3e0ff */
[----:B------:R-:W2:Y:S04]  /*0370*/  LDG.E.64 R12, [R12.64] ;  /* 0x000000240c0c7981 */ /* 0x000ea8000c1e1b00 */
[----:B------:R-:W2:Y:S01]  /*0380*/  LDG.E.64 R10, [R20.64] ;  /* 0x00000024140a7981 */ /* 0x000ea2000c1e1b00 */
[----:B------:R-:W-:-:S03]  /*0390*/  IMAD.X R25, R5, 0x1, R35, P1 ;  /* 0x0000000105197824 */ /* 0x000fc600008e0623 */
[----:B------:R-:W3:Y:S04]  /*03a0*/  LDG.E.64.CONSTANT R4, [R38.64] ;  /* 0x0000002426047981 */ /* 0x000ee8000c1e9b00 */
[----:B------:R-:W4:Y:S01]  /*03b0*/  LDG.E.64 R6, [R24.64] ;  /* 0x0000002418067981 */ /* 0x000f22000c1e1b00 */
[----:B-----5:R-:W0:Y:S01]  /*03c0*/  MUFU.RCP64H R9, R17 ;  /* 0x0000001100097308 */ /* 0x020e220000001800 */
[----:B------:R-:W-:-:S06]  /*03d0*/  IMAD.MOV.U32 R8, RZ, RZ, 0x1 ;  /* 0x00000001ff087424 */ /* 0x000fcc00078e00ff */
[----:B0-----:R-:W0:-:S06]  /*03e0*/  DFMA R14, -R16, R8, 1 ;  /* 0x3ff00000100e742b */ /* 0x001e0c0000000108 */
[----:B0-----:R-:W0:-:S06]  /*03f0*/  DFMA R14, R14, R14, R14 ;  /* 0x0000000e0e0e722b */ /* 0x001e0c000000000e */
[----:B0-----:R-:W0:-:S06]  /*0400*/  DFMA R14, R8, R14, R8 ;  /* 0x0000000e080e722b */ /* 0x001e0c0000000008 */
[----:B0-----:R-:W0:-:S06]  /*0410*/  DFMA R8, -R16, R14, 1 ;  /* 0x3ff000001008742b */ /* 0x001e0c000000010e */
[----:B0-----:R-:W-:Y:S01]  /*0420*/  DFMA R8, R14, R8, R14 ;  /* 0x000000080e08722b */ /* 0x001fe2000000000e */
[----:B------:R-:W-:Y:S03]  /*0430*/  BSSY B6, `(.L_x_275) ;  /* 0x0000012000067945 */ /* 0x000fe60003800000 */
[----:B--2---:R-:W4:-:S06]  /*0440*/  DADD R10, R12, R10 ;  /* 0x000000000c0a7229 */ /* 0x004f0c000000000a */
[----:B----4-:R-:W3:-:S06]  /*0450*/  DADD R6, R10, R6 ;  /* 0x000000000a067229 */ /* 0x010ecc0000000006 */
[----:B---3--:R-:W0:-:S06]  /*0460*/  DMUL R4, R6, R4 ;  /* 0x0000000406047228 */ /* 0x008e0c0000000000 */
        /* <DEDUP_REMOVED lines=8> */
[----:B------:R-:W-:Y:S01]  /*04f0*/  MOV R20, 32@lo((_28header_files_timple_solver_c_calculate_mass_residual_implicit_vectorised_247_gpu + .L_x_16@srel)) ;  /* 0x0000000000147802 */ /* 0x000fe20000000f00 */
[----:B------:R-:W-:Y:S01]  /*0500*/  IMAD.MOV.U32 R7, RZ, RZ, R17 ;  /* 0x000000ffff077224 */ /* 0x000fe200078e0011 */
[----:B------:R-:W-:-:S04]  /*0510*/  MOV R21, 32@hi((_28header_files_timple_solver_c_calculate_mass_residual_implicit_vectorised_247_gpu + .L_x_16@srel)) ;  /* 0x0000000000157802 */ /* 0x000fc80000000f00 */
[----:B------:R-:W-:Y:S05]  /*0520*/  CALL.ABS.NOINC `(__cuda_sm20_div_rn_f64_full) ;  /* 0x0000000000007943 */ /* 0x000fea0003c00000 */
.L_x_16:
[----:B------:R-:W-:Y:S02]  /*0530*/  MOV R6, R4 ;  /* 0x0000000400067202 */ /* 0x000fe40000000f00 */
[----:B------:R-:W-:Y:S02]  /*0540*/  MOV R7, R5 ;  /* 0x0000000500077202 */ /* 0x000fe40000000f00 */
.L_x_276:
[----:B------:R-:W-:Y:S05]  /*0550*/  BSYNC B6 ;  /* 0x0000000000067941 */ /* 0x000fea0003800000 */
.L_x_275:
[----:B------:R-:W2:Y:S01]  /*0560*/  LDG.E.64.CONSTANT R18, [R18.64] ;  /* 0x0000002412127981 */ /* 0x000ea2000c1e9b00 */
[----:B------:R0:W1:Y:S01]  /*0570*/  DFMA R22, R16, R6, R22 ;  /* 0x000000061016722b */ /* 0x0000620000000016 */
[----:B--2---:R-:W-:-:S04]  /*0580*/  IADD3 R34, P0, R18, R34, RZ ;  /* 0x0000002212227210 */ /* 0x004fc80007f1e0ff */
[----:B------:R-:W-:-:S05]  /*0590*/  IADD3.X R35, R19, R35, RZ, P0, !PT ;  /* 0x0000002313237210 */ /* 0x000fca00007fe4ff */
[----:B------:R0:W-:Y:S04]  /*05a0*/  STG.E.64 [R34.64], R6 ;  /* 0x0000000622007986 */ /* 0x0001e8000c101b24 */
.L_x_273:
[----:B-1----:R-:W-:Y:S05]  /*05b0*/  BSYNC B7 ;  /* 0x0000000000077941 */ /* 0x002fea0003800000 */
.L_x_272:
[----:B------:R-:W-:Y:S02]  /*05c0*/  ISETP.NE.AND P0, PT, R37, RZ, PT ;  /* 0x000000ff2500720c */ /* 0x000fe40003f05270 */
[----:B------:R-:W-:-:S11]  /*05d0*/  IADD3 R2, R2, UR38, RZ ;  /* 0x0000002602027c10 */ /* 0x000fd6000fffe0ff */
[----:B------:R-:W-:Y:S05]  /*05e0*/  @P0 BRA `(.L_x_277) ;  /* 0xfffffb0000000947 */ /* 0x000fea000383ffff */
[----:B------:R-:W-:Y:S05]  /*05f0*/  BSYNC B8 ;  /* 0x0000000000087941 */ /* 0x000fea0003800000 */
.L_x_271:
[----:B------:R1:W-:Y:S01]  /*0600*/  STS.64 [R33.X8+`(S28_8)], R22 ;  /* 0x0000001621007388 */ /* 0x0003e20000008a00 */
[----:B------:R-:W-:Y:S01]  /*0610*/  WARPSYNC 0xffffffff ;  /* 0xffffffff00007948 */ /* 0x000fe20003800000 */
[----:B------:R-:W-:Y:S02]  /*0620*/  SHF.L.U32 R0, R33, 0x3, RZ ;  /* 0x0000000321007819 */ /* 0x000fe400000006ff */
[----:B0-----:R-:W-:Y:S01]  /*0630*/  MOV R4, 0x80 ;  /* 0x0000008000047802 */ /* 0x001fe20000000f00 */
[----:B------:R-:W-:Y:S06]  /*0640*/  BAR.SYNC.DEFER_BLOCKING 0x0 ;  /* 0x0000000000007b1d */ /* 0x000fec0000010000 */
.L_x_278:
[----:B------:R-:W-:Y:S01]  /*0650*/  IADD3 R2, R4, 0x1, RZ ;  /* 0x0000000104027810 */ /* 0x000fe20007ffe0ff */
[----:B------:R-:W-:Y:S01]  /*0660*/  WARPSYNC 0xffffffff ;  /* 0xffffffff00007948 */ /* 0x000fe20003800000 */
[----:B------:R-:W-:Y:S02]  /*0670*/  BAR.SYNC.DEFER_BLOCKING 0x0 ;  /* 0x0000000000007b1d */ /* 0x000fe40000010000 */
[----:B------:R-:W-:-:S05]  /*0680*/  SHF.R.S32.HI R7, RZ, 0x1, R2 ;  /* 0x00000001ff077819 */ /* 0x000fca0000011402 */
[----:B------:R-:W-:-:S05]  /*0690*/  IMAD.IADD R3, R7, 0x1, R33 ;  /* 0x0000000107037824 */ /* 0x000fca00078e0221 */
[----:B------:R-:W-:-:S13]  /*06a0*/  ISETP.GE.AND P0, PT, R3, R4, PT ;  /* 0x000000040300720c */ /* 0x000fda0003f06270 */
[----:B------:R-:W-:Y:S01]  /*06b0*/  @!P0 IMAD.U32 R6, R7, 0x8, R0 ;  /* 0x0000000807068824 */ /* 0x000fe200078e0000 */
[----:B------:R-:W-:Y:S04]  /*06c0*/  @!P0 LDS.64 R4, [R33.X8+`(S28_8)] ;  /* 0x0000000021048984 */ /* 0x000fe80000008a00 */
[----:B------:R-:W0:Y:S02]  /*06d0*/  @!P0 LDS.64 R2, [R6+`(S28_8)] ;  /* 0x0000000006028984 */ /* 0x000e240000000a00 */
[----:B0-----:R0:W2:Y:S02]  /*06e0*/  @!P0 DADD R2, R2, R4 ;  /* 0x0000000002028229 */ /* 0x0010a40000000004 */
[--C-:B0-----:R-:W-:Y:S02]  /*06f0*/  IMAD.MOV.U32 R4, RZ, RZ, R7.reuse ;  /* 0x000000ffff047224 */ /* 0x101fe400078e0007 */
[----:B------:R-:W-:-:S03]  /*0700*/  @!P0 IMAD.MOV.U32 R4, RZ, RZ, R7 ;  /* 0x000000ffff048224 */ /* 0x000fc600078e0007 */
[----:B--2---:R0:W-:Y:S04]  /*0710*/  @!P0 STS.64 [R33.X8+`(S28_8)], R2 ;  /* 0x0000000221008388 */ /* 0x0041e80000008a00 */
[----:B------:R-:W-:Y:S01]  /*0720*/  BAR.SYNC.DEFER_BLOCKING 0x0 ;  /* 0x0000000000007b1d */ /* 0x000fe20000010000 */
[----:B------:R-:W-:-:S13]  /*0730*/  ISETP.GE.AND P0, PT, R4, 0x41, PT ;  /* 0x000000410400780c */ /* 0x000fda0003f06270 */
[----:B0-----:R-:W-:Y:S05]  /*0740*/  @P0 BRA `(.L_x_278) ;  /* 0xffffff0000000947 */ /* 0x001fea000383ffff */
[----:B------:R-:W-:Y:S01]  /*0750*/  WARPSYNC 0xffffffff ;  /* 0xffffffff00007948 */ /* 0x000fe20003800000 */
[----:B------:R-:W-:Y:S01]  /*0760*/  BAR.SYNC.DEFER_BLOCKING 0x0 ;  /* 0x0000000000007b1d */ /* 0x000fe20000010000 */
[----:B------:R-:W-:-:S13]  /*0770*/  ISETP.GT.AND P0, PT, R33, 0x1f, PT ;  /* 0x0000001f2100780c */ /* 0x000fda0003f04270 */
        /* <DEDUP_REMOVED lines=56> */
[----:B0-----:R-:W-:Y:S01]  /*0b00*/  LDS.64 R2, [R33.X8+`(S28_8)] ;  /* 0x0000000021027984 */ /* 0x001fe20000008a00 */
[----:B------:R-:W-:-:S03]  /*0b10*/  ISETP.NE.AND P0, PT, R33, RZ, PT ;  /* 0x000000ff2100720c */ /* 0x000fc60003f05270 */
[----:B------:R-:W0:Y:S02]  /*0b20*/  LDS.64 R4, [R33.X8+`((S28_8 + 0x8))] ;  /* 0x0000000021047984 */ /* 0x000e240000008a00 */
[----:B0-----:R-:W0:-:S07]  /*0b30*/  DADD R2, R2, R4 ;  /* 0x0000000002027229 */ /* 0x001e0e0000000004 */
[----:B0-----:R0:W-:Y:S01]  /*0b40*/  STS.64 [R33.X8+`(S28_8)], R2 ;  /* 0x0000000221007388 */ /* 0x0011e20000008a00 */
[----:B------:R-:W-:Y:S05]  /*0b50*/  @P0 EXIT ;  /* 0x000000000000094d */ /* 0x000fea0003800000 */
[----:B------:R-:W-:-:S05]  /*0b60*/  IMAD.SHL.U32 R32, R32, 0x8, RZ ;  /* 0x0000000820207824 */ /* 0x000fca00078e00ff */
[----:B------:R-:W-:-:S04]  /*0b70*/  IADD3 R4, P0, R32, c[0x0][0x168], RZ ;  /* 0x00005a0020047a10 */ /* 0x000fc80007f1e0ff */
[----:B------:R-:W-:-:S05]  /*0b80*/  LEA.HI.X.SX32 R5, R32, c[0x0][0x16c], 0x1, P0 ;  /* 0x00005b0020057a11 */ /* 0x000fca00000f0eff */
[----:B------:R-:W-:Y:S01]  /*0b90*/  STG.E.64 [R4.64], R2 ;  /* 0x0000000204007986 */ /* 0x000fe2000c101b24 */
[----:B------:R-:W-:Y:S05]  /*0ba0*/  EXIT ;  /* 0x000000000000794d */ /* 0x000fea0003800000 */
.L_x_279:
        /* <DEDUP_REMOVED lines=13> */
.L_x_374:


//--------------------- .text.__cuda_sm20_dblrcp_rn_slowpath_v3 --------------------------
	.section	.text.__cuda_sm20_dblrcp_rn_slowpath_v3,"ax",@progbits
	.sectioninfo	@"SHI_REGISTERS=24"
	.align	128
.text.__cuda_sm20_dblrcp_rn_slowpath_v3:
        .type           __cuda_sm20_dblrcp_rn_slowpath_v3,@function
        .size           __cuda_sm20_dblrcp_rn_slowpath_v3,(.L_x_348 - __cuda_sm20_dblrcp_rn_slowpath_v3)
__cuda_sm20_dblrcp_rn_slowpath_v3:
[----:B------:R-:W-:Y:S02]  /*0000*/  MOV R9, R5 ;  /* 0x0000000500097202 */ /* 0x000fe40000000f00 */
[----:B------:R-:W-:-:S06]  /*0010*/  MOV R8, R4 ;  /* 0x0000000400087202 */ /* 0x000fcc0000000f00 */
[----:B------:R-:W0:Y:S01]  /*0020*/  DSETP.GTU.AND P0, PT, |R8|, +INF , PT ;  /* 0x7ff000000800742a */ /* 0x000e220003f0c200 */
[----:B------:R-:W-:-:S13]  /*0030*/  BSSY B0, `(.L_x_280) ;  /* 0x0000022000007945 */ /* 0x000fda0003800000 */
[----:B0-----:R-:W-:Y:S05]  /*0040*/  @P0 BRA `(.L_x_281) ;  /* 0x000001e000000947 */ /* 0x001fea0003800000 */
[----:B------:R-:W-:-:S04]  /*0050*/  LOP3.LUT R3, R9, 0x7fffffff, RZ, 0xc0, !PT ;  /* 0x7fffffff09037812 */ /* 0x000fc800078ec0ff */
[----:B------:R-:W-:-:S04]  /*0060*/  IADD3 R0, R3, -0x1, RZ ;  /* 0xffffffff03007810 */ /* 0x000fc80007ffe0ff */
[----:B------:R-:W-:-:S13]  /*0070*/  ISETP.GE.U32.AND P0, PT, R0, 0x7fefffff, PT ;  /* 0x7fefffff0000780c */ /* 0x000fda0003f06070 */
[----:B------:R-:W-:Y:S01]  /*0080*/  @P0 LOP3.LUT R5, R9, 0x7ff00000, RZ, 0x3c, !PT ;  /* 0x7ff0000009050812 */ /* 0x000fe200078e3cff */
[----:B------:R-:W-:Y:S01]  /*0090*/  @P0 IMAD.MOV.U32 R4, RZ, RZ, RZ ;  /* 0x000000ffff040224 */ /* 0x000fe200078e00ff */
[----:B------:R-:W-:Y:S05]  /*00a0*/  @P0 BRA `(.L_x_282) ;  /* 0x000001a000000947 */ /* 0x000fea0003800000 */
[----:B------:R-:W-:-:S13]  /*00b0*/  ISETP.GE.U32.AND P0, PT, R3, 0x1000001, PT ;  /* 0x010000010300780c */ /* 0x000fda0003f06070 */
[----:B------:R-:W-:Y:S05]  /*00c0*/  @!P0 BRA `(.L_x_283) ;  /* 0x000000d000008947 */ /* 0x000fea0003800000 */
[----:B------:R-:W-:Y:S02]  /*00d0*/  IADD3 R11, R9, -0x3fe00000, RZ ;  /* 0xc0200000090b7810 */ /* 0x000fe40007ffe0ff */
[----:B------:R-:W-:Y:S02]  /*00e0*/  MOV R10, R8 ;  /* 0x00000008000a7202 */ /* 0x000fe40000000f00 */
[----:B------:R-:W0:Y:S04]  /*00f0*/  MUFU.RCP64H R7, R11 ;  /* 0x0000000b00077308 */ /* 0x000e280000001800 */
[----:B0-----:R-:W0:-:S06]  /*0100*/  DFMA R4, -R10, R6, 1 ;  /* 0x3ff000000a04742b */ /* 0x001e0c0000000106 */
[----:B0-----:R-:W0:-:S06]  /*0110*/  DFMA R4, R4, R4, R4 ;  /* 0x000000040404722b */ /* 0x001e0c0000000004 */
[----:B0-----:R-:W0:-:S06]  /*0120*/  DFMA R4, R6, R4, R6 ;  /* 0x000000040604722b */ /* 0x001e0c0000000006 */
[----:B0-----:R-:W0:-:S06]  /*0130*/  DFMA R6, -R10, R4, 1 ;  /* 0x3ff000000a06742b */ /* 0x001e0c0000000104 */
[----:B0-----:R-:W0:-:S06]  /*0140*/  DFMA R6, R4, R6, R4 ;  /* 0x000000060406722b */ /* 0x001e0c0000000004 */
[----:B0-----:R-:W0:-:S06]  /*0150*/  DMUL R6, R6, 2.2250738585072013831e-308 ;  /* 0x0010000006067828 */ /* 0x001e0c0000000000 */
[----:B0-----:R-:W0:-:S06]  /*0160*/  DFMA R8, -R8, R6, 1 ;  /* 0x3ff000000808742b */ /* 0x001e0c0000000106 */
[----:B0-----:R-:W0:-:S06]  /*0170*/  DFMA R4, R8, R8, R8 ;  /* 0x000000080804722b */ /* 0x001e0c0000000008 */
[----:B0-----:R0:W1:Y:S01]  /*0180*/  DFMA R4, R6, R4, R6 ;  /* 0x000000040604722b */ /* 0x0010620000000006 */
[----:B------:R-:W-:Y:S05]  /*0190*/  BRA `(.L_x_282) ;  /* 0x000000b000007947 */ /* 0x000fea0003800000 */
.L_x_283:
[----:B------:R-:W0:-:S06]  /*01a0*/  DMUL R8, R8, 8.11296384146066816958e+31 ;  /* 0x4690000008087828 */ /* 0x000e0c0000000000 */
[----:B0-----:R-:W0:Y:S02]  /*01b0*/  MUFU.RCP64H R7, R9 ;  /* 0x0000000900077308 */ /* 0x001e240000001800 */
[----:B0-----:R-:W0:-:S06]  /*01c0*/  DFMA R4, -R8, R6, 1 ;  /* 0x3ff000000804742b */ /* 0x001e0c0000000106 */
[----:B0-----:R-:W0:-:S06]  /*01d0*/  DFMA R4, R4, R4, R4 ;  /* 0x000000040404722b */ /* 0x001e0c0000000004 */
[----:B0-----:R-:W0:-:S06]  /*01e0*/  DFMA R4, R6, R4, R6 ;  /* 0x000000040604722b */ /* 0x001e0c0000000006 */
[----:B0-----:R-:W0:-:S06]  /*01f0*/  DFMA R6, -R8, R4, 1 ;  /* 0x3ff000000806742b */ /* 0x001e0c0000000104 */
[----:B0-----:R-:W0:-:S06]  /*0200*/  DFMA R4, R4, R6, R4 ;  /* 0x000000060404722b */ /* 0x001e0c0000000004 */
[----:B0-----:R-:W0:Y:S01]  /*0210*/  DMUL R4, R4, 8.11296384146066816958e+31 ;  /* 0x4690000004047828 */ /* 0x001e220000000000 */
[----:B------:R-:W-:Y:S05]  /*0220*/  BRA `(.L_x_282) ;  /* 0x0000002000007947 */ /* 0x000fea0003800000 */
.L_x_281:
[----:B------:R-:W-:Y:S02]  /*0230*/  LOP3.LUT R5, R9, 0x80000, RZ, 0xfc, !PT ;  /* 0x0008000009057812 */ /* 0x000fe400078efcff */
[----:B------:R-:W-:Y:S02]  /*0240*/  MOV R4, R8 ;  /* 0x0000000800047202 */ /* 0x000fe40000000f00 */
.L_x_282:
[----:B------:R-:W-:Y:S05]  /*0250*/  BSYNC B0 ;  /* 0x0000000000007941 */ /* 0x000fea0003800000 */
.L_x_280:
[----:B01----:R-:W-:Y:S05]  /*0260*/  RET.ABS.NODEC R20 0x0 ;  /* 0x0000000014007950 */ /* 0x003fea0003e00000 */
.L_x_284:
        /* <DEDUP_REMOVED lines=9> */
.L_x_348:


//--------------------- .text._28header_files_timple_solver_c_calculate_intermediate_velocity_implicit_vectorised_2d_186_gpu --------------------------
	.section	.text._28header_files_timple_solver_c_calculate_intermediate_velocity_implicit_vectorised_2d_186_gpu,"ax",@progbits
	.sectioninfo	@"SHI_REGISTERS=96"
	.align	128
        .global         _28header_files_timple_solver_c_calculate_intermediate_velocity_implicit_vectorised_2d_186_gpu
        .type           _28header_files_timple_solver_c_calculate_intermediate_velocity_implicit_vectorised_2d_186_gpu,@function
        .size           _28header_files_timple_solver_c_calculate_intermediate_velocity_implicit_vectorised_2d_186_gpu,(.L_x_375 - _28header_files_timple_solver_c_calculate_intermediate_velocity_implicit_vectorised_2d_186_gpu)
        .other          _28header_files_timple_solver_c_calculate_intermediate_velocity_implicit_vectorised_2d_186_gpu,@"STO_CUDA_ENTRY STV_DEFAULT"
_28header_files_timple_solver_c_calculate_intermediate_velocity_implicit_vectorised_2d_186_gpu:
.text._28header_files_timple_solver_c_calculate_intermediate_velocity_implicit_vectorised_2d_186_gpu:
[----:B------:R-:W-:Y:S02]  /*0000*/  MOV R1, c[0x0][0x28] ;  /* 0x00000a0000017a02 */ /* 0x000fe40000000f00 */
[----:B------:R-:W-:-:S04]  /*0010*/  MOV R0, c[0x0][0x168] ;  /* 0x00005a0000007a02 */ /* 0x000fc80000000f00 */
[----:B------:R-:W-:-:S13]  /*0020*/  ISETP.GE.AND P0, PT, R0, 0x1, PT ;  /* 0x000000010000780c */ /* 0x000fda0003f06270 */
[----:B------:R-:W-:Y:S05]  /*0030*/  @!P0 EXIT ;  /* 0x000000000000894d */ /* 0x000fea0003800000 */
[----:B------:R-:W0:Y:S01]  /*0040*/  S2R R2, SR_CTAID.X ;  /* 0x0000000000027919 */ /* 0x000e220000002500 */
[----:B------:R-:W-:Y:S01]  /*0050*/  MOV R70, c[0x0][0x168] ;  /* 0x00005a0000467a02 */ /* 0x000fe20000000f00 */
[----:B------:R-:W-:Y:S02]  /*0060*/  ULDC UR38, c[0x0][0xc] ;  /* 0x0000030000267ab9 */ /* 0x000fe40000000800 */
[----:B------:R-:W0:Y:S01]  /*0070*/  S2R R3, SR_TID.X ;  /* 0x0000000000037919 */ /* 0x000e220000002100 */
[----:B------:R-:W-:Y:S02]  /*0080*/  USHF.L.U32 UR38, UR38, 0x7, URZ ;  /* 0x0000000726267899 */ /* 0x000fe4000800063f */
[----:B------:R-:W-:Y:S01]  /*0090*/  ULDC.64 UR36, c[0x0][0x118] ;  /* 0x0000460000247ab9 */ /* 0x000fe20000000a00 */
[----:B0-----:R-:W-:-:S05]  /*00a0*/  IMAD R2, R2, 0x80, R3 ;  /* 0x0000008002027824 */ /* 0x001fca00078e0203 */
.L_x_301:
[----:B------:R-:W-:Y:S01]  /*00b0*/  ISETP.GE.AND P0, PT, R2, c[0x0][0x168], PT ;  /* 0x00005a0002007a0c */ /* 0x000fe20003f06270 */
[----:B------:R-:W-:Y:S01]  /*00c0*/  BSSY B7, `(.L_x_285) ;  /* 0x00001ae000077945 */ /* 0x000fe20003800000 */
[----:B------:R-:W-:-:S04]  /*00d0*/  IADD3 R70, R70, -UR38, RZ ;  /* 0x8000002646467c10 */ /* 0x000fc8000fffe0ff */
[----:B------:R-:W-:-:S04]  /*00e0*/  ISETP.GT.AND P1, PT, R70, RZ, PT ;  /* 0x000000ff4600720c */ /* 0x000fc80003f24270 */
[----:B------:R-:W-:-:S03]  /*00f0*/  P2R R72, PR, RZ, 0x2 ;  /* 0x00000002ff487803 */ /* 0x000fc60000000000 */
[----:B0-----:R-:W-:Y:S05]  /*0100*/  @P0 BRA `(.L_x_286) ;  /* 0x00001a9000000947 */ /* 0x001fea0003800000 */
[----:B------:R-:W-:Y:S01]  /*0110*/  IMAD.MOV.U32 R4, RZ, RZ, c[0x0][0x170] ;  /* 0x00005c00ff047624 */ /* 0x000fe200078e00ff */
[----:B------:R-:W-:Y:S01]  /*0120*/  ULDC.64 UR4, c[0x0][0x170] ;  /* 0x00005c0000047ab9 */ /* 0x000fe20000000a00 */
[----:B------:R-:W-:-:S06]  /*0130*/  IMAD.MOV.U32 R5, RZ, RZ, c[0x0][0x174] ;  /* 0x00005d00ff057624 */ /* 0x000fcc00078e00ff */
[----:B------:R-:W2:Y:S02]  /*0140*/  LDG.E.64.CONSTANT R4, [R4.64+0x160] ;  /* 0x0001602404047981 */ /* 0x000ea4000c1e9b00 */
[----:B--2---:R-:W-:-:S04]  /*0150*/  IADD3 R6, P0, R4, R2, RZ ;  /* 0x0000000204067210 */ /* 0x004fc80007f1e0ff */
[----:B------:R-:W-:-:S05]  /*0160*/  LEA.HI.X.SX32 R7, R2, R5, 0x1, P0 ;  /* 0x0000000502077211 */ /* 0x000fca00000f0eff */
[----:B------:R-:W2:Y:S01]  /*0170*/  LDG.E.U8 R6, [R6.64] ;  /* 0x0000002406067981 */ /* 0x000ea2000c1e1100 */
[----:B------:R-:W-:-:S04]  /*0180*/  UIADD3 UR4, UP0, UR4, 0x160, URZ ;  /* 0x0000016004047890 */ /* 0x000fc8000ff1e03f */
[----:B------:R-:W-:Y:S02]  /*0190*/  UIADD3.X UR5, URZ, UR5, URZ, UP0, !UPT ;  /* 0x000000053f057290 */ /* 0x000fe400087fe43f */
[----:B------:R-:W-:-:S04]  /*01a0*/  MOV R50, UR4 ;  /* 0x0000000400327c02 */ /* 0x000fc80008000f00 */
[----:B------:R-:W-:Y:S01]  /*01b0*/  IMAD.U32 R51, RZ, RZ, UR5 ;  /* 0x00000005ff337e24 */ /* 0x000fe2000f8e00ff */
[----:B--2---:R-:W-:-:S13]  /*01c0*/  ISETP.NE.AND P0, PT, R6, RZ, PT ;  /* 0x000000ff0600720c */ /* 0x004fda0003f05270 */
[----:B------:R-:W-:Y:S05]  /*01d0*/  @P0 BRA `(.L_x_286) ;  /* 0x000019c000000947 */ /* 0x000fea0003800000 */
[----:B------:R-:W-:Y:S01]  /*01e0*/  IMAD.MOV.U32 R68, RZ, RZ, c[0x0][0x178] ;  /* 0x00005e00ff447624 */ /* 0x000fe200078e00ff */
[----:B------:R-:W-:Y:S01]  /*01f0*/  MOV R69, c[0x0][0x17c] ;  /* 0x00005f0000457a02 */ /* 0x000fe20000000f00 */
[----:B------:R-:W2:Y:S04]  /*0200*/  LDG.E.64.CONSTANT R48, [R50.64+0x48] ;  /* 0x0000482432307981 */ /* 0x000ea8000c1e9b00 */
[----:B------:R-:W3:Y:S04]  /*0210*/  LDG.E.64.CONSTANT R46, [R50.64+0x40] ;  /* 0x00004024322e7981 */ /* 0x000ee8000c1e9b00 */
[----:B------:R-:W4:Y:S01]  /*0220*/  LDG.E.64.CONSTANT R44, [R50.64+0x58] ;  /* 0x00005824322c7981 */ /* 0x000f22000c1e9b00 */
[--C-:B------:R-:W-:Y:S01]  /*0230*/  SHF.R.S64 R53, RZ, 0x1d, R2.reuse ;  /* 0x0000001dff357819 */ /* 0x100fe20000001002 */
[----:B------:R-:W-:Y:S01]  /*0240*/  IMAD R71, R2, c[0x0][0x188], RZ ;  /* 0x0000620002477a24 */ /* 0x000fe200078e02ff */
[----:B------:R-:W-:Y:S01]  /*0250*/  SHF.R.S32.HI R3, RZ, 0x1d, R2 ;  /* 0x0000001dff037819 */ /* 0x000fe20000011402 */
[----:B------:R0:W3:Y:S01]  /*0260*/  LDG.E.64.CONSTANT R6, [R68.64+0x28] ;  /* 0x0000282444067981 */ /* 0x0000e2000c1e9b00 */
[----:B------:R-:W-:Y:S01]  /*0270*/  MOV R8, c[0x0][0x180] ;  /* 0x0000600000087a02 */ /* 0x000fe20000000f00 */
[----:B------:R-:W-:Y:S01]  /*0280*/  IMAD.MOV.U32 R9, RZ, RZ, c[0x0][0x184] ;  /* 0x00006100ff097624 */ /* 0x000fe200078e00ff */
[----:B------:R-:W-:Y:S01]  /*0290*/  ULDC.64 UR4, c[0x0][0x178] ;  /* 0x00005e0000047ab9 */ /* 0x000fe20000000a00 */
[----:B------:R0:W4:Y:S04]  /*02a0*/  LDG.E.64.CONSTANT R4, [R68.64+0x20] ;  /* 0x0000202444047981 */ /* 0x000128000c1e9b00 */
[----:B------:R-:W4:Y:S04]  /*02b0*/  LDG.E.64.CONSTANT R16, [R8.64+0x70] ;  /* 0x0000702408107981 */ /* 0x000f28000c1e9b00 */
[----:B------:R1:W5:Y:S04]  /*02c0*/  LDG.E.64.CONSTANT R36, [R8.64+0x58] ;  /* 0x0000582408247981 */ /* 0x000368000c1e9b00 */
[----:B0-----:R-:W5:Y:S04]  /*02d0*/  LDG.E.64.CONSTANT R68, [R68.64] ;  /* 0x0000002444447981 */ /* 0x001f68000c1e9b00 */
[----:B------:R1:W5:Y:S04]  /*02e0*/  LDG.E.64.CONSTANT R56, [R8.64+0x68] ;  /* 0x0000682408387981 */ /* 0x000368000c1e9b00 */
[----:B------:R1:W5:Y:S01]  /*02f0*/  LDG.E.64.CONSTANT R34, [R8.64+0x50] ;  /* 0x0000502408227981 */ /* 0x000362000c1e9b00 */
[----:B--2---:R-:W-:Y:S01]  /*0300*/  IMAD.WIDE R42, R71, 0x8, R48 ;  /* 0x00000008472a7825 */ /* 0x004fe200078e0230 */
[----:B---3--:R-:W-:-:S05]  /*0310*/  IADD3 R54, P0, R6, R53, RZ ;  /* 0x0000003506367210 */ /* 0x008fca0007f1e0ff */
[----:B------:R-:W-:Y:S01]  /*0320*/  IMAD.X R55, R7, 0x1, R3, P0 ;  /* 0x0000000107377824 */ /* 0x000fe200000e0603 */
[----:B----4-:R-:W-:Y:S01]  /*0330*/  IADD3 R52, P0, R4, R53, RZ ;  /* 0x0000003504347210 */ /* 0x010fe20007f1e0ff */
[----:B------:R-:W2:Y:S01]  /*0340*/  LDG.E.64 R6, [R42.64] ;  /* 0x000000242a067981 */ /* 0x000ea2000c1e1b00 */
[----:B------:R-:W-:Y:S02]  /*0350*/  IMAD.WIDE R40, R71, 0x8, R46 ;  /* 0x0000000847287825 */ /* 0x000fe400078e022e */
[----:B------:R-:W-:Y:S01]  /*0360*/  IADD3.X R53, R5, R3, RZ, P0, !PT ;  /* 0x0000000305357210 */ /* 0x000fe200007fe4ff */
[----:B------:R-:W2:Y:S01]  /*0370*/  LDG.E.64 R28, [R54.64] ;  /* 0x00000024361c7981 */ /* 0x000ea2000c1e1b00 */
[----:B------:R-:W-:-:S03]  /*0380*/  IMAD.WIDE R38, R71, 0x8, R44 ;  /* 0x0000000847267825 */ /* 0x000fc600078e022c */
[----:B------:R-:W3:Y:S04]  /*0390*/  LDG.E.64.CONSTANT R4, [R8.64+0x40] ;  /* 0x0000402408047981 */ /* 0x000ee8000c1e9b00 */
[----:B------:R-:W4:Y:S04]  /*03a0*/  LDG.E.64 R60, [R40.64] ;  /* 0x00000024283c7981 */ /* 0x000f28000c1e1b00 */
[----:B------:R-:W4:Y:S04]  /*03b0*/  LDG.E.64 R26, [R52.64] ;  /* 0x00000024341a7981 */ /* 0x000f28000c1e1b00 */
[----:B------:R1:W5:Y:S01]  /*03c0*/  LDG.E.64 R58, [R38.64] ;  /* 0x00000024263a7981 */ /* 0x000362000c1e1b00 */
[----:B------:R-:W-:Y:S01]  /*03d0*/  IMAD.MOV.U32 R3, RZ, RZ, c[0x0][0x160] ;  /* 0x00005800ff037624 */ /* 0x000fe200078e00ff */
[----:B------:R-:W-:-:S04]  /*03e0*/  UIADD3 UR4, UP0, UR4, 0x20, URZ ;  /* 0x0000002004047890 */ /* 0x000fc8000ff1e03f */
[----:B------:R-:W-:Y:S01]  /*03f0*/  ISETP.GE.AND P0, PT, R3, 0x1, PT ;  /* 0x000000010300780c */ /* 0x000fe20003f06270 */
[----:B------:R-:W-:Y:S01]  /*0400*/  UIADD3.X UR5, URZ, UR5, URZ, UP0, !UPT ;  /* 0x000000053f057290 */ /* 0x000fe200087fe43f */
[----:B------:R-:W-:Y:S01]  /*0410*/  MOV R22, UR4 ;  /* 0x0000000400167c02 */ /* 0x000fe20008000f00 */
[----:B------:R-:W-:Y:S01]  /*0420*/  CS2R R32, SRZ ;  /* 0x0000000000207805 */ /* 0x000fe2000001ff00 */
[----:B------:R-:W-:-:S03]  /*0430*/  CS2R R24, SRZ ;  /* 0x0000000000187805 */ /* 0x000fc6000001ff00 */
[----:B------:R-:W-:Y:S01]  /*0440*/  IMAD.U32 R23, RZ, RZ, UR5 ;  /* 0x00000005ff177e24 */ /* 0x000fe2000f8e00ff */
[----:B------:R-:W-:Y:S01]  /*0450*/  CS2R R66, SRZ ;  /* 0x0000000000427805 */ /* 0x000fe2000001ff00 */
[----:B------:R-:W-:Y:S01]  /*0460*/  CS2R R62, SRZ ;  /* 0x00000000003e7805 */ /* 0x000fe2000001ff00 */
[----:B--2---:R-:W4:-:S04]  /*0470*/  DMUL R6, R28, R6 ;  /* 0x000000061c067228 */ /* 0x004f080000000000 */
[----:B---3--:R1:W0:-:S04]  /*0480*/  DMUL R16, R16, R4 ;  /* 0x0000000410107228 */ /* 0x0082080000000000 */
[----:B----4-:R1:W2:Y:S01]  /*0490*/  DFMA R60, R26, R60, R6 ;  /* 0x0000003c1a3c722b */ /* 0x0102a20000000006 */
[----:B------:R-:W-:Y:S05]  /*04a0*/  @!P0 BRA `(.L_x_287) ;  /* 0x0000061000008947 */ /* 0x000fea0003800000 */
[----:B01----:R0:W5:Y:S01]  /*04b0*/  LDG.E.64.CONSTANT R4, [R50.64+0x28] ;  /* 0x0000282432047981 */ /* 0x003162000c1e9b00 */
[C---:B------:R-:W-:Y:S01]  /*04c0*/  LOP3.LUT P1, RZ, R3.reuse, 0x3, RZ, 0xc0, !PT ;  /* 0x0000000303ff7812 */ /* 0x040fe2000782c0ff */
[----:B------:R-:W-:Y:S01]  /*04d0*/  IMAD.MOV.U32 R9, RZ, RZ, R71 ;  /* 0x000000ffff097224 */ /* 0x000fe200078e0047 */
[----:B------:R-:W-:Y:S01]  /*04e0*/  IADD3 R10, R3, -0x1, RZ ;  /* 0xffffffff030a7810 */ /* 0x000fe20007ffe0ff */
[----:B------:R-:W-:Y:S01]  /*04f0*/  IMAD.MOV.U32 R0, RZ, RZ, c[0x0][0x160] ;  /* 0x00005800ff007624 */ /* 0x000fe200078e00ff */
[----:B------:R-:W-:Y:S01]  /*0500*/  CS2R R24, SRZ ;  /* 0x0000000000187805 */ /* 0x000fe2000001ff00 */
[----:B------:R-:W-:Y:S01]  /*0510*/  CS2R R66, SRZ ;  /* 0x0000000000427805 */ /* 0x000fe2000001ff00 */
[----:B------:R-:W-:Y:S01]  /*0520*/  ISETP.GE.U32.AND P0, PT, R10, 0x3, PT ;  /* 0x000000030a00780c */ /* 0x000fe20003f06070 */
[----:B------:R-:W-:-:S06]  /*0530*/  CS2R R62, SRZ ;  /* 0x00000000003e7805 */ /* 0x000fcc000001ff00 */
[----:B------:R-:W-:Y:S05]  /*0540*/  @!P1 BRA `(.L_x_288) ;  /* 0x0000026000009947 */ /* 0x000fea0003800000 */
[----:B0-----:R-:W-:Y:S01]  /*0550*/  IADD3 R9, R71, 0x1, RZ ;  /* 0x0000000147097810 */ /* 0x001fe20007ffe0ff */
[----:B------:R-:W3:Y:S04]  /*0560*/  LDG.E.64 R24, [R40.64+0x8] ;  /* 0x0000082428187981 */ /* 0x000ee8000c1e1b00 */
[----:B-----5:R-:W-:Y:S01]  /*0570*/  IMAD.WIDE R64, R9, 0x4, R4 ;  /* 0x0000000409407825 */ /* 0x020fe200078e0204 */
[----:B------:R-:W4:Y:S04]  /*0580*/  LDG.E.64 R66, [R42.64+0x8] ;  /* 0x000008242a427981 */ /* 0x000f28000c1e1b00 */
[----:B--2---:R-:W2:Y:S04]  /*0590*/  LDG.E R7, [R64.64] ;  /* 0x0000002440077981 */ /* 0x004ea8000c1e1900 */
[----:B------:R-:W3:Y:S01]  /*05a0*/  LDG.E.64 R62, [R38.64+0x8] ;  /* 0x00000824263e7981 */ /* 0x000ee2000c1e1b00 */
[----:B------:R-:W-:Y:S01]  /*05b0*/  LOP3.LUT R8, R3, 0x3, RZ, 0xc0, !PT ;  /* 0x0000000303087812 */ /* 0x000fe200078ec0ff */
[----:B--2---:R-:W-:-:S06]  /*05c0*/  IMAD.WIDE R6, R7, 0x8, R68 ;  /* 0x0000000807067825 */ /* 0x004fcc00078e0244 */
[----:B------:R-:W3:Y:S01]  /*05d0*/  LDG.E.64 R6, [R6.64] ;  /* 0x0000002406067981 */ /* 0x000ee2000c1e1b00 */
[----:B------:R-:W-:Y:S02]  /*05e0*/  ISETP.NE.AND P1, PT, R8, 0x1, PT ;  /* 0x000000010800780c */ /* 0x000fe40003f25270 */
[----:B------:R-:W-:Y:S01]  /*05f0*/  MOV R0, R10 ;  /* 0x0000000a00007202 */ /* 0x000fe20000000f00 */
[----:B---3--:R0:W1:-:S04]  /*0600*/  DFMA R24, R24, R6, RZ ;  /* 0x000000061818722b */ /* 0x00804800000000ff */
[----:B----4-:R0:W2:-:S04]  /*0610*/  DFMA R66, R6, R66, RZ ;  /* 0x000000420642722b */ /* 0x01008800000000ff */
[----:B------:R0:W3:Y:S02]  /*0620*/  DFMA R62, R6, R62, RZ ;  /* 0x0000003e063e722b */ /* 0x0000e400000000ff */
[----:B------:R-:W-:Y:S05]  /*0630*/  @!P1 BRA `(.L_x_288) ;  /* 0x0000017000009947 */ /* 0x000fea0003800000 */
[----:B-12---:R-:W-:Y:S01]  /*0640*/  ISETP.NE.AND P1, PT, R8, 0x2, PT ;  /* 0x000000020800780c */ /* 0x006fe20003f25270 */
[----:B0-----:R-:W2:Y:S04]  /*0650*/  LDG.E R7, [R64.64+0x4] ;  /* 0x0000042440077981 */ /* 0x001ea8000c1e1900 */
[----:B------:R-:W4:Y:S04]  /*0660*/  LDG.E.64 R8, [R40.64+0x10] ;  /* 0x0000102428087981 */ /* 0x000f28000c1e1b00 */
[----:B------:R-:W5:Y:S04]  /*0670*/  LDG.E.64 R10, [R42.64+0x10] ;  /* 0x000010242a0a7981 */ /* 0x000f68000c1e1b00 */
[----:B---3--:R-:W3:Y:S04]  /*0680*/  @P1 LDG.E R15, [R64.64+0x8] ;  /* 0x00000824400f1981 */ /* 0x008ee8000c1e1900 */
[----:B------:R-:W4:Y:S04]  /*0690*/  LDG.E.64 R12, [R38.64+0x10] ;  /* 0x00001024260c7981 */ /* 0x000f28000c1e1b00 */
[----:B------:R-:W4:Y:S04]  /*06a0*/  @P1 LDG.E.64 R18, [R40.64+0x18] ;  /* 0x0000182428121981 */ /* 0x000f28000c1e1b00 */
[----:B------:R-:W4:Y:S04]  /*06b0*/  @P1 LDG.E.64 R20, [R42.64+0x18] ;  /* 0x000018242a141981 */ /* 0x000f28000c1e1b00 */
[----:B------:R-:W4:Y:S01]  /*06c0*/  @P1 LDG.E.64 R30, [R38.64+0x18] ;  /* 0x00001824261e1981 */ /* 0x000f22000c1e1b00 */
[----:B--2---:R-:W-:-:S06]  /*06d0*/  IMAD.WIDE R6, R7, 0x8, R68 ;  /* 0x0000000807067825 */ /* 0x004fcc00078e0244 */
[----:B------:R-:W4:Y:S01]  /*06e0*/  LDG.E.64 R6, [R6.64] ;  /* 0x0000002406067981 */ /* 0x000f22000c1e1b00 */
[----:B---3--:R-:W-:-:S06]  /*06f0*/  @P1 IMAD.WIDE R14, R15, 0x8, R68 ;  /* 0x000000080f0e1825 */ /* 0x008fcc00078e0244 */
[----:B------:R-:W2:Y:S01]  /*0700*/  @P1 LDG.E.64 R14, [R14.64] ;  /* 0x000000240e0e1981 */ /* 0x000ea2000c1e1b00 */
[C---:B------:R-:W-:Y:S02]  /*0710*/  IADD3 R0, R3.reuse, -0x2, RZ ;  /* 0xfffffffe03007810 */ /* 0x040fe40007ffe0ff */
[----:B------:R-:W-:Y:S01]  /*0720*/  @P1 IADD3 R0, R3, -0x3, RZ ;  /* 0xfffffffd03001810 */ /* 0x000fe20007ffe0ff */
[----:B----4-:R0:W2:-:S04]  /*0730*/  DFMA R24, R8, R6, R24 ;  /* 0x000000060818722b */ /* 0x0100880000000018 */
[----:B-----5:R-:W1:-:S04]  /*0740*/  DFMA R66, R6, R10, R66 ;  /* 0x0000000a0642722b */ /* 0x020e480000000042 */
[----:B------:R-:W3:Y:S01]  /*0750*/  DFMA R62, R6, R12, R62 ;  /* 0x0000000c063e722b */ /* 0x000ee2000000003e */
[----:B0-----:R-:W-:-:S03]  /*0760*/  IADD3 R9, R71, 0x2, RZ ;  /* 0x0000000247097810 */ /* 0x001fc60007ffe0ff */
[----:B--2---:R0:W2:Y:S01]  /*0770*/  @P1 DFMA R24, R18, R14, R24 ;  /* 0x0000000e1218122b */ /* 0x0040a20000000018 */
[----:B------:R-:W-:-:S03]  /*0780*/  @P1 IADD3 R9, R71, 0x3, RZ ;  /* 0x0000000347091810 */ /* 0x000fc60007ffe0ff */
[----:B-1----:R0:W1:-:S04]  /*0790*/  @P1 DFMA R66, R14, R20, R66 ;  /* 0x000000140e42122b */ /* 0x0020480000000042 */
[----:B---3--:R0:W3:-:S05]  /*07a0*/  @P1 DFMA R62, R14, R30, R62 ;  /* 0x0000001e0e3e122b */ /* 0x0080ca000000003e */
.L_x_288:
[----:B012---:R-:W-:Y:S01]  /*07b0*/  BSSY B0, `(.L_x_287) ;  /* 0x0000030000007945 */ /* 0x007fe20003800000 */
[----:B------:R-:W-:Y:S05]  /*07c0*/  @!P0 BRA `(.L_x_289) ;  /* 0x000002e000008947 */ /* 0x000fea0003800000 */
[----:B------:R-:W-:-:S04]  /*07d0*/  IADD3 R3, R9, 0x4, RZ ;  /* 0x0000000409037810 */ /* 0x000fc80007ffe0ff */
.L_x_290:
[----:B------:R-:W-:-:S05]  /*07e0*/  IADD3 R85, R3, -0x3, RZ ;  /* 0xfffffffd03557810 */ /* 0x000fca0007ffe0ff */
[----:B--2--5:R-:W-:-:S05]  /*07f0*/  IMAD.WIDE R6, R85, 0x4, R4 ;  /* 0x0000000455067825 */ /* 0x024fca00078e0204 */
[----:B------:R-:W2:Y:S04]  /*0800*/  LDG.E R75, [R6.64] ;  /* 0x00000024064b7981 */ /* 0x000ea8000c1e1900 */
[----:B------:R-:W4:Y:S04]  /*0810*/  LDG.E R19, [R6.64+0x4] ;  /* 0x0000042406137981 */ /* 0x000f28000c1e1900 */
[----:B---3--:R-:W3:Y:S04]  /*0820*/  LDG.E R9, [R6.64+0x8] ;  /* 0x0000082406097981 */ /* 0x008ee8000c1e1900 */
[----:B------:R-:W3:Y:S01]  /*0830*/  LDG.E R11, [R6.64+0xc] ;  /* 0x00000c24060b7981 */ /* 0x000ee2000c1e1900 */
[----:B------:R-:W-:-:S04]  /*0840*/  IMAD.WIDE R92, R85, 0x8, R46 ;  /* 0x00000008555c7825 */ /* 0x000fc800078e022e */
[C---:B------:R-:W-:Y:S01]  /*0850*/  IMAD.WIDE R86, R85.reuse, 0x8, R48 ;  /* 0x0000000855567825 */ /* 0x040fe200078e0230 */
[----:B------:R-:W3:Y:S03]  /*0860*/  LDG.E.64 R82, [R92.64] ;  /* 0x000000245c527981 */ /* 0x000ee6000c1e1b00 */
[----:B------:R-:W-:Y:S01]  /*0870*/  IMAD.WIDE R84, R85, 0x8, R44 ;  /* 0x0000000855547825 */ /* 0x000fe200078e022c */
[----:B------:R-:W3:Y:S04]  /*0880*/  LDG.E.64 R80, [R86.64] ;  /* 0x0000002456507981 */ /* 0x000ee8000c1e1b00 */
[----:B------:R-:W3:Y:S04]  /*0890*/  LDG.E.64 R76, [R84.64] ;  /* 0x00000024544c7981 */ /* 0x000ee8000c1e1b00 */
[----:B------:R-:W3:Y:S04]  /*08a0*/  LDG.E.64 R78, [R92.64+0x8] ;  /* 0x000008245c4e7981 */ /* 0x000ee8000c1e1b00 */
[----:B------:R-:W3:Y:S04]  /*08b0*/  LDG.E.64 R64, [R86.64+0x8] ;  /* 0x0000082456407981 */ /* 0x000ee8000c1e1b00 */
[----:B------:R-:W3:Y:S04]  /*08c0*/  LDG.E.64 R20, [R84.64+0x8] ;  /* 0x0000082454147981 */ /* 0x000ee8000c1e1b00 */
[----:B------:R-:W3:Y:S04]  /*08d0*/  LDG.E.64 R30, [R92.64+0x10] ;  /* 0x000010245c1e7981 */ /* 0x000ee8000c1e1b00 */
[----:B------:R-:W3:Y:S04]  /*08e0*/  LDG.E.64 R12, [R86.64+0x10] ;  /* 0x00001024560c7981 */ /* 0x000ee8000c1e1b00 */
[----:B------:R-:W3:Y:S04]  /*08f0*/  LDG.E.64 R14, [R92.64+0x18] ;  /* 0x000018245c0e7981 */ /* 0x000ee8000c1e1b00 */
[----:B------:R-:W3:Y:S04]  /*0900*/  LDG.E.64 R88, [R86.64+0x18] ;  /* 0x0000182456587981 */ /* 0x000ee8000c1e1b00 */
[----:B------:R-:W3:Y:S01]  /*0910*/  LDG.E.64 R90, [R84.64+0x18] ;  /* 0x00001824545a7981 */ /* 0x000ee2000c1e1b00 */
[----:B--2---:R-:W-:-:S04]  /*0920*/  IMAD.WIDE R74, R75, 0x8, R68 ;  /* 0x000000084b4a7825 */ /* 0x004fc800078e0244 */
[--C-:B----4-:R-:W-:Y:S02]  /*0930*/  IMAD.WIDE R18, R19, 0x8, R68.reuse ;  /* 0x0000000813127825 */ /* 0x110fe400078e0244 */
[----:B------:R-:W2:Y:S02]  /*0940*/  LDG.E.64 R74, [R74.64] ;  /* 0x000000244a4a7981 */ /* 0x000ea4000c1e1b00 */
[--C-:B---3--:R-:W-:Y:S02]  /*0950*/  IMAD.WIDE R8, R9, 0x8, R68.reuse ;  /* 0x0000000809087825 */ /* 0x108fe400078e0244 */
[----:B------:R-:W3:Y:S02]  /*0960*/  LDG.E.64 R18, [R18.64] ;  /* 0x0000002412127981 */ /* 0x000ee4000c1e1b00 */
[----:B------:R-:W-:Y:S02]  /*0970*/  IMAD.WIDE R6, R11, 0x8, R68 ;  /* 0x000000080b067825 */ /* 0x000fe400078e0244 */
[----:B------:R-:W4:Y:S04]  /*0980*/  LDG.E.64 R8, [R8.64] ;  /* 0x0000002408087981 */ /* 0x000f28000c1e1b00 */
[----:B------:R-:W3:Y:S04]  /*0990*/  LDG.E.64 R10, [R84.64+0x10] ;  /* 0x00001024540a7981 */ /* 0x000ee8000c1e1b00 */
[----:B------:R-:W4:Y:S01]  /*09a0*/  LDG.E.64 R6, [R6.64] ;  /* 0x0000002406067981 */ /* 0x000f22000c1e1b00 */
        /* <DEDUP_REMOVED lines=16> */
.L_x_289:
[----:B------:R-:W-:Y:S05]  /*0ab0*/  BSYNC B0 ;  /* 0x0000000000007941 */ /* 0x000fea0003800000 */
.L_x_287:
[----:B01---5:R-:W0:Y:S01]  /*0ac0*/  MUFU.RCP64H R5, R17 ;  /* 0x0000001100057308 */ /* 0x023e220000001800 */
[----:B------:R-:W-:Y:S01]  /*0ad0*/  IADD3 R4, R17, 0x300402, RZ ;  /* 0x0030040211047810 */ /* 0x000fe20007ffe0ff */
[----:B------:R-:W-:Y:S01]  /*0ae0*/  DMUL R64, R36, R56 ;  /* 0x0000003824407228 */ /* 0x000fe20000000000 */
[--C-:B------:R-:W-:Y:S02]  /*0af0*/  SHF.R.S64 R73, RZ, 0x1d, R2.reuse ;  /* 0x0000001dff497819 */ /* 0x100fe40000001002 */
[----:B------:R-:W-:Y:S02]  /*0b00*/  FSETP.GEU.AND P0, PT, |R4|, 5.8789094863358348022e-39, PT ;  /* 0x004004020400780b */ /* 0x000fe40003f0e200 */
[----:B------:R-:W-:Y:S01]  /*0b10*/  SHF.R.S32.HI R75, RZ, 0x1d, R2 ;  /* 0x0000001dff4b7819 */ /* 0x000fe20000011402 */
[----:B0-2---:R-:W0:-:S06]  /*0b20*/  DFMA R6, -R16, R4, 1 ;  /* 0x3ff000001006742b */ /* 0x005e0c0000000104 */
[----:B0-----:R-:W0:-:S06]  /*0b30*/  DFMA R6, R6, R6, R6 ;  /* 0x000000060606722b */ /* 0x001e0c0000000006 */
[----:B0-----:R-:W0:-:S06]  /*0b40*/  DFMA R6, R4, R6, R4 ;  /* 0x000000060406722b */ /* 0x001e0c0000000004 */
[----:B0-----:R-:W0:-:S06]  /*0b50*/  DFMA R18, -R16, R6, 1 ;  /* 0x3ff000001012742b */ /* 0x001e0c0000000106 */
[----:B0-----:R0:W1:Y:S01]  /*0b60*/  DFMA R18, R6, R18, R6 ;  /* 0x000000120612722b */ /* 0x0010620000000006 */
[----:B------:R-:W-:Y:S05]  /*0b70*/  @P0 BRA `(.L_x_291) ;  /* 0x0000009000000947 */ /* 0x000fea0003800000 */
[----:B0-----:R-:W-:Y:S01]  /*0b80*/  LOP3.LUT R6, R17, 0x7fffffff, RZ, 0xc0, !PT ;  /* 0x7fffffff11067812 */ /* 0x001fe200078ec0ff */
[----:B------:R-:W-:Y:S01]  /*0b90*/  IMAD.MOV.U32 R4, RZ, RZ, R16 ;  /* 0x000000ffff047224 */ /* 0x000fe200078e0010 */
[----:B------:R-:W-:Y:S01]  /*0ba0*/  MOV R20, 32@lo((_28header_files_timple_solver_c_calculate_intermediate_velocity_implicit_vectorised_2d_186_gpu + .L_x_17@srel)) ;  /* 0x0000000000147802 */ /* 0x000fe20000000f00 */
[----:B------:R-:W-:Y:S01]  /*0bb0*/  IMAD.MOV.U32 R5, RZ, RZ, R17 ;  /* 0x000000ffff057224 */ /* 0x000fe200078e0011 */
[----:B------:R-:W-:Y:S02]  /*0bc0*/  IADD3 R6, R6, -0x100000, RZ ;  /* 0xfff0000006067810 */ /* 0x000fe40007ffe0ff */
[----:B------:R-:W-:-:S04]  /*0bd0*/  MOV R21, 32@hi((_28header_files_timple_solver_c_calculate_intermediate_velocity_implicit_vectorised_2d_186_gpu + .L_x_17@srel)) ;  /* 0x0000000000157802 */ /* 0x000fc80000000f00 */
[----:B-1-3--:R-:W-:Y:S05]  /*0be0*/  CALL.ABS.NOINC `(__cuda_sm20_dblrcp_rn_slowpath_v3) ;  /* 0x0000000000007943 */ /* 0x00afea0003c00000 */
.L_x_17:
[----:B------:R-:W-:Y:S02]  /*0bf0*/  MOV R18, R4 ;  /* 0x0000000400127202 */ /* 0x000fe40000000f00 */
[----:B------:R-:W-:Y:S02]  /*0c00*/  MOV R19, R5 ;  /* 0x0000000500137202 */ /* 0x000fe40000000f00 */
.L_x_291:
[----:B------:R-:W2:Y:S02]  /*0c10*/  LDG.E.64.CONSTANT R4, [R22.64+0x18] ;  /* 0x0000182416047981 */ /* 0x000ea4000c1e9b00 */
[----:B0-2---:R-:W-:-:S05]  /*0c20*/  IADD3 R6, P0, R4, R73, RZ ;  /* 0x0000004904067210 */ /* 0x005fca0007f1e0ff */
[----:B------:R-:W-:-:S06]  /*0c30*/  IMAD.X R7, R5, 0x1, R75, P0 ;  /* 0x0000000105077824 */ /* 0x000fcc00000e064b */
[----:B------:R-:W2:Y:S01]  /*0c40*/  LDG.E.64 R6, [R6.64] ;  /* 0x0000002406067981 */ /* 0x000ea2000c1e1b00 */
[----:B------:R-:W0:Y:S01]  /*0c50*/  MUFU.RCP64H R5, R17 ;  /* 0x0000001100057308 */ /* 0x000e220000001800 */
[----:B------:R-:W-:Y:S01]  /*0c60*/  IMAD.MOV.U32 R4, RZ, RZ, 0x1 ;  /* 0x00000001ff047424 */ /* 0x000fe200078e00ff */
[----:B------:R-:W4:Y:S01]  /*0c70*/  DMUL R24, R26, R24 ;  /* 0x000000181a187228 */ /* 0x000f220000000000 */
[----:B------:R-:W-:Y:S05]  /*0c80*/  BSSY B6, `(.L_x_292) ;  /* 0x0000015000067945 */ /* 0x000fea0003800000 */
[----:B----4-:R-:W-:-:S04]  /*0c90*/  DFMA R66, R28, R66, R24 ;  /* 0x000000421c42722b */ /* 0x010fc80000000018 */
[----:B0-----:R-:W0:-:S06]  /*0ca0*/  DFMA R8, -R16, R4, 1 ;  /* 0x3ff000001008742b */ /* 0x001e0c0000000104 */
[----:B0-----:R-:W0:-:S06]  /*0cb0*/  DFMA R8, R8, R8, R8 ;  /* 0x000000080808722b */ /* 0x001e0c0000000008 */
[----:B0-----:R-:W0:-:S06]  /*0cc0*/  DFMA R8, R4, R8, R4 ;  /* 0x000000080408722b */ /* 0x001e0c0000000004 */
[----:B0-----:R-:W0:-:S06]  /*0cd0*/  DFMA R4, -R16, R8, 1 ;  /* 0x3ff000001004742b */ /* 0x001e0c0000000108 */
[----:B0-----:R-:W2:-:S06]  /*0ce0*/  DFMA R4, R8, R4, R8 ;  /* 0x000000040804722b */ /* 0x001e8c0000000008 */
[----:B--2---:R-:W0:Y:S01]  /*0cf0*/  DMUL R8, R6, R4 ;  /* 0x0000000406087228 */ /* 0x004e220000000000 */
[----:B------:R-:W-:-:S05]  /*0d00*/  FSETP.GEU.AND P1, PT, |R7|, 6.5827683646048100446e-37, PT ;  /* 0x036000000700780b */ /* 0x000fca0003f2e200 */
[----:B0-----:R-:W0:-:S06]  /*0d10*/  DFMA R10, -R16, R8, R6 ;  /* 0x00000008100a722b */ /* 0x001e0c0000000106 */
[----:B0-----:R-:W0:-:S10]  /*0d20*/  DFMA R4, R4, R10, R8 ;  /* 0x0000000a0404722b */ /* 0x001e140000000008 */
[----:B0-----:R-:W-:-:S05]  /*0d30*/  FFMA R0, RZ, R17, R5 ;  /* 0x00000011ff007223 */ /* 0x001fca0000000005 */
[----:B------:R-:W-:-:S13]  /*0d40*/  FSETP.GT.AND P0, PT, |R0|, 1.469367938527859385e-39, PT ;  /* 0x001000000000780b */ /* 0x000fda0003f04200 */
[----:B------:R-:W-:Y:S05]  /*0d50*/  @P0 BRA P1, `(.L_x_18) ;  /* 0x0000007000000947 */ /* 0x000fea0000800000 */
[----:B------:R-:W-:Y:S01]  /*0d60*/  IMAD.MOV.U32 R4, RZ, RZ, R6 ;  /* 0x000000ffff047224 */ /* 0x000fe200078e0006 */
[----:B------:R-:W-:Y:S01]  /*0d70*/  MOV R6, R16 ;  /* 0x0000001000067202 */ /* 0x000fe20000000f00 */
[----:B------:R-:W-:Y:S01]  /*0d80*/  IMAD.MOV.U32 R5, RZ, RZ, R7 ;  /* 0x000000ffff057224 */ /* 0x000fe200078e0007 */
[----:B------:R-:W-:Y:S01]  /*0d90*/  MOV R20, 32@lo((_28header_files_timple_solver_c_calculate_intermediate_velocity_implicit_vectorised_2d_186_gpu + .L_x_18@srel)) ;  /* 0x0000000000147802 */ /* 0x000fe20000000f00 */
[----:B------:R-:W-:Y:S01]  /*0da0*/  IMAD.MOV.U32 R7, RZ, RZ, R17 ;  /* 0x000000ffff077224 */ /* 0x000fe200078e0011 */
[----:B------:R-:W-:-:S04]  /*0db0*/  MOV R21, 32@hi((_28header_files_timple_solver_c_calculate_intermediate_velocity_implicit_vectorised_2d_186_gpu + .L_x_18@srel)) ;  /* 0x0000000000157802 */ /* 0x000fc80000000f00 */
[----:B-1-3--:R-:W-:Y:S05]  /*0dc0*/  CALL.ABS.NOINC `(__cuda_sm20_div_rn_f64_full) ;  /* 0x0000000000007943 */ /* 0x00afea0003c00000 */
.L_x_18:
[----:B------:R-:W-:Y:S05]  /*0dd0*/  BSYNC B6 ;  /* 0x0000000000067941 */ /* 0x000fea0003800000 */
.L_x_292:
[----:B------:R-:W2:Y:S01]  /*0de0*/  LDG.E.64.CONSTANT R6, [R22.64+0x60] ;  /* 0x0000602416067981 */ /* 0x000ea2000c1e9b00 */
[----:B------:R-:W-:-:S05]  /*0df0*/  IADD3 R68, P0, R68, R73, RZ ;  /* 0x0000004944447210 */ /* 0x000fca0007f1e0ff */
[----:B------:R-:W-:-:S05]  /*0e00*/  IMAD.X R69, R69, 0x1, R75, P0 ;  /* 0x0000000145457824 */ /* 0x000fca00000e064b */
[----:B------:R-:W4:Y:S01]  /*0e10*/  LDG.E.64 R8, [R68.64] ;  /* 0x0000002444087981 */ /* 0x000f22000c1e1b00 */
[----:B------:R-:W-:-:S04]  /*0e20*/  DMUL R12, R58, R64 ;  /* 0x000000403a0c7228 */ /* 0x000fc80000000000 */
[----:B------:R-:W0:Y:S01]  /*0e30*/  DADD R56, R56, -1 ;  /* 0xbff0000038387429 */ /* 0x000e220000000000 */
[----:B--2---:R-:W-:-:S05]  /*0e40*/  IADD3 R10, P0, R6, R73, RZ ;  /* 0x00000049060a7210 */ /* 0x004fca0007f1e0ff */
[----:B------:R-:W-:-:S06]  /*0e50*/  IMAD.X R11, R7, 0x1, R75, P0 ;  /* 0x00000001070b7824 */ /* 0x000fcc00000e064b */
[----:B------:R-:W2:Y:S01]  /*0e60*/  LDG.E.64 R10, [R10.64] ;  /* 0x000000240a0a7981 */ /* 0x000ea2000c1e1b00 */
[----:B-1----:R-:W1:Y:S01]  /*0e70*/  DADD R6, R60, R18 ;  /* 0x000000003c067229 */ /* 0x002e620000000012 */
[----:B------:R-:W-:Y:S03]  /*0e80*/  BSSY B6, `(.L_x_293) ;  /* 0x000001c000067945 */ /* 0x000fe60003800000 */
[----:B0-----:R-:W0:-:S04]  /*0e90*/  DMUL R56, R36, R56 ;  /* 0x0000003824387228 */ /* 0x001e080000000000 */
[----:B-1----:R1:W5:Y:S02]  /*0ea0*/  DFMA R6, R34, R6, -R12 ;  /* 0x000000062206722b */ /* 0x002364000000080c */
[----:B-1----:R-:W-:Y:S02]  /*0eb0*/  IMAD.MOV.U32 R12, RZ, RZ, 0x1 ;  /* 0x00000001ff0c7424 */ /* 0x002fe400078e00ff */
[----:B0-----:R-:W4:Y:S02]  /*0ec0*/  DMUL R58, R58, R56 ;  /* 0x000000383a3a7228 */ /* 0x001f240000000000 */
[----:B-----5:R-:W0:Y:S02]  /*0ed0*/  MUFU.RCP64H R13, R7 ;  /* 0x00000007000d7308 */ /* 0x020e240000001800 */
[----:B------:R-:W-:-:S04]  /*0ee0*/  DADD R66, -R66, R4 ;  /* 0x0000000042427229 */ /* 0x000fc80000000104 */
[----:B----4-:R-:W1:-:S06]  /*0ef0*/  DMUL R8, R58, R8 ;  /* 0x000000083a087228 */ /* 0x010e4c0000000000 */
[----:B-1----:R-:W1:-:S04]  /*0f00*/  DFMA R8, R34, R66, -R8 ;  /* 0x000000422208722b */ /* 0x002e480000000808 */
[----:B0-----:R-:W0:-:S04]  /*0f10*/  DFMA R14, -R6, R12, 1 ;  /* 0x3ff00000060e742b */ /* 0x001e08000000010c */
[----:B-1-3--:R-:W-:-:S04]  /*0f20*/  DFMA R8, R36, R62, R8 ;  /* 0x0000003e2408722b */ /* 0x00afc80000000008 */
[----:B0-----:R-:W0:-:S06]  /*0f30*/  DFMA R14, R14, R14, R14 ;  /* 0x0000000e0e0e722b */ /* 0x001e0c000000000e */
[----:B0-----:R-:W0:-:S06]  /*0f40*/  DFMA R14, R12, R14, R12 ;  /* 0x0000000e0c0e722b */ /* 0x001e0c000000000c */
[----:B0-----:R-:W0:-:S06]  /*0f50*/  DFMA R4, -R6, R14, 1 ;  /* 0x3ff000000604742b */ /* 0x001e0c000000010e */
[----:B0-----:R-:W-:-:S04]  /*0f60*/  DFMA R4, R14, R4, R14 ;  /* 0x000000040e04722b */ /* 0x001fc8000000000e */
[----:B--2---:R-:W0:-:S06]  /*0f70*/  DADD R8, R8, -R10 ;  /* 0x0000000008087229 */ /* 0x004e0c000000080a */
[----:B0-----:R-:W0:-:S04]  /*0f80*/  DMUL R10, R8, R4 ;  /* 0x00000004080a7228 */ /* 0x001e080000000000 */
[----:B------:R-:W-:Y:S02]  /*0f90*/  FSETP.GEU.AND P1, PT, |R9|, 6.5827683646048100446e-37, PT ;  /* 0x036000000900780b */ /* 0x000fe40003f2e200 */
[----:B0-----:R-:W0:-:S06]  /*0fa0*/  DFMA R12, -R6, R10, R8 ;  /* 0x0000000a060c722b */ /* 0x001e0c0000000108 */
[----:B0-----:R-:W0:-:S10]  /*0fb0*/  DFMA R4, R4, R12, R10 ;  /* 0x0000000c0404722b */ /* 0x001e14000000000a */
[----:B0-----:R-:W-:-:S05]  /*0fc0*/  FFMA R0, RZ, R7, R5 ;  /* 0x00000007ff007223 */ /* 0x001fca0000000005 */
[----:B------:R-:W-:-:S13]  /*0fd0*/  FSETP.GT.AND P0, PT, |R0|, 1.469367938527859385e-39, PT ;  /* 0x001000000000780b */ /* 0x000fda0003f04200 */
[----:B------:R-:W-:Y:S05]  /*0fe0*/  @P0 BRA P1, `(.L_x_19) ;  /* 0x0000005000000947 */ /* 0x000fea0000800000 */
[----:B------:R-:W-:Y:S01]  /*0ff0*/  IMAD.MOV.U32 R4, RZ, RZ, R8 ;  /* 0x000000ffff047224 */ /* 0x000fe200078e0008 */
[----:B------:R-:W-:Y:S01]  /*1000*/  MOV R20, 32@lo((_28header_files_timple_solver_c_calculate_intermediate_velocity_implicit_vectorised_2d_186_gpu + .L_x_19@srel)) ;  /* 0x0000000000147802 */ /* 0x000fe20000000f00 */
[----:B------:R-:W-:Y:S01]  /*1010*/  IMAD.MOV.U32 R5, RZ, RZ, R9 ;  /* 0x000000ffff057224 */ /* 0x000fe200078e0009 */
[----:B------:R-:W-:-:S05]  /*1020*/  MOV R21, 32@hi((_28header_files_timple_solver_c_calculate_intermediate_velocity_implicit_vectorised_2d_186_gpu + .L_x_19@srel)) ;  /* 0x0000000000157802 */ /* 0x000fca0000000f00 */
[----:B------:R-:W-:Y:S05]  /*1030*/  CALL.ABS.NOINC `(__cuda_sm20_div_rn_f64_full) ;  /* 0x0000000000007943 */ /* 0x000fea0003c00000 */
.L_x_19:
[----:B------:R-:W-:Y:S05]  /*1040*/  BSYNC B6 ;  /* 0x0000000000067941 */ /* 0x000fea0003800000 */
.L_x_293:
[----:B------:R0:W-:Y:S04]  /*1050*/  STG.E.64 [R68.64], R4 ;  /* 0x0000000444007986 */ /* 0x0001e8000c101b24 */
[----:B------:R-:W2:Y:S04]  /*1060*/  LDG.E.64 R54, [R54.64] ;  /* 0x0000002436367981 */ /* 0x000ea8000c1e1b00 */
[----:B------:R-:W2:Y:S04]  /*1070*/  LDG.E.64 R10, [R42.64] ;  /* 0x000000242a0a7981 */ /* 0x000ea8000c1e1b00 */
[----:B------:R1:W3:Y:S04]  /*1080*/  LDG.E.64 R8, [R52.64] ;  /* 0x0000002434087981 */ /* 0x0002e8000c1e1b00 */
[----:B------:R-:W3:Y:S04]  /*1090*/  LDG.E.64 R6, [R40.64] ;  /* 0x0000002428067981 */ /* 0x000ee8000c1e1b00 */
[----:B------:R-:W4:Y:S04]  /*10a0*/  LDG.E.64 R60, [R38.64] ;  /* 0x00000024263c7981 */ /* 0x000f28000c1e1b00 */
[----:B------:R0:W5:Y:S01]  /*10b0*/  LDG.E.64.CONSTANT R58, [R22.64+-0x18] ;  /* 0xffffe824163a7981 */ /* 0x000162000c1e9b00 */
[----:B------:R-:W-:Y:S01]  /*10c0*/  MOV R62, c[0x0][0x164] ;  /* 0x00005900003e7a02 */ /* 0x000fe20000000f00 */
[----:B-1----:R-:W-:-:S03]  /*10d0*/  CS2R R52, SRZ ;  /* 0x0000000000347805 */ /* 0x002fc6000001ff00 */
[----:B------:R-:W-:Y:S01]  /*10e0*/  ISETP.GE.AND P0, PT, R62, 0x1, PT ;  /* 0x000000013e00780c */ /* 0x000fe20003f06270 */
[----:B--2---:R-:W3:-:S06]  /*10f0*/  DMUL R10, R54, R10 ;  /* 0x0000000a360a7228 */ /* 0x004ecc0000000000 */
[----:B---3--:R1:W2:Y:S02]  /*1100*/  DFMA R6, R8, R6, R10 ;  /* 0x000000060806722b */ /* 0x0082a4000000000a */
[----:B-1----:R-:W-:-:S04]  /*1110*/  CS2R R10, SRZ ;  /* 0x00000000000a7805 */ /* 0x002fc8000001ff00 */
[----:B--2---:R-:W-:-:S04]  /*1120*/  DADD R6, R6, R18 ;  /* 0x0000000006067229 */ /* 0x004fc80000000012 */
[----:B----4-:R-:W1:-:S06]  /*1130*/  DMUL R18, R64, R60 ;  /* 0x0000003c40127228 */ /* 0x010e4c0000000000 */
[----:B-1----:R0:W1:Y:S01]  /*1140*/  DFMA R18, R34, R6, -R18 ;  /* 0x000000062212722b */ /* 0x0020620000000812 */
[----:B------:R-:W-:Y:S05]  /*1150*/  @!P0 BRA `(.L_x_294) ;  /* 0x0000060000008947 */ /* 0x000fea0003800000 */
[----:B------:R-:W5:Y:S01]  /*1160*/  LDG.E.64.CONSTANT R50, [R50.64+0x28] ;  /* 0x0000282432327981 */ /* 0x000f62000c1e9b00 */
[C---:B0-----:R-:W-:Y:S01]  /*1170*/  LOP3.LUT P1, R6, R62.reuse, 0x3, RZ, 0xc0, !PT ;  /* 0x000000033e067812 */ /* 0x041fe2000782c0ff */
        /* <DEDUP_REMOVED lines=8> */
[----:B------:R-:W-:Y:S01]  /*1200*/  IADD3 R3, R71, 0x1, RZ ;  /* 0x0000000147037810 */ /* 0x000fe20007ffe0ff */
[----:B------:R-:W2:Y:S04]  /*1210*/  LDG.E.64 R32, [R40.64+0x8] ;  /* 0x0000082428207981 */ /* 0x000ea8000c1e1b00 */
[----:B-----5:R-:W-:Y:S01]  /*1220*/  IMAD.WIDE R30, R3, 0x4, R50 ;  /* 0x00000004031e7825 */ /* 0x020fe200078e0232 */
[----:B------:R-:W3:Y:S04]  /*1230*/  LDG.E.64 R10, [R42.64+0x8] ;  /* 0x000008242a0a7981 */ /* 0x000ee8000c1e1b00 */
[----:B------:R-:W4:Y:S04]  /*1240*/  LDG.E R5, [R30.64] ;  /* 0x000000241e057981 */ /* 0x000f28000c1e1900 */
[----:B------:R-:W2:Y:S01]  /*1250*/  LDG.E.64 R52, [R38.64+0x8] ;  /* 0x0000082426347981 */ /* 0x000ea2000c1e1b00 */
[----:B------:R-:W-:Y:S01]  /*1260*/  ISETP.NE.AND P1, PT, R6, 0x1, PT ;  /* 0x000000010600780c */ /* 0x000fe20003f25270 */
[----:B----4-:R-:W-:-:S06]  /*1270*/  IMAD.WIDE R4, R5, 0x8, R58 ;  /* 0x0000000805047825 */ /* 0x010fcc00078e023a */
[----:B------:R-:W2:Y:S01]  /*1280*/  LDG.E.64 R4, [R4.64] ;  /* 0x0000002404047981 */ /* 0x000ea2000c1e1b00 */
[----:B------:R-:W-:Y:S01]  /*1290*/  MOV R0, R7 ;  /* 0x0000000700007202 */ /* 0x000fe20000000f00 */
[----:B--2---:R0:W2:-:S04]  /*12a0*/  DFMA R32, R32, R4, RZ ;  /* 0x000000042020722b */ /* 0x00408800000000ff */
[----:B---3--:R0:W3:-:S04]  /*12b0*/  DFMA R10, R4, R10, RZ ;  /* 0x0000000a040a722b */ /* 0x0080c800000000ff */
[----:B------:R0:W4:Y:S01]  /*12c0*/  DFMA R52, R4, R52, RZ ;  /* 0x000000340434722b */ /* 0x00012200000000ff */
[----:B------:R-:W-:Y:S05]  /*12d0*/  @!P1 BRA `(.L_x_295) ;  /* 0x0000018000009947 */ /* 0x000fea0003800000 */
[----:B--23--:R-:W-:Y:S01]  /*12e0*/  LOP3.LUT R0, R62, 0x3, RZ, 0xc0, !PT ;  /* 0x000000033e007812 */ /* 0x00cfe200078ec0ff */
[----:B0-----:R-:W2:Y:S03]  /*12f0*/  LDG.E R5, [R30.64+0x4] ;  /* 0x000004241e057981 */ /* 0x001ea6000c1e1900 */
[----:B------:R-:W-:Y:S01]  /*1300*/  ISETP.NE.AND P1, PT, R0, 0x2, PT ;  /* 0x000000020000780c */ /* 0x000fe20003f25270 */
[----:B------:R-:W3:Y:S04]  /*1310*/  LDG.E.64 R6, [R40.64+0x10] ;  /* 0x0000102428067981 */ /* 0x000ee8000c1e1b00 */
[----:B------:R-:W5:Y:S04]  /*1320*/  LDG.E.64 R12, [R42.64+0x10] ;  /* 0x000010242a0c7981 */ /* 0x000f68000c1e1b00 */
[----:B----4-:R-:W4:Y:S04]  /*1330*/  LDG.E.64 R14, [R38.64+0x10] ;  /* 0x00001024260e7981 */ /* 0x010f28000c1e1b00 */
        /* <DEDUP_REMOVED lines=8> */
[C---:B------:R-:W-:Y:S02]  /*13c0*/  IADD3 R0, R62.reuse, -0x2, RZ ;  /* 0xfffffffe3e007810 */ /* 0x040fe40007ffe0ff */
[C---:B------:R-:W-:Y:S02]  /*13d0*/  IADD3 R3, R71.reuse, 0x2, RZ ;  /* 0x0000000247037810 */ /* 0x040fe40007ffe0ff */
[----:B------:R-:W-:Y:S02]  /*13e0*/  @P1 IADD3 R0, R62, -0x3, RZ ;  /* 0xfffffffd3e001810 */ /* 0x000fe40007ffe0ff */
[----:B------:R-:W-:Y:S01]  /*13f0*/  @P1 IADD3 R3, R71, 0x3, RZ ;  /* 0x0000000347031810 */ /* 0x000fe20007ffe0ff */
[----:B--2---:R-:W3:-:S04]  /*1400*/  DFMA R32, R6, R4, R32 ;  /* 0x000000040620722b */ /* 0x004ec80000000020 */
[----:B-----5:R-:W0:-:S04]  /*1410*/  DFMA R10, R4, R12, R10 ;  /* 0x0000000c040a722b */ /* 0x020e08000000000a */
[----:B----4-:R-:W2:-:S04]  /*1420*/  DFMA R52, R4, R14, R52 ;  /* 0x0000000e0434722b */ /* 0x010e880000000034 */
[----:B---3--:R3:W4:-:S04]  /*1430*/  @P1 DFMA R32, R24, R20, R32 ;  /* 0x000000141820122b */ /* 0x0087080000000020 */
[----:B0-----:R3:W0:-:S04]  /*1440*/  @P1 DFMA R10, R20, R26, R10 ;  /* 0x0000001a140a122b */ /* 0x001608000000000a */
[----:B--2---:R3:W2:-:S05]  /*1450*/  @P1 DFMA R52, R20, R28, R52 ;  /* 0x0000001c1434122b */ /* 0x00468a0000000034 */
.L_x_295:
[----:B0-234-:R-:W-:Y:S01]  /*1460*/  BSSY B0, `(.L_x_294) ;  /* 0x000002f000007945 */ /* 0x01dfe20003800000 */
[----:B------:R-:W-:Y:S05]  /*1470*/  @!P0 BRA `(.L_x_296) ;  /* 0x000002d000008947 */ /* 0x000fea0003800000 */
.L_x_297:
[----:B------:R-:W-:-:S05]  /*1480*/  IADD3 R79, R3, 0x1, RZ ;  /* 0x00000001034f7810 */ /* 0x000fca0007ffe0ff */
[----:B-----5:R-:W-:-:S05]  /*1490*/  IMAD.WIDE R4, R79, 0x4, R50 ;  /* 0x000000044f047825 */ /* 0x020fca00078e0232 */
[----:B--2---:R-:W2:Y:S04]  /*14a0*/  LDG.E R43, [R4.64] ;  /* 0x00000024042b7981 */ /* 0x004ea8000c1e1900 */
[----:B---3--:R-:W3:Y:S04]  /*14b0*/  LDG.E R7, [R4.64+0x4] ;  /* 0x0000042404077981 */ /* 0x008ee8000c1e1900 */
        /* <DEDUP_REMOVED lines=22> */
[----:B------:R-:W4:Y:S04]  /*1620*/  LDG.E.64 R12, [R76.64+0x10] ;  /* 0x000010244c0c7981 */ /* 0x000f28000c1e1b00 */
[----:B------:R-:W4:Y:S04]  /*1630*/  LDG.E.64 R4, [R4.64] ;  /* 0x0000002404047981 */ /* 0x000f28000c1e1b00 */
[----:B------:R-:W4:Y:S01]  /*1640*/  LDG.E.64 R14, [R14.64] ;  /* 0x000000240e0e7981 */ /* 0x000f22000c1e1b00 */
[----:B------:R-:W-:-:S04]  /*1650*/  IADD3 R0, R0, -0x4, RZ ;  /* 0xfffffffc00007810 */ /* 0x000fc80007ffe0ff */
[----:B------:R-:W-:Y:S02]  /*1660*/  ISETP.GT.AND P0, PT, R0, RZ, PT ;  /* 0x000000ff0000720c */ /* 0x000fe40003f04270 */
[----:B------:R-:W-:Y:S01]  /*1670*/  IADD3 R3, R3, 0x4, RZ ;  /* 0x0000000403037810 */ /* 0x000fe20007ffe0ff */
[----:B--2---:R-:W3:-:S04]  /*1680*/  DFMA R62, R62, R42, R32 ;  /* 0x0000002a3e3e722b */ /* 0x004ec80000000020 */
[----:B------:R-:W0:-:S04]  /*1690*/  DFMA R68, R42, R68, R10 ;  /* 0x000000442a44722b */ /* 0x000e08000000000a */
[----:B------:R-:W2:-:S04]  /*16a0*/  DFMA R74, R42, R74, R52 ;  /* 0x0000004a2a4a722b */ /* 0x000e880000000034 */
[----:B---3--:R-:W4:-:S04]  /*16b0*/  DFMA R62, R64, R6, R62 ;  /* 0x00000006403e722b */ /* 0x008f08000000003e */
[----:B0-----:R-:W0:-:S04]  /*16c0*/  DFMA R40, R6, R40, R68 ;  /* 0x000000280628722b */ /* 0x001e080000000044 */
[----:B--2---:R-:W2:-:S04]  /*16d0*/  DFMA R28, R6, R28, R74 ;  /* 0x0000001c061c722b */ /* 0x004e88000000004a */
[----:B----4-:R-:W3:-:S04]  /*16e0*/  DFMA R12, R12, R4, R62 ;  /* 0x000000040c0c722b */ /* 0x010ec8000000003e */
[----:B0-----:R-:W0:-:S04]  /*16f0*/  DFMA R24, R4, R24, R40 ;  /* 0x000000180418722b */ /* 0x001e080000000028 */
[----:B--2---:R-:W2:-:S04]  /*1700*/  DFMA R20, R4, R20, R28 ;  /* 0x000000140414722b */ /* 0x004e88000000001c */
[----:B---3--:R3:W4:-:S04]  /*1710*/  DFMA R32, R26, R14, R12 ;  /* 0x0000000e1a20722b */ /* 0x008708000000000c */
[----:B0-----:R3:W0:-:S04]  /*1720*/  DFMA R10, R14, R30, R24 ;  /* 0x0000001e0e0a722b */ /* 0x0016080000000018 */
[----:B--2---:R3:W2:Y:S01]  /*1730*/  DFMA R52, R14, R38, R20 ;  /* 0x000000260e34722b */ /* 0x0046a20000000014 */
[----:B0---4-:R-:W-:Y:S05]  /*1740*/  @P0 BRA `(.L_x_297) ;  /* 0xfffffd3000000947 */ /* 0x011fea000383ffff */
.L_x_296:
[----:B------:R-:W-:Y:S05]  /*1750*/  BSYNC B0 ;  /* 0x0000000000007941 */ /* 0x000fea0003800000 */
.L_x_294:
[----:B0-----:R-:W4:Y:S01]  /*1760*/  LDG.E.64.CONSTANT R4, [R22.64+0x20] ;  /* 0x0000202416047981 */ /* 0x001f22000c1e9b00 */
[--C-:B---3--:R-:W-:Y:S02]  /*1770*/  SHF.R.S64 R39, RZ, 0x1d, R2.reuse ;  /* 0x0000001dff277819 */ /* 0x108fe40000001002 */
[----:B------:R-:W-:Y:S02]  /*1780*/  SHF.R.S32.HI R41, RZ, 0x1d, R2 ;  /* 0x0000001dff297819 */ /* 0x000fe40000011402 */
[----:B----4-:R-:W-:-:S05]  /*1790*/  IADD3 R6, P0, R4, R39, RZ ;  /* 0x0000002704067210 */ /* 0x010fca0007f1e0ff */
[----:B------:R-:W-:-:S06]  /*17a0*/  IMAD.X R7, R5, 0x1, R41, P0 ;  /* 0x0000000105077824 */ /* 0x000fcc00000e0629 */
[----:B------:R-:W3:Y:S01]  /*17b0*/  LDG.E.64 R6, [R6.64] ;  /* 0x0000002406067981 */ /* 0x000ee2000c1e1b00 */
        /* <DEDUP_REMOVED lines=9> */
[----:B0-----:R-:W3:-:S06]  /*1850*/  DFMA R14, R12, R4, R12 ;  /* 0x000000040c0e722b */ /* 0x001ecc000000000c */
[----:B---3--:R-:W0:Y:S01]  /*1860*/  DMUL R4, R14, R6 ;  /* 0x000000060e047228 */ /* 0x008e220000000000 */
        /* <DEDUP_REMOVED lines=12> */
[----:B-12--5:R-:W-:Y:S05]  /*1930*/  CALL.ABS.NOINC `(__cuda_sm20_div_rn_f64_full) ;  /* 0x0000000000007943 */ /* 0x026fea0003c00000 */
.L_x_20:
[----:B------:R-:W-:Y:S05]  /*1940*/  BSYNC B6 ;  /* 0x0000000000067941 */ /* 0x000fea0003800000 */
.L_x_298:
[----:B------:R-:W3:Y:S01]  /*1950*/  LDG.E.64.CONSTANT R22, [R22.64+0x68] ;  /* 0x0000682416167981 */ /* 0x000ee2000c1e9b00 */
[----:B-----5:R-:W-:-:S05]  /*1960*/  IADD3 R16, P0, R58, R39, RZ ;  /* 0x000000273a107210 */ /* 0x020fca0007f1e0ff */
[----:B------:R-:W-:-:S05]  /*1970*/  IMAD.X R17, R59, 0x1, R41, P0 ;  /* 0x000000013b117824 */ /* 0x000fca00000e0629 */
[----:B------:R-:W4:Y:S01]  /*1980*/  LDG.E.64 R6, [R16.64] ;  /* 0x0000002410067981 */ /* 0x000f22000c1e1b00 */
[----:B-1----:R-:W0:Y:S01]  /*1990*/  MUFU.RCP64H R11, R19 ;  /* 0x00000013000b7308 */ /* 0x002e220000001800 */
[----:B------:R-:W-:Y:S01]  /*19a0*/  IMAD.MOV.U32 R10, RZ, RZ, 0x1 ;  /* 0x00000001ff0a7424 */ /* 0x000fe200078e00ff */
[----:B---3--:R-:W-:-:S05]  /*19b0*/  IADD3 R8, P0, R22, R39, RZ ;  /* 0x0000002716087210 */ /* 0x008fca0007f1e0ff */
[----:B------:R-:W-:-:S06]  /*19c0*/  IMAD.X R9, R23, 0x1, R41, P0 ;  /* 0x0000000117097824 */ /* 0x000fcc00000e0629 */
[----:B------:R-:W3:Y:S01]  /*19d0*/  LDG.E.64 R8, [R8.64] ;  /* 0x0000002408087981 */ /* 0x000ee2000c1e1b00 */
[----:B0-----:R-:W0:Y:S01]  /*19e0*/  DFMA R12, -R18, R10, 1 ;  /* 0x3ff00000120c742b */ /* 0x001e22000000010a */
[----:B------:R-:W-:Y:S03]  /*19f0*/  BSSY B6, `(.L_x_299) ;  /* 0x0000019000067945 */ /* 0x000fe60003800000 */
[----:B------:R-:W4:-:S04]  /*1a00*/  DMUL R56, R56, R60 ;  /* 0x0000003c38387228 */ /* 0x000f080000000000 */
[----:B------:R-:W-:-:S04]  /*1a10*/  DADD R54, -R54, R4 ;  /* 0x0000000036367229 */ /* 0x000fc80000000104 */
[----:B0-----:R-:W0:-:S04]  /*1a20*/  DFMA R12, R12, R12, R12 ;  /* 0x0000000c0c0c722b */ /* 0x001e08000000000c */
[----:B----4-:R-:W1:-:S04]  /*1a30*/  DMUL R6, R6, R56 ;  /* 0x0000003806067228 */ /* 0x010e480000000000 */
[----:B0-----:R-:W0:-:S04]  /*1a40*/  DFMA R12, R10, R12, R10 ;  /* 0x0000000c0a0c722b */ /* 0x001e08000000000a */
[----:B-1----:R-:W1:-:S04]  /*1a50*/  DFMA R6, R34, R54, -R6 ;  /* 0x000000362206722b */ /* 0x002e480000000806 */
[----:B0-----:R-:W0:-:S04]  /*1a60*/  DFMA R4, -R18, R12, 1 ;  /* 0x3ff000001204742b */ /* 0x001e08000000010c */
[----:B-12---:R-:W3:-:S04]  /*1a70*/  DFMA R6, R36, R52, R6 ;  /* 0x000000342406722b */ /* 0x006ec80000000006 */
[----:B0-----:R-:W-:-:S04]  /*1a80*/  DFMA R4, R12, R4, R12 ;  /* 0x000000040c04722b */ /* 0x001fc8000000000c */
[----:B---3--:R-:W0:-:S06]  /*1a90*/  DADD R6, R6, -R8 ;  /* 0x0000000006067229 */ /* 0x008e0c0000000808 */
        /* <DEDUP_REMOVED lines=13> */
[----:B------:R-:W-:Y:S05]  /*1b70*/  CALL.ABS.NOINC `(__cuda_sm20_div_rn_f64_full) ;  /* 0x0000000000007943 */ /* 0x000fea0003c00000 */
.L_x_21:
[----:B------:R-:W-:Y:S05]  /*1b80*/  BSYNC B6 ;  /* 0x0000000000067941 */ /* 0x000fea0003800000 */
.L_x_299:
[----:B------:R0:W-:Y:S02]  /*1b90*/  STG.E.64 [R16.64], R4 ;  /* 0x0000000410007986 */ /* 0x0001e4000c101b24 */
.L_x_286:
[----:B------:R-:W-:Y:S05]  /*1ba0*/  BSYNC B7 ;  /* 0x0000000000077941 */ /* 0x000fea0003800000 */
.L_x_285:
[----:B------:R-:W-:Y:S02]  /*1bb0*/  ISETP.NE.AND P0, PT, R72, RZ, PT ;  /* 0x000000ff4800720c */ /* 0x000fe40003f05270 */
[----:B------:R-:W-:-:S11]  /*1bc0*/  IADD3 R2, R2, UR38, RZ ;  /* 0x0000002602027c10 */ /* 0x000fd6000fffe0ff */
[----:B------:R-:W-:Y:S01]  /*1bd0*/  @!P0 CALL.REL.NOINC `(.L_x_300) ;  /* 0x0000001000008944 */ /* 0x000fe20003c00000 */
[----:B------:R-:W-:Y:S05]  /*1be0*/  BRA `(.L_x_301) ;  /* 0xffffe4c000007947 */ /* 0x000fea000383ffff */
.L_x_300:
[----:B------:R-:W-:Y:S05]  /*1bf0*/  EXIT ;  /* 0x000000000000794d */ /* 0x000fea0003800000 */
.L_x_302:
        /* <DEDUP_REMOVED lines=16> */
.L_x_375:


//--------------------- .text._28header_files_timple_solver_c_time_implicit_solver_vectorised_2d_78_gpu__red --------------------------
	.section	.text._28header_files_timple_solver_c_time_implicit_solver_vectorised_2d_78_gpu__red,"ax",@progbits
	.sectioninfo	@"SHI_REGISTERS=12"
	.align	128
        .global         _28header_files_timple_solver_c_time_implicit_solver_vectorised_2d_78_gpu__red
        .type           _28header_files_timple_solver_c_time_implicit_solver_vectorised_2d_78_gpu__red,@function
        .size           _28header_files_timple_solver_c_time_implicit_solver_vectorised_2d_78_gpu__red,(.L_x_376 - _28header_files_timple_solver_c_time_implicit_solver_vectorised_2d_78_gpu__red)
        .other          _28header_files_timple_solver_c_time_implicit_solver_vectorised_2d_78_gpu__red,@"STO_CUDA_ENTRY STV_DEFAULT"
_28header_files_timple_solver_c_time_implicit_solver_vectorised_2d_78_gpu__red:
.text._28header_files_timple_solver_c_time_implicit_solver_vectorised_2d_78_gpu__red:
        /* <DEDUP_REMOVED lines=20> */
.L_x_305:
        /* <DEDUP_REMOVED lines=9> */
.L_x_304:
[----:B------:R-:W-:Y:S05]  /*01d0*/  BSYNC B0 ;  /* 0x0000000000007941 */ /* 0x000fea0003800000 */
.L_x_303:
        /* <DEDUP_REMOVED lines=16> */
.L_x_306:
[----:B-1---5:R0:W-:Y:S01]  /*02e0*/  STS.64 [R0.X8+`(S23_6)], R2 ;  /* 0x0000000200007388 */ /* 0x0221e20000008a00 */
[----:B------:R-:W-:Y:S01]  /*02f0*/  ISETP.GE.AND P1, PT, R4, 0x41, PT ;  /* 0x000000410400780c */ /* 0x000fe20003f26270 */
[C---:B------:R-:W-:Y:S01]  /*0300*/  IMAD.SHL.U32 R8, R0.reuse, 0x8, RZ ;  /* 0x0000000800087824 */ /* 0x040fe200078e00ff */
[----:B------:R-:W-:-:S11]  /*0310*/  ISETP.GT.AND P0, PT, R0, 0x1f, PT ;  /* 0x0000001f0000780c */ /* 0x000fd60003f04270 */
[----:B0-----:R-:W-:Y:S05]  /*0320*/  @!P1 BRA `(.L_x_307) ;  /* 0x000000d000009947 */ /* 0x001fea0003800000 */
.L_x_308:
[----:B------:R-:W-:Y:S01]  /*0330*/  IADD3 R9, R4, 0x1, RZ ;  /* 0x0000000104097810 */ /* 0x000fe20007ffe0ff */
[----:B------:R-:W-:Y:S03]  /*0340*/  BAR.SYNC.DEFER_BLOCKING 0x0 ;  /* 0x0000000000007b1d */ /* 0x000fe60000010000 */
[----:B------:R-:W-:-:S05]  /*0350*/  SHF.R.S32.HI R7, RZ, 0x1, R9 ;  /* 0x00000001ff077819 */ /* 0x000fca0000011409 */
[----:B------:R-:W-:-:S05]  /*0360*/  IMAD.IADD R3, R7, 0x1, R0 ;  /* 0x0000000107037824 */ /* 0x000fca00078e0200 */
[----:B------:R-:W-:-:S13]  /*0370*/  ISETP.GE.AND P1, PT, R3, R4, PT ;  /* 0x000000040300720c */ /* 0x000fda0003f26270 */
[----:B------:R-:W-:Y:S01]  /*0380*/  @!P1 IMAD.U32 R6, R7, 0x8, R8 ;  /* 0x0000000807069824 */ /* 0x000fe200078e0008 */
[----:B------:R-:W-:Y:S04]  /*0390*/  @!P1 LDS.64 R4, [R0.X8+`(S23_6)] ;  /* 0x0000000000049984 */ /* 0x000fe80000008a00 */
[----:B------:R-:W0:Y:S02]  /*03a0*/  @!P1 LDS.64 R2, [R6+`(S23_6)] ;  /* 0x0000000006029984 */ /* 0x000e240000000a00 */
[----:B0-----:R0:W1:Y:S02]  /*03b0*/  @!P1 DADD R2, R2, R4 ;  /* 0x0000000002029229 */ /* 0x0010640000000004 */
[----:B0-----:R-:W-:-:S05]  /*03c0*/  IMAD.MOV.U32 R4, RZ, RZ, R7 ;  /* 0x000000ffff047224 */ /* 0x001fca00078e0007 */
[----:B-1----:R0:W-:Y:S01]  /*03d0*/  @!P1 STS.64 [R0.X8+`(S23_6)], R2 ;  /* 0x0000000200009388 */ /* 0x0021e20000008a00 */
[----:B------:R-:W-:-:S13]  /*03e0*/  ISETP.GT.AND P1, PT, R9, 0x81, PT ;  /* 0x000000810900780c */ /* 0x000fda0003f24270 */
[----:B0-----:R-:W-:Y:S05]  /*03f0*/  @P1 BRA `(.L_x_308) ;  /* 0xffffff3000001947 */ /* 0x001fea000383ffff */
.L_x_307:
[----:B------:R-:W-:Y:S06]  /*0400*/  BAR.SYNC.DEFER_BLOCKING 0x0 ;  /* 0x0000000000007b1d */ /* 0x000fec0000010000 */
[----:B------:R-:W-:Y:S05]  /*0410*/  @P0 EXIT ;  /* 0x000000000000094d */ /* 0x000fea0003800000 */
[----:B------:R-:W-:Y:S01]  /*0420*/  LDS.64 R2, [R0.X8+`(S23_6)] ;  /* 0x0000000000027984 */ /* 0x000fe20000008a00 */
[----:B------:R-:W-:-:S03]  /*0430*/  ISETP.GT.AND P0, PT, R0, 0xf, PT ;  /* 0x0000000f0000780c */ /* 0x000fc60003f04270 */
[----:B------:R-:W0:Y:S02]  /*0440*/  LDS.64 R4, [R0.X8+`((S23_6 + 0x100))] ;  /* 0x0000000000047984 */ /* 0x000e240000008a00 */
[----:B0-----:R-:W0:-:S07]  /*0450*/  DADD R2, R2, R4 ;  /* 0x0000000002027229 */ /* 0x001e0e0000000004 */
[----:B0-----:R0:W-:Y:S01]  /*0460*/  STS.64 [R0.X8+`(S23_6)], R2 ;  /* 0x0000000200007388 */ /* 0x0011e20000008a00 */
[----:B------:R-:W-:Y:S01]  /*0470*/  @!PT LDS RZ, [RZ] ;  /* 0x00000000fffff984 */ /* 0x000fe20000000800 */
[----:B------:R-:W-:Y:S01]  /*0480*/  @!PT LDS RZ, [RZ] ;  /* 0x00000000fffff984 */ /* 0x000fe20000000800 */
[----:B------:R-:W-:Y:S01]  /*0490*/  @!PT LDS RZ, [RZ] ;  /* 0x00000000fffff984 */ /* 0x000fe20000000800 */
[----:B------:R-:W-:Y:S01]  /*04a0*/  @!PT LDS RZ, [RZ] ;  /* 0x00000000fffff984 */ /* 0x000fe20000000800 */
[----:B------:R-:W-:Y:S06]  /*04b0*/  MEMBAR.SC.CTA ;  /* 0x0000000000007992 */ /* 0x000fec0000000000 */
[----:B------:R-:W-:Y:S05]  /*04c0*/  @P0 EXIT ;  /* 0x000000000000094d */ /* 0x000fea0003800000 */
[----:B0-----:R-:W-:Y:S01]  /*04d0*/  LDS.64 R2, [R0.X8+`(S23_6)] ;  /* 0x0000000000027984 */ /* 0x001fe20000008a00 */
        /* <DEDUP_REMOVED lines=33> */
[----:B------:R-:W-:-:S03]  /*06f0*/  ISETP.NE.AND P0, PT, R0, 0x1, PT ;  /* 0x000000010000780c */ /* 0x000fc60003f05270 */
        /* <DEDUP_REMOVED lines=8> */
[----:B------:R-:W-:Y:S05]  /*0780*/  @!P0 EXIT ;  /* 0x000000000000894d */ /* 0x000fea0003800000 */
[----:B------:R-:W-:Y:S01]  /*0790*/  MOV R6, c[0x0][0x180] ;  /* 0x0000600000067a02 */ /* 0x000fe20000000f00 */
[----:B0-----:R-:W-:Y:S01]  /*07a0*/  LDS.64 R2, [R0.X8+`(S23_6)] ;  /* 0x0000000000027984 */ /* 0x001fe20000008a00 */
[----:B------:R-:W-:-:S03]  /*07b0*/  MOV R7, c[0x0][0x184] ;  /* 0x0000610000077a02 */ /* 0x000fc60000000f00 */
[----:B------:R-:W0:Y:S04]  /*07c0*/  LDS.64 R4, [R0.X8+`((S23_6 + 0x8))] ;  /* 0x0000000000047984 */ /* 0x000e280000008a00 */
[----:B------:R-:W2:Y:S01]  /*07d0*/  LDG.E.64 R8, [R6.64] ;  /* 0x0000000406087981 */ /* 0x000ea2000c1e1b00 */
[----:B0-----:R-:W0:-:S07]  /*07e0*/  DADD R2, R2, R4 ;  /* 0x0000000002027229 */ /* 0x001e0e0000000004 */
[----:B0-----:R-:W-:Y:S01]  /*07f0*/  STS.64 [R0.X8+`(S23_6)], R2 ;  /* 0x0000000200007388 */ /* 0x001fe20000008a00 */
[----:B--2---:R-:W0:-:S07]  /*0800*/  DADD R8, R2, R8 ;  /* 0x0000000002087229 */ /* 0x004e0e0000000008 */
[----:B0-----:R-:W-:Y:S01]  /*0810*/  STG.E.64 [R6.64], R8 ;  /* 0x0000000806007986 */ /* 0x001fe2000c101b04 */
[----:B------:R-:W-:Y:S05]  /*0820*/  EXIT ;  /* 0x000000000000794d */ /* 0x000fea0003800000 */
.L_x_309:
        /* <DEDUP_REMOVED lines=13> */
.L_x_376:


//--------------------- .text._28header_files_timple_solver_c_time_implicit_solver_vectorised_2d_78_gpu --------------------------
	.section	.text._28header_files_timple_solver_c_time_implicit_solver_vectorised_2d_78_gpu,"ax",@progbits
	.sectioninfo	@"SHI_REGISTERS=28"
	.align	128
        .global         _28header_files_timple_solver_c_time_implicit_solver_vectorised_2d_78_gpu
        .type           _28header_files_timple_solver_c_time_implicit_solver_vectorised_2d_78_gpu,@function
        .size           _28header_files_timple_solver_c_time_implicit_solver_vectorised_2d_78_gpu,(.L_x_377 - _28header_files_timple_solver_c_time_implicit_solver_vectorised_2d_78_gpu)
        .other          _28header_files_timple_solver_c_time_implicit_solver_vectorised_2d_78_gpu,@"STO_CUDA_ENTRY STV_DEFAULT"
_28header_files_timple_solver_c_time_implicit_solver_vectorised_2d_78_gpu:
.text._28header_files_timple_solver_c_time_implicit_solver_vectorised_2d_78_gpu:
[----:B------:R-:W-:Y:S02]  /*0000*/  MOV R1, c[0x0][0x28] ;  /* 0x00000a0000017a02 */ /* 0x000fe40000000f00 */
[----:B------:R-:W-:Y:S01]  /*0010*/  IMAD.MOV.U32 R2, RZ, RZ, c[0x0][0x170] ;  /* 0x00005c00ff027624 */ /* 0x000fe200078e00ff */
[----:B------:R-:W-:Y:S01]  /*0020*/  MOV R3, c[0x0][0x174] ;  /* 0x00005d0000037a02 */ /* 0x000fe20000000f00 */
[----:B------:R-:W-:-:S04]  /*0030*/  ULDC.64 UR8, c[0x0][0x118] ;  /* 0x0000460000087ab9 */ /* 0x000fc80000000a00 */
[----:B------:R-:W2:Y:S02]  /*0040*/  LDG.E.CONSTANT R0, [R2.64+0xfc] ;  /* 0x0000fc0802007981 */ /* 0x000ea4000c1e9900 */
[----:B--2---:R-:W-:-:S13]  /*0050*/  ISETP.GE.AND P0, PT, R0, 0x1, PT ;  /* 0x000000010000780c */ /* 0x004fda0003f06270 */
[----:B------:R-:W-:Y:S05]  /*0060*/  @!P0 BRA `(.L_x_310) ;  /* 0x0000029000008947 */ /* 0x000fea0003800000 */
[----:B------:R-:W0:Y:S01]  /*0070*/  S2R R5, SR_CTAID.X ;  /* 0x0000000000057919 */ /* 0x000e220000002500 */
[----:B------:R-:W-:Y:S01]  /*0080*/  MOV R4, R0 ;  /* 0x0000000000047202 */ /* 0x000fe20000000f00 */
[----:B------:R-:W-:Y:S02]  /*0090*/  ULDC UR4, c[0x0][0xc] ;  /* 0x0000030000047ab9 */ /* 0x000fe40000000800 */
[----:B------:R-:W0:Y:S01]  /*00a0*/  S2R R2, SR_TID.X ;  /* 0x0000000000027919 */ /* 0x000e220000002100 */
[----:B------:R-:W-:Y:S01]  /*00b0*/  USHF.L.U32 UR4, UR4, 0x7, URZ ;  /* 0x0000000704047899 */ /* 0x000fe2000800063f */
[----:B0-----:R-:W-:Y:S02]  /*00c0*/  IMAD R5, R5, 0x80, R2 ;  /* 0x0000008005057824 */ /* 0x001fe400078e0202 */
[----:B------:R-:W-:-:S03]  /*00d0*/  CS2R R2, SRZ ;  /* 0x0000000000027805 */ /* 0x000fc6000001ff00 */
.L_x_313:
[----:B------:R-:W-:Y:S01]  /*00e0*/  ISETP.GT.AND P1, PT, R0, R5, PT ;  /* 0x000000050000720c */ /* 0x000fe20003f24270 */
[----:B------:R-:W-:Y:S01]  /*00f0*/  BSSY B0, `(.L_x_311) ;  /* 0x000001d000007945 */ /* 0x000fe20003800000 */
[----:B------:R-:W-:-:S04]  /*0100*/  IADD3 R4, R4, -UR4, RZ ;  /* 0x8000000404047c10 */ /* 0x000fc8000fffe0ff */
[----:B------:R-:W-:-:S07]  /*0110*/  ISETP.GT.AND P0, PT, R4, RZ, PT ;  /* 0x000000ff0400720c */ /* 0x000fce0003f04270 */
[----:B01----:R-:W-:Y:S05]  /*0120*/  @!P1 BRA `(.L_x_312) ;  /* 0x0000019000009947 */ /* 0x003fea0003800000 */
[----:B------:R-:W-:Y:S02]  /*0130*/  IMAD.MOV.U32 R14, RZ, RZ, c[0x0][0x178] ;  /* 0x00005e00ff0e7624 */ /* 0x000fe400078e00ff */
[----:B------:R-:W-:-:S05]  /*0140*/  IMAD.MOV.U32 R15, RZ, RZ, c[0x0][0x17c] ;  /* 0x00005f00ff0f7624 */ /* 0x000fca00078e00ff */
[----:B------:R-:W2:Y:S04]  /*0150*/  LDG.E.64.CONSTANT R10, [R14.64] ;  /* 0x000000080e0a7981 */ /* 0x000ea8000c1e9b00 */
[----:B------:R-:W3:Y:S04]  /*0160*/  LDG.E.64.CONSTANT R12, [R14.64+0x38] ;  /* 0x000038080e0c7981 */ /* 0x000ee8000c1e9b00 */
[----:B------:R-:W4:Y:S04]  /*0170*/  LDG.E.64.CONSTANT R6, [R14.64+0x8] ;  /* 0x000008080e067981 */ /* 0x000f28000c1e9b00 */
[----:B------:R-:W5:Y:S01]  /*0180*/  LDG.E.64.CONSTANT R8, [R14.64+0x40] ;  /* 0x000040080e087981 */ /* 0x000f62000c1e9b00 */
[----:B------:R-:W-:-:S02]  /*0190*/  SHF.R.S64 R17, RZ, 0x1d, R5 ;  /* 0x0000001dff117819 */ /* 0x000fc40000001005 */
[----:B------:R-:W-:Y:S02]  /*01a0*/  SHF.R.S32.HI R25, RZ, 0x1d, R5 ;  /* 0x0000001dff197819 */ /* 0x000fe40000011405 */
[-C--:B--2---:R-:W-:Y:S02]  /*01b0*/  IADD3 R22, P2, R10, R17.reuse, RZ ;  /* 0x000000110a167210 */ /* 0x084fe40007f5e0ff */
[----:B---3--:R-:W-:-:S03]  /*01c0*/  IADD3 R20, P1, R12, R17, RZ ;  /* 0x000000110c147210 */ /* 0x008fc60007f3e0ff */
[--C-:B------:R-:W-:Y:S01]  /*01d0*/  IMAD.X R23, R11, 0x1, R25.reuse, P2 ;  /* 0x000000010b177824 */ /* 0x100fe200010e0619 */
[----:B----4-:R-:W-:Y:S01]  /*01e0*/  IADD3 R18, P2, R6, R17, RZ ;  /* 0x0000001106127210 */ /* 0x010fe20007f5e0ff */
[----:B------:R-:W-:-:S03]  /*01f0*/  IMAD.X R21, R13, 0x1, R25, P1 ;  /* 0x000000010d157824 */ /* 0x000fc600008e0619 */
[----:B------:R-:W2:Y:S01]  /*0200*/  LDG.E.64 R12, [R22.64] ;  /* 0x00000008160c7981 */ /* 0x000ea2000c1e1b00 */
[----:B-----5:R-:W-:Y:S01]  /*0210*/  IADD3 R16, P3, R8, R17, RZ ;  /* 0x0000001108107210 */ /* 0x020fe20007f7e0ff */
[--C-:B------:R-:W-:Y:S02]  /*0220*/  IMAD.X R19, R7, 0x1, R25.reuse, P2 ;  /* 0x0000000107137824 */ /* 0x100fe400010e0619 */
[----:B------:R-:W2:Y:S02]  /*0230*/  LDG.E.64 R10, [R20.64] ;  /* 0x00000008140a7981 */ /* 0x000ea4000c1e1b00 */
[----:B------:R-:W-:Y:S02]  /*0240*/  IMAD.X R17, R9, 0x1, R25, P3 ;  /* 0x0000000109117824 */ /* 0x000fe400018e0619 */
[----:B------:R-:W3:Y:S04]  /*0250*/  LDG.E.64 R8, [R18.64] ;  /* 0x0000000812087981 */ /* 0x000ee8000c1e1b00 */
[----:B------:R-:W3:Y:S01]  /*0260*/  LDG.E.64 R6, [R16.64] ;  /* 0x0000000810067981 */ /* 0x000ee2000c1e1b00 */
[----:B--2---:R-:W0:-:S06]  /*0270*/  DADD R10, -R10, R12 ;  /* 0x000000000a0a7229 */ /* 0x004e0c000000010c */
[----:B0-----:R-:W-:-:S04]  /*0280*/  DMUL R10, R10, R10 ;  /* 0x0000000a0a0a7228 */ /* 0x001fc80000000000 */
[----:B---3--:R-:W0:-:S06]  /*0290*/  DADD R6, -R6, R8 ;  /* 0x0000000006067229 */ /* 0x008e0c0000000108 */
[----:B0-----:R-:W0:-:S06]  /*02a0*/  DFMA R10, R6, R6, R10 ;  /* 0x00000006060a722b */ /* 0x001e0c000000000a */
[----:B0-----:R0:W1:-:S06]  /*02b0*/  DADD R2, R2, R10 ;  /* 0x0000000002027229 */ /* 0x00104c000000000a */
.L_x_312:
[----:B------:R-:W-:Y:S05]  /*02c0*/  BSYNC B0 ;  /* 0x0000000000007941 */ /* 0x000fea0003800000 */
.L_x_311:
[----:B------:R-:W-:Y:S01]  /*02d0*/  IADD3 R5, R5, UR4, RZ ;  /* 0x0000000405057c10 */ /* 0x000fe2000fffe0ff */
[----:B------:R-:W-:Y:S05]  /*02e0*/  @P0 BRA `(.L_x_313) ;  /* 0xfffffdf000000947 */ /* 0x000fea000383ffff */
[----:B------:R-:W-:Y:S05]  /*02f0*/  BRA `(.L_x_314) ;  /* 0x0000001000007947 */ /* 0x000fea0003800000 */
.L_x_310:
[----:B------:R-:W-:Y:S02]  /*0300*/  CS2R R2, SRZ ;  /* 0x0000000000027805 */ /* 0x000fe4000001ff00 */
.L_x_314:
[----:B------:R-:W2:Y:S01]  /*0310*/  S2R R5, SR_TID.X ;  /* 0x0000000000057919 */ /* 0x000ea20000002100 */
[----:B------:R-:W-:-:S03]  /*0320*/  MOV R4, 0x80 ;  /* 0x0000008000047802 */ /* 0x000fc60000000f00 */
[----:B-12---:R1:W-:Y:S01]  /*0330*/  STS.64 [R5.X8+`(S23_6)], R2 ;  /* 0x0000000205007388 */ /* 0x0063e20000008a00 */
[----:B------:R-:W-:-:S03]  /*0340*/  SHF.L.U32 R0, R5, 0x3, RZ ;  /* 0x0000000305007819 */ /* 0x000fc600000006ff */
[----:B------:R-:W-:Y:S06]  /*0350*/  BAR.SYNC.DEFER_BLOCKING 0x0 ;  /* 0x0000000000007b1d */ /* 0x000fec0000010000 */
.L_x_315:
[----:B-1----:R-:W-:Y:S01]  /*0360*/  IADD3 R2, R4, 0x1, RZ ;  /* 0x0000000104027810 */ /* 0x002fe20007ffe0ff */
[----:B------:R-:W-:Y:S01]  /*0370*/  WARPSYNC 0xffffffff ;  /* 0xffffffff00007948 */ /* 0x000fe20003800000 */
[----:B------:R-:W-:Y:S02]  /*0380*/  BAR.SYNC.DEFER_BLOCKING 0x0 ;  /* 0x0000000000007b1d */ /* 0x000fe40000010000 */
[----:B------:R-:W-:-:S05]  /*0390*/  SHF.R.S32.HI R9, RZ, 0x1, R2 ;  /* 0x00000001ff097819 */ /* 0x000fca0000011402 */
[----:B------:R-:W-:-:S05]  /*03a0*/  IMAD.IADD R3, R9, 0x1, R5 ;  /* 0x0000000109037824 */ /* 0x000fca00078e0205 */
[----:B------:R-:W-:Y:S01]  /*03b0*/  ISETP.GE.AND P0, PT, R3, R4, PT ;  /* 0x000000040300720c */ /* 0x000fe20003f06270 */
[----:B------:R-:W-:-:S12]  /*03c0*/  IMAD.MOV.U32 R4, RZ, RZ, R9 ;  /* 0x000000ffff047224 */ /* 0x000fd800078e0009 */
[----:B------:R-:W-:Y:S01]  /*03d0*/  @!P0 IMAD.U32 R8, R9, 0x8, R0 ;  /* 0x0000000809088824 */ /* 0x000fe200078e0000 */
[----:B------:R-:W-:Y:S01]  /*03e0*/  @!P0 LDS.64 R6, [R5.X8+`(S23_6)] ;  /* 0x0000000005068984 */ /* 0x000fe20000008a00 */
[----:B------:R-:W-:-:S03]  /*03f0*/  @!P0 IMAD.MOV.U32 R4, RZ, RZ, R9 ;  /* 0x000000ffff048224 */ /* 0x000fc600078e0009 */
[----:B------:R-:W1:Y:S02]  /*0400*/  @!P0 LDS.64 R2, [R8+`(S23_6)] ;  /* 0x0000000008028984 */ /* 0x000e640000000a00 */
[----:B-1----:R-:W1:-:S07]  /*0410*/  @!P0 DADD R2, R2, R6 ;  /* 0x0000000002028229 */ /* 0x002e4e0000000006 */
[----:B-1----:R1:W-:Y:S04]  /*0420*/  @!P0 STS.64 [R5.X8+`(S23_6)], R2 ;  /* 0x0000000205008388 */ /* 0x0023e80000008a00 */
[----:B------:R-:W-:Y:S01]  /*0430*/  BAR.SYNC.DEFER_BLOCKING 0x0 ;  /* 0x0000000000007b1d */ /* 0x000fe20000010000 */
[----:B------:R-:W-:-:S13]  /*0440*/  ISETP.GE.AND P0, PT, R4, 0x41, PT ;  /* 0x000000410400780c */ /* 0x000fda0003f06270 */
[----:B-1----:R-:W-:Y:S05]  /*0450*/  @P0 BRA `(.L_x_315) ;  /* 0xffffff0000000947 */ /* 0x002fea000383ffff */
[----:B------:R-:W-:Y:S01]  /*0460*/  WARPSYNC 0xffffffff ;  /* 0xffffffff00007948 */ /* 0x000fe20003800000 */
[----:B------:R-:W-:Y:S01]  /*0470*/  BAR.SYNC.DEFER_BLOCKING 0x0 ;  /* 0x0000000000007b1d */ /* 0x000fe20000010000 */
[----:B------:R-:W-:-:S13]  /*0480*/  ISETP.GT.AND P0, PT, R5, 0x1f, PT ;  /* 0x0000001f0500780c */ /* 0x000fda0003f04270 */
[----:B------:R-:W-:Y:S05]  /*0490*/  @P0 EXIT ;  /* 0x000000000000094d */ /* 0x000fea0003800000 */
[----:B------:R-:W-:Y:S01]  /*04a0*/  LDS.64 R2, [R5.X8+`(S23_6)] ;  /* 0x0000000005027984 */ /* 0x000fe20000008a00 */
[----:B------:R-:W-:-:S03]  /*04b0*/  ISETP.GT.AND P0, PT, R5, 0xf, PT ;  /* 0x0000000f0500780c */ /* 0x000fc60003f04270 */
[----:B------:R-:W1:Y:S02]  /*04c0*/  LDS.64 R6, [R5.X8+`((S23_6 + 0x100))] ;  /* 0x0000000005067984 */ /* 0x000e640000008a00 */
[----:B-1----:R-:W1:-:S07]  /*04d0*/  DADD R2, R2, R6 ;  /* 0x0000000002027229 */ /* 0x002e4e0000000006 */
[----:B-1----:R1:W-:Y:S01]  /*04e0*/  STS.64 [R5.X8+`(S23_6)], R2 ;  /* 0x0000000205007388 */ /* 0x0023e20000008a00 */
[----:B------:R-:W-:Y:S01]  /*04f0*/  @!PT LDS RZ, [RZ] ;  /* 0x00000000fffff984 */ /* 0x000fe20000000800 */
[----:B------:R-:W-:Y:S01]  /*0500*/  @!PT LDS RZ, [RZ] ;  /* 0x00000000fffff984 */ /* 0x000fe20000000800 */
[----:B------:R-:W-:Y:S01]  /*0510*/  @!PT LDS RZ, [RZ] ;  /* 0x00000000fffff984 */ /* 0x000fe20000000800 */
[----:B------:R-:W-:Y:S01]  /*0520*/  @!PT LDS RZ, [RZ] ;  /* 0x00000000fffff984 */ /* 0x000fe20000000800 */
[----:B------:R-:W-:Y:S06]  /*0530*/  MEMBAR.SC.CTA ;  /* 0x0000000000007992 */ /* 0x000fec0000000000 */
[----:B------:R-:W-:Y:S05]  /*0540*/  @P0 EXIT ;  /* 0x000000000000094d */ /* 0x000fea0003800000 */
[----:B-1----:R-:W-:Y:S01]  /*0550*/  LDS.64 R2, [R5.X8+`(S23_6)] ;  /* 0x0000000005027984 */ /* 0x002fe20000008a00 */
        /* <DEDUP_REMOVED lines=33> */
[----:B------:R-:W-:-:S03]  /*0770*/  ISETP.NE.AND P0, PT, R5, 0x1, PT ;  /* 0x000000010500780c */ /* 0x000fc60003f05270 */
        /* <DEDUP_REMOVED lines=8> */
[----:B------:R-:W-:Y:S05]  /*0800*/  @!P0 EXIT ;  /* 0x000000000000894d */ /* 0x000fea0003800000 */
[----:B-1----:R-:W-:Y:S01]  /*0810*/  LDS.64 R2, [R5.X8+`(S23_6)] ;  /* 0x0000000005027984 */ /* 0x002fe20000008a00 */
[----:B------:R-:W-:-:S03]  /*0820*/  ISETP.NE.AND P0, PT, R5, RZ, PT ;  /* 0x000000ff0500720c */ /* 0x000fc60003f05270 */
[----:B------:R-:W1:Y:S02]  /*0830*/  LDS.64 R6, [R5.X8+`((S23_6 + 0x8))] ;  /* 0x0000000005067984 */ /* 0x000e640000008a00 */
[----:B-1----:R-:W1:-:S07]  /*0840*/  DADD R2, R2, R6 ;  /* 0x0000000002027229 */ /* 0x002e4e0000000006 */
[----:B-1----:R1:W-:Y:S01]  /*0850*/  STS.64 [R5.X8+`(S23_6)], R2 ;  /* 0x0000000205007388 */ /* 0x0023e20000008a00 */
[----:B------:R-:W-:Y:S05]  /*0860*/  @P0 EXIT ;  /* 0x000000000000094d */ /* 0x000fea0003800000 */
[----:B------:R-:W2:Y:S01]  /*0870*/  S2UR UR4, SR_CTAID.X ;  /* 0x00000000000479c3 */ /* 0x000ea20000002500 */
[----:B------:R-:W-:Y:S02]  /*0880*/  ULDC.64 UR6, c[0x0][0x168] ;  /* 0x00005a0000067ab9 */ /* 0x000fe40000000a00 */
[----:B--2---:R-:W-:-:S04]  /*0890*/  USHF.L.U32 UR4, UR4, 0x3, URZ ;  /* 0x0000000304047899 */ /* 0x004fc8000800063f */
[----:B------:R-:W-:-:S04]  /*08a0*/  UIADD3 UR5, UP0, UR4, UR6, URZ ;  /* 0x0000000604057290 */ /* 0x000fc8000ff1e03f */
[----:B------:R-:W-:Y:S02]  /*08b0*/  ULEA.HI.X.SX32 UR4, UR4, UR7, 0x1, UP0 ;  /* 0x0000000704047291 */ /* 0x000fe400080f0e3f */
[----:B------:R-:W-:-:S04]  /*08c0*/  MOV R4, UR5 ;  /* 0x0000000500047c02 */ /* 0x000fc80008000f00 */
[----:B-1----:R-:W-:-:S05]  /*08d0*/  MOV R5, UR4 ;  /* 0x0000000400057c02 */ /* 0x002fca0008000f00 */
[----:B------:R-:W-:Y:S01]  /*08e0*/  STG.E.64 [R4.64], R2 ;  /* 0x0000000204007986 */ /* 0x000fe2000c101b08 */
[----:B------:R-:W-:Y:S05]  /*08f0*/  EXIT ;  /* 0x000000000000794d */ /* 0x000fea0003800000 */
.L_x_316:
        /* <DEDUP_REMOVED lines=16> */
.L_x_377:


//--------------------- .text._28header_files_timple_solver_c_time_implicit_solver_vectorised_2d_65_gpu --------------------------
	.section	.text._28header_files_timple_solver_c_time_implicit_solver_vectorised_2d_65_gpu,"ax",@progbits
	.sectioninfo	@"SHI_REGISTERS=22"
	.align	128
        .global         _28header_files_timple_solver_c_time_implicit_solver_vectorised_2d_65_gpu
        .type           _28header_files_timple_solver_c_time_implicit_solver_vectorised_2d_65_gpu,@function
        .size           _28header_files_timple_solver_c_time_implicit_solver_vectorised_2d_65_gpu,(.L_x_378 - _28header_files_timple_solver_c_time_implicit_solver_vectorised_2d_65_gpu)
        .other          _28header_files_timple_solver_c_time_implicit_solver_vectorised_2d_65_gpu,@"STO_CUDA_ENTRY STV_DEFAULT"
_28header_files_timple_solver_c_time_implicit_solver_vectorised_2d_65_gpu:
.text._28header_files_timple_solver_c_time_implicit_solver_vectorised_2d_65_gpu:
        /* <DEDUP_REMOVED lines=13> */
.L_x_319:
[----:B------:R-:W-:Y:S01]  /*00d0*/  ISETP.GT.AND P1, PT, R0, R3, PT ;  /* 0x000000030000720c */ /* 0x000fe20003f24270 */
[----:B------:R-:W-:Y:S01]  /*00e0*/  BSSY B0, `(.L_x_317) ;  /* 0x000001c000007945 */ /* 0x000fe20003800000 */
[----:B------:R-:W-:-:S04]  /*00f0*/  IADD3 R2, R2, -UR4, RZ ;  /* 0x8000000402027c10 */ /* 0x000fc8000fffe0ff */
[----:B------:R-:W-:-:S07]  /*0100*/  ISETP.GT.AND P0, PT, R2, RZ, PT ;  /* 0x000000ff0200720c */ /* 0x000fce0003f04270 */
[----:B0-----:R-:W-:Y:S05]  /*0110*/  @!P1 BRA `(.L_x_318) ;  /* 0x0000018000009947 */ /* 0x001fea0003800000 */
[----:B------:R-:W-:Y:S02]  /*0120*/  IMAD.MOV.U32 R6, RZ, RZ, c[0x0][0x168] ;  /* 0x00005a00ff067624 */ /* 0x000fe400078e00ff */
[----:B------:R-:W-:-:S05]  /*0130*/  IMAD.MOV.U32 R7, RZ, RZ, c[0x0][0x16c] ;  /* 0x00005b00ff077624 */ /* 0x000fca00078e00ff */
[----:B------:R-:W2:Y:S01]  /*0140*/  LDG.E.64.CONSTANT R8, [R6.64] ;  /* 0x0000000606087981 */ /* 0x000ea2000c1e9b00 */
[--C-:B------:R-:W-:Y:S02]  /*0150*/  SHF.R.S64 R5, RZ, 0x1d, R3.reuse ;  /* 0x0000001dff057819 */ /* 0x100fe40000001003 */
[----:B------:R-:W-:Y:S01]  /*0160*/  SHF.R.S32.HI R4, RZ, 0x1d, R3 ;  /* 0x0000001dff047819 */ /* 0x000fe20000011403 */
[----:B------:R-:W3:Y:S04]  /*0170*/  LDG.E.64.CONSTANT R10, [R6.64+0x20] ;  /* 0x00002006060a7981 */ /* 0x000ee8000c1e9b00 */
[----:B------:R-:W4:Y:S04]  /*0180*/  LDG.E.64.CONSTANT R12, [R6.64+0x8] ;  /* 0x00000806060c7981 */ /* 0x000f28000c1e9b00 */
[----:B------:R-:W5:Y:S04]  /*0190*/  LDG.E.64.CONSTANT R14, [R6.64+0x28] ;  /* 0x00002806060e7981 */ /* 0x000f68000c1e9b00 */
[----:B------:R-:W5:Y:S01]  /*01a0*/  LDG.E.64.CONSTANT R16, [R6.64+0x58] ;  /* 0x0000580606107981 */ /* 0x000f62000c1e9b00 */
[----:B--2---:R-:W-:-:S05]  /*01b0*/  IADD3 R8, P1, R8, R5, RZ ;  /* 0x0000000508087210 */ /* 0x004fca0007f3e0ff */
[----:B------:R-:W-:-:S06]  /*01c0*/  IMAD.X R9, R9, 0x1, R4, P1 ;  /* 0x0000000109097824 */ /* 0x000fcc00008e0604 */
[----:B------:R-:W2:Y:S01]  /*01d0*/  LDG.E.64 R8, [R8.64] ;  /* 0x0000000608087981 */ /* 0x000ea2000c1e1b00 */
[-C--:B---3--:R-:W-:Y:S02]  /*01e0*/  IADD3 R18, P1, R10, R5.reuse, RZ ;  /* 0x000000050a127210 */ /* 0x088fe40007f3e0ff */
[----:B----4-:R-:W-:-:S03]  /*01f0*/  IADD3 R10, P2, R12, R5, RZ ;  /* 0x000000050c0a7210 */ /* 0x010fc60007f5e0ff */
[--C-:B------:R-:W-:Y:S02]  /*0200*/  IMAD.X R19, R11, 0x1, R4.reuse, P1 ;  /* 0x000000010b137824 */ /* 0x100fe400008e0604 */
[--C-:B------:R-:W-:Y:S01]  /*0210*/  IMAD.X R11, R13, 0x1, R4.reuse, P2 ;  /* 0x000000010d0b7824 */ /* 0x100fe200010e0604 */
[-C--:B-----5:R-:W-:Y:S02]  /*0220*/  IADD3 R12, P1, R14, R5.reuse, RZ ;  /* 0x000000050e0c7210 */ /* 0x0a0fe40007f3e0ff */
[----:B--2---:R0:W-:Y:S04]  /*0230*/  STG.E.64 [R18.64], R8 ;  /* 0x0000000812007986 */ /* 0x0041e8000c101b06 */
[----:B------:R-:W2:Y:S01]  /*0240*/  LDG.E.64 R10, [R10.64] ;  /* 0x000000060a0a7981 */ /* 0x000ea2000c1e1b00 */
[----:B------:R-:W-:Y:S01]  /*0250*/  IADD3 R14, P2, R16, R5, RZ ;  /* 0x00000005100e7210 */ /* 0x000fe20007f5e0ff */
[----:B------:R-:W-:-:S04]  /*0260*/  IMAD.X R13, R15, 0x1, R4, P1 ;  /* 0x000000010f0d7824 */ /* 0x000fc800008e0604 */
[----:B------:R-:W-:Y:S01]  /*0270*/  IMAD.X R15, R17, 0x1, R4, P2 ;  /* 0x00000001110f7824 */ /* 0x000fe200010e0604 */
[----:B--2---:R0:W-:Y:S04]  /*0280*/  STG.E.64 [R12.64], R10 ;  /* 0x0000000a0c007986 */ /* 0x0041e8000c101b06 */
[----:B------:R0:W-:Y:S03]  /*0290*/  STG.E.64 [R14.64], RZ ;  /* 0x000000ff0e007986 */ /* 0x0001e6000c101b06 */
.L_x_318:
[----:B------:R-:W-:Y:S05]  /*02a0*/  BSYNC B0 ;  /* 0x0000000000007941 */ /* 0x000fea0003800000 */
.L_x_317:
[----:B------:R-:W-:Y:S01]  /*02b0*/  IADD3 R3, R3, UR4, RZ ;  /* 0x0000000403037c10 */ /* 0x000fe2000fffe0ff */
[----:B------:R-:W-:Y:S05]  /*02c0*/  @P0 BRA `(.L_x_319) ;  /* 0xfffffe0000000947 */ /* 0x000fea000383ffff */
[----:B------:R-:W-:Y:S05]  /*02d0*/  EXIT ;  /* 0x000000000000794d */ /* 0x000fea0003800000 */
.L_x_320:
        /* <DEDUP_REMOVED lines=10> */
.L_x_378:


//--------------------- .text._28header_files_timple_solver_c_time_implicit_solver_vectorised_2d_54_gpu --------------------------
	.section	.text._28header_files_timple_solver_c_time_implicit_solver_vectorised_2d_54_gpu,"ax",@progbits
	.sectioninfo	@"SHI_REGISTERS=30"
	.align	128
        .global         _28header_files_timple_solver_c_time_implicit_solver_vectorised_2d_54_gpu
        .type           _28header_files_timple_solver_c_time_implicit_solver_vectorised_2d_54_gpu,@function
        .size           _28header_files_timple_solver_c_time_implicit_solver_vectorised_2d_54_gpu,(.L_x_379 - _28header_files_timple_solver_c_time_implicit_solver_vectorised_2d_54_gpu)
        .other          _28header_files_timple_solver_c_time_implicit_solver_vectorised_2d_54_gpu,@"STO_CUDA_ENTRY STV_DEFAULT"
_28header_files_timple_solver_c_time_implicit_solver_vectorised_2d_54_gpu:
.text._28header_files_timple_solver_c_time_implicit_solver_vectorised_2d_54_gpu:
        /* <DEDUP_REMOVED lines=13> */
.L_x_323:
        /* <DEDUP_REMOVED lines=12> */
[----:B------:R-:W5:Y:S01]  /*0190*/  LDG.E.64.CONSTANT R20, [R2.64+0x28] ;  /* 0x0000280602147981 */ /* 0x000f62000c1e9b00 */
[----:B--2---:R-:W-:-:S05]  /*01a0*/  IADD3 R12, P1, R8, R7, RZ ;  /* 0x00000007080c7210 */ /* 0x004fca0007f3e0ff */
[----:B------:R-:W-:Y:S02]  /*01b0*/  IMAD.X R13, R9, 0x1, R6, P1 ;  /* 0x00000001090d7824 */ /* 0x000fe400008e0606 */
[----:B------:R-:W2:Y:S04]  /*01c0*/  LDG.E.64.CONSTANT R8, [R2.64+0x8] ;  /* 0x0000080602087981 */ /* 0x000ea8000c1e9b00 */
[----:B------:R-:W2:Y:S01]  /*01d0*/  LDG.E.64 R14, [R12.64] ;  /* 0x000000060c0e7981 */ /* 0x000ea2000c1e1b00 */
[----:B---3--:R-:W-:-:S05]  /*01e0*/  IADD3 R22, P1, R10, R7, RZ ;  /* 0x000000070a167210 */ /* 0x008fca0007f3e0ff */
[--C-:B------:R-:W-:Y:S01]  /*01f0*/  IMAD.X R23, R11, 0x1, R6.reuse, P1 ;  /* 0x000000010b177824 */ /* 0x100fe200008e0606 */
[-C--:B----4-:R-:W-:Y:S01]  /*0200*/  IADD3 R24, P1, R18, R7.reuse, RZ ;  /* 0x0000000712187210 */ /* 0x090fe20007f3e0ff */
[----:B------:R-:W3:Y:S04]  /*0210*/  LDG.E.64.CONSTANT R10, [R2.64+0x40] ;  /* 0x00004006020a7981 */ /* 0x000ee8000c1e9b00 */
[----:B--2---:R0:W-:Y:S04]  /*0220*/  STG.E.64 [R22.64], R14 ;  /* 0x0000000e16007986 */ /* 0x0041e8000c101b06 */
[----:B------:R-:W2:Y:S01]  /*0230*/  LDG.E.64 R16, [R12.64] ;  /* 0x000000060c107981 */ /* 0x000ea2000c1e1b00 */
[----:B------:R-:W-:Y:S01]  /*0240*/  IADD3 R8, P2, R8, R7, RZ ;  /* 0x0000000708087210 */ /* 0x000fe20007f5e0ff */
[----:B------:R-:W-:-:S04]  /*0250*/  IMAD.X R25, R19, 0x1, R6, P1 ;  /* 0x0000000113197824 */ /* 0x000fc800008e0606 */
[--C-:B------:R-:W-:Y:S01]  /*0260*/  IMAD.X R9, R9, 0x1, R6.reuse, P2 ;  /* 0x0000000109097824 */ /* 0x100fe200010e0606 */
[-C--:B---3--:R-:W-:Y:S01]  /*0270*/  IADD3 R26, P1, R10, R7.reuse, RZ ;  /* 0x000000070a1a7210 */ /* 0x088fe20007f3e0ff */
[----:B0-----:R-:W3:Y:S04]  /*0280*/  LDG.E.64.CONSTANT R14, [R2.64+0x58] ;  /* 0x00005806020e7981 */ /* 0x001ee8000c1e9b00 */
[----:B--2---:R0:W-:Y:S04]  /*0290*/  STG.E.64 [R24.64], R16 ;  /* 0x0000001018007986 */ /* 0x0041e8000c101b06 */
[----:B------:R-:W2:Y:S01]  /*02a0*/  LDG.E.64 R18, [R8.64] ;  /* 0x0000000608127981 */ /* 0x000ea2000c1e1b00 */
[----:B------:R-:W-:Y:S01]  /*02b0*/  IMAD.X R27, R11, 0x1, R6, P1 ;  /* 0x000000010b1b7824 */ /* 0x000fe200008e0606 */
[----:B-----5:R-:W-:-:S02]  /*02c0*/  IADD3 R12, P1, R20, R7, RZ ;  /* 0x00000007140c7210 */ /* 0x020fc40007f3e0ff */
[----:B---3--:R-:W-:Y:S02]  /*02d0*/  IADD3 R14, P2, R14, R7, RZ ;  /* 0x000000070e0e7210 */ /* 0x008fe40007f5e0ff */
[----:B--2---:R0:W-:Y:S04]  /*02e0*/  STG.E.64 [R26.64], R18 ;  /* 0x000000121a007986 */ /* 0x0041e8000c101b06 */
[----:B------:R-:W2:Y:S01]  /*02f0*/  LDG.E.64 R10, [R8.64] ;  /* 0x00000006080a7981 */ /* 0x000ea2000c1e1b00 */
[--C-:B------:R-:W-:Y:S02]  /*0300*/  IMAD.X R13, R21, 0x1, R6.reuse, P1 ;  /* 0x00000001150d7824 */ /* 0x100fe400008e0606 */
[----:B------:R-:W-:-:S03]  /*0310*/  IMAD.X R15, R15, 0x1, R6, P2 ;  /* 0x000000010f0f7824 */ /* 0x000fc600010e0606 */
[----:B--2---:R0:W-:Y:S04]  /*0320*/  STG.E.64 [R12.64], R10 ;  /* 0x0000000a0c007986 */ /* 0x0041e8000c101b06 */
[----:B------:R0:W-:Y:S02]  /*0330*/  STG.E.64 [R14.64], RZ ;  /* 0x000000ff0e007986 */ /* 0x0001e4000c101b06 */
.L_x_322:
[----:B------:R-:W-:Y:S05]  /*0340*/  BSYNC B0 ;  /* 0x0000000000007941 */ /* 0x000fea0003800000 */
.L_x_321:
[----:B------:R-:W-:Y:S01]  /*0350*/  IADD3 R5, R5, UR4, RZ ;  /* 0x0000000405057c10 */ /* 0x000fe2000fffe0ff */
[----:B------:R-:W-:Y:S05]  /*0360*/  @P0 BRA `(.L_x_323) ;  /* 0xfffffd6000000947 */ /* 0x000fea000383ffff */
[----:B------:R-:W-:Y:S05]  /*0370*/  EXIT ;  /* 0x000000000000794d */ /* 0x000fea0003800000 */
.L_x_324:
        /* <DEDUP_REMOVED lines=16> */
.L_x_379:


//--------------------- .text._28header_files_timple_solver_c_time_implicit_solver_vectorised_44_gpu__red --------------------------
	.section	.text._28header_files_timple_solver_c_time_implicit_solver_vectorised_44_gpu__red,"ax",@progbits
	.sectioninfo	@"SHI_REGISTERS=12"
	.align	128
        .global         _28header_files_timple_solver_c_time_implicit_solver_vectorised_44_gpu__red
        .type           _28header_files_timple_solver_c_time_implicit_solver_vectorised_44_gpu__red,@function
        .size           _28header_files_timple_solver_c_time_implicit_solver_vectorised_44_gpu__red,(.L_x_380 - _28header_files_timple_solver_c_time_implicit_solver_vectorised_44_gpu__red)
        .other          _28header_files_timple_solver_c_time_implicit_solver_vectorised_44_gpu__red,@"STO_CUDA_ENTRY STV_DEFAULT"
_28header_files_timple_solver_c_time_implicit_solver_vectorised_44_gpu__red:
.text._28header_files_timple_solver_c_time_implicit_solver_vectorised_44_gpu__red:
        /* <DEDUP_REMOVED lines=20> */
.L_x_327:
        /* <DEDUP_REMOVED lines=9> */
.L_x_326:
[----:B------:R-:W-:Y:S05]  /*01d0*/  BSYNC B0 ;  /* 0x0000000000007941 */ /* 0x000fea0003800000 */
.L_x_325:
        /* <DEDUP_REMOVED lines=16> */
.L_x_328:
[----:B-1---5:R0:W-:Y:S01]  /*02e0*/  STS.64 [R0.X8+`(S23_3)], R2 ;  /* 0x0000000200007388 */ /* 0x0221e20000008a00 */
[----:B------:R-:W-:Y:S01]  /*02f0*/  ISETP.GE.AND P1, PT, R4, 0x41, PT ;  /* 0x000000410400780c */ /* 0x000fe20003f26270 */
[C---:B------:R-:W-:Y:S01]  /*0300*/  IMAD.SHL.U32 R8, R0.reuse, 0x8, RZ ;  /* 0x0000000800087824 */ /* 0x040fe200078e00ff */
[----:B------:R-:W-:-:S11]  /*0310*/  ISETP.GT.AND P0, PT, R0, 0x1f, PT ;  /* 0x0000001f0000780c */ /* 0x000fd60003f04270 */
[----:B0-----:R-:W-:Y:S05]  /*0320*/  @!P1 BRA `(.L_x_329) ;  /* 0x000000d000009947 */ /* 0x001fea0003800000 */
.L_x_330:
[----:B------:R-:W-:Y:S01]  /*0330*/  IADD3 R9, R4, 0x1, RZ ;  /* 0x0000000104097810 */ /* 0x000fe20007ffe0ff */
[----:B------:R-:W-:Y:S03]  /*0340*/  BAR.SYNC.DEFER_BLOCKING 0x0 ;  /* 0x0000000000007b1d */ /* 0x000fe60000010000 */
[----:B------:R-:W-:-:S05]  /*0350*/  SHF.R.S32.HI R7, RZ, 0x1, R9 ;  /* 0x00000001ff077819 */ /* 0x000fca0000011409 */
[----:B------:R-:W-:-:S05]  /*0360*/  IMAD.IADD R3, R7, 0x1, R0 ;  /* 0x0000000107037824 */ /* 0x000fca00078e0200 */
[----:B------:R-:W-:-:S13]  /*0370*/  ISETP.GE.AND P1, PT, R3, R4, PT ;  /* 0x000000040300720c */ /* 0x000fda0003f26270 */
[----:B------:R-:W-:Y:S01]  /*0380*/  @!P1 IMAD.U32 R6, R7, 0x8, R8 ;  /* 0x0000000807069824 */ /* 0x000fe200078e0008 */
[----:B------:R-:W-:Y:S04]  /*0390*/  @!P1 LDS.64 R4, [R0.X8+`(S23_3)] ;  /* 0x0000000000049984 */ /* 0x000fe80000008a00 */
[----:B------:R-:W0:Y:S02]  /*03a0*/  @!P1 LDS.64 R2, [R6+`(S23_3)] ;  /* 0x0000000006029984 */ /* 0x000e240000000a00 */
[----:B0-----:R0:W1:Y:S02]  /*03b0*/  @!P1 DADD R2, R2, R4 ;  /* 0x0000000002029229 */ /* 0x0010640000000004 */
[----:B0-----:R-:W-:-:S05]  /*03c0*/  IMAD.MOV.U32 R4, RZ, RZ, R7 ;  /* 0x000000ffff047224 */ /* 0x001fca00078e0007 */
[----:B-1----:R0:W-:Y:S01]  /*03d0*/  @!P1 STS.64 [R0.X8+`(S23_3)], R2 ;  /* 0x0000000200009388 */ /* 0x0021e20000008a00 */
[----:B------:R-:W-:-:S13]  /*03e0*/  ISETP.GT.AND P1, PT, R9, 0x81, PT ;  /* 0x000000810900780c */ /* 0x000fda0003f24270 */
[----:B0-----:R-:W-:Y:S05]  /*03f0*/  @P1 BRA `(.L_x_330) ;  /* 0xffffff3000001947 */ /* 0x001fea000383ffff */
.L_x_329:
[----:B------:R-:W-:Y:S06]  /*0400*/  BAR.SYNC.DEFER_BLOCKING 0x0 ;  /* 0x0000000000007b1d */ /* 0x000fec0000010000 */
[----:B------:R-:W-:Y:S05]  /*0410*/  @P0 EXIT ;  /* 0x000000000000094d */ /* 0x000fea0003800000 */
[----:B------:R-:W-:Y:S01]  /*0420*/  LDS.64 R2, [R0.X8+`(S23_3)] ;  /* 0x0000000000027984 */ /* 0x000fe20000008a00 */
[----:B------:R-:W-:-:S03]  /*0430*/  ISETP.GT.AND P0, PT, R0, 0xf, PT ;  /* 0x0000000f0000780c */ /* 0x000fc60003f04270 */
[----:B------:R-:W0:Y:S02]  /*0440*/  LDS.64 R4, [R0.X8+`((S23_3 + 0x100))] ;  /* 0x0000000000047984 */ /* 0x000e240000008a00 */
[----:B0-----:R-:W0:-:S07]  /*0450*/  DADD R2, R2, R4 ;  /* 0x0000000002027229 */ /* 0x001e0e0000000004 */
[----:B0-----:R0:W-:Y:S01]  /*0460*/  STS.64 [R0.X8+`(S23_3)], R2 ;  /* 0x0000000200007388 */ /* 0x0011e20000008a00 */
[----:B------:R-:W-:Y:S01]  /*0470*/  @!PT LDS RZ, [RZ] ;  /* 0x00000000fffff984 */ /* 0x000fe20000000800 */
[----:B------:R-:W-:Y:S01]  /*0480*/  @!PT LDS RZ, [RZ] ;  /* 0x00000000fffff984 */ /* 0x000fe20000000800 */
[----:B------:R-:W-:Y:S01]  /*0490*/  @!PT LDS RZ, [RZ] ;  /* 0x00000000fffff984 */ /* 0x000fe20000000800 */
[----:B------:R-:W-:Y:S01]  /*04a0*/  @!PT LDS RZ, [RZ] ;  /* 0x00000000fffff984 */ /* 0x000fe20000000800 */
[----:B------:R-:W-:Y:S06]  /*04b0*/  MEMBAR.SC.CTA ;  /* 0x0000000000007992 */ /* 0x000fec0000000000 */
[----:B------:R-:W-:Y:S05]  /*04c0*/  @P0 EXIT ;  /* 0x000000000000094d */ /* 0x000fea0003800000 */
[----:B0-----:R-:W-:Y:S01]  /*04d0*/  LDS.64 R2, [R0.X8+`(S23_3)] ;  /* 0x0000000000027984 */ /* 0x001fe20000008a00 */
        /* <DEDUP_REMOVED lines=33> */
[----:B------:R-:W-:-:S03]  /*06f0*/  ISETP.NE.AND P0, PT, R0, 0x1, PT ;  /* 0x000000010000780c */ /* 0x000fc60003f05270 */
        /* <DEDUP_REMOVED lines=8> */
[----:B------:R-:W-:Y:S05]  /*0780*/  @!P0 EXIT ;  /* 0x000000000000894d */ /* 0x000fea0003800000 */
[----:B------:R-:W-:Y:S01]  /*0790*/  MOV R6, c[0x0][0x180] ;  /* 0x0000600000067a02 */ /* 0x000fe20000000f00 */
[----:B0-----:R-:W-:Y:S01]  /*07a0*/  LDS.64 R2, [R0.X8+`(S23_3)] ;  /* 0x0000000000027984 */ /* 0x001fe20000008a00 */
[----:B------:R-:W-:-:S03]  /*07b0*/  MOV R7, c[0x0][0x184] ;  /* 0x0000610000077a02 */ /* 0x000fc60000000f00 */
[----:B------:R-:W0:Y:S04]  /*07c0*/  LDS.64 R4, [R0.X8+`((S23_3 + 0x8))] ;  /* 0x0000000000047984 */ /* 0x000e280000008a00 */
[----:B------:R-:W2:Y:S01]  /*07d0*/  LDG.E.64 R8, [R6.64] ;  /* 0x0000000406087981 */ /* 0x000ea2000c1e1b00 */
[----:B0-----:R-:W0:-:S07]  /*07e0*/  DADD R2, R2, R4 ;  /* 0x0000000002027229 */ /* 0x001e0e0000000004 */
[----:B0-----:R-:W-:Y:S01]  /*07f0*/  STS.64 [R0.X8+`(S23_3)], R2 ;  /* 0x0000000200007388 */ /* 0x001fe20000008a00 */
[----:B--2---:R-:W0:-:S07]  /*0800*/  DADD R8, R2, R8 ;  /* 0x0000000002087229 */ /* 0x004e0e0000000008 */
[----:B0-----:R-:W-:Y:S01]  /*0810*/  STG.E.64 [R6.64], R8 ;  /* 0x0000000806007986 */ /* 0x001fe2000c101b04 */
[----:B------:R-:W-:Y:S05]  /*0820*/  EXIT ;  /* 0x000000000000794d */ /* 0x000fea0003800000 */
.L_x_331:
        /* <DEDUP_REMOVED lines=13> */
.L_x_380:


//--------------------- .text._28header_files_timple_solver_c_time_implicit_solver_vectorised_44_gpu --------------------------
	.section	.text._28header_files_timple_solver_c_time_implicit_solver_vectorised_44_gpu,"ax",@progbits
	.sectioninfo	@"SHI_REGISTERS=26"
	.align	128
        .global         _28header_files_timple_solver_c_time_implicit_solver_vectorised_44_gpu
        .type           _28header_files_timple_solver_c_time_implicit_solver_vectorised_44_gpu,@function
        .size           _28header_files_timple_solver_c_time_implicit_solver_vectorised_44_gpu,(.L_x_381 - _28header_files_timple_solver_c_time_implicit_solver_vectorised_44_gpu)
        .other          _28header_files_timple_solver_c_time_implicit_solver_vectorised_44_gpu,@"STO_CUDA_ENTRY STV_DEFAULT"
_28header_files_timple_solver_c_time_implicit_solver_vectorised_44_gpu:
.text._28header_files_timple_solver_c_time_implicit_solver_vectorised_44_gpu:
        /* <DEDUP_REMOVED lines=14> */
.L_x_335:
[----:B------:R-:W-:Y:S01]  /*00e0*/  ISETP.GT.AND P1, PT, R0, R13, PT ;  /* 0x0000000d0000720c */ /* 0x000fe20003f24270 */
[----:B------:R-:W-:Y:S01]  /*00f0*/  BSSY B0, `(.L_x_333) ;  /* 0x0000027000007945 */ /* 0x000fe20003800000 */
[----:B------:R-:W-:-:S04]  /*0100*/  IADD3 R12, R12, -UR4, RZ ;  /* 0x800000040c0c7c10 */ /* 0x000fc8000fffe0ff */
[----:B------:R-:W-:-:S07]  /*0110*/  ISETP.GT.AND P0, PT, R12, RZ, PT ;  /* 0x000000ff0c00720c */ /* 0x000fce0003f04270 */
[----:B01----:R-:W-:Y:S05]  /*0120*/  @!P1 BRA `(.L_x_334) ;  /* 0x0000023000009947 */ /* 0x003fea0003800000 */
[----:B------:R-:W-:Y:S02]  /*0130*/  IMAD.MOV.U32 R20, RZ, RZ, c[0x0][0x178] ;  /* 0x00005e00ff147624 */ /* 0x000fe400078e00ff */
[----:B------:R-:W-:-:S05]  /*0140*/  IMAD.MOV.U32 R21, RZ, RZ, c[0x0][0x17c] ;  /* 0x00005f00ff157624 */ /* 0x000fca00078e00ff */
[----:B------:R-:W2:Y:S04]  /*0150*/  LDG.E.64.CONSTANT R4, [R20.64+0x10] ;  /* 0x0000100814047981 */ /* 0x000ea8000c1e9b00 */
[----:B------:R-:W3:Y:S04]  /*0160*/  LDG.E.64.CONSTANT R16, [R20.64] ;  /* 0x0000000814107981 */ /* 0x000ee8000c1e9b00 */
[----:B------:R-:W4:Y:S04]  /*0170*/  LDG.E.64.CONSTANT R10, [R20.64+0x38] ;  /* 0x00003808140a7981 */ /* 0x000f28000c1e9b00 */
[----:B------:R-:W5:Y:S04]  /*0180*/  LDG.E.64.CONSTANT R6, [R20.64+0x8] ;  /* 0x0000080814067981 */ /* 0x000f68000c1e9b00 */
[----:B------:R-:W5:Y:S04]  /*0190*/  LDG.E.64.CONSTANT R18, [R20.64+0x40] ;  /* 0x0000400814127981 */ /* 0x000f68000c1e9b00 */
[----:B------:R-:W5:Y:S01]  /*01a0*/  LDG.E.64.CONSTANT R8, [R20.64+0x48] ;  /* 0x0000480814087981 */ /* 0x000f62000c1e9b00 */
[----:B------:R-:W-:-:S02]  /*01b0*/  SHF.R.S64 R23, RZ, 0x1d, R13 ;  /* 0x0000001dff177819 */ /* 0x000fc4000000100d */
[----:B------:R-:W-:Y:S02]  /*01c0*/  SHF.R.S32.HI R15, RZ, 0x1d, R13 ;  /* 0x0000001dff0f7819 */ /* 0x000fe4000001140d */
[-C--:B--2---:R-:W-:Y:S02]  /*01d0*/  IADD3 R4, P1, R4, R23.reuse, RZ ;  /* 0x0000001704047210 */ /* 0x084fe40007f3e0ff */
[----:B---3--:R-:W-:-:S03]  /*01e0*/  IADD3 R16, P3, R16, R23, RZ ;  /* 0x0000001710107210 */ /* 0x008fc60007f7e0ff */
[--C-:B------:R-:W-:Y:S01]  /*01f0*/  IMAD.X R5, R5, 0x1, R15.reuse, P1 ;  /* 0x0000000105057824 */ /* 0x100fe200008e060f */
[----:B----4-:R-:W-:Y:S01]  /*0200*/  IADD3 R10, P4, R10, R23, RZ ;  /* 0x000000170a0a7210 */ /* 0x010fe20007f9e0ff */
[----:B------:R-:W-:-:S04]  /*0210*/  IMAD.X R17, R17, 0x1, R15, P3 ;  /* 0x0000000111117824 */ /* 0x000fc800018e060f */
[----:B------:R-:W2:Y:S01]  /*0220*/  LDG.E.64 R4, [R4.64] ;  /* 0x0000000804047981 */ /* 0x000ea2000c1e1b00 */
[-C--:B-----5:R-:W-:Y:S01]  /*0230*/  IADD3 R6, P1, R6, R23.reuse, RZ ;  /* 0x0000001706067210 */ /* 0x0a0fe20007f3e0ff */
[--C-:B------:R-:W-:Y:S02]  /*0240*/  IMAD.X R11, R11, 0x1, R15.reuse, P4 ;  /* 0x000000010b0b7824 */ /* 0x100fe400020e060f */
[----:B------:R-:W3:Y:S01]  /*0250*/  LDG.E.64 R16, [R16.64] ;  /* 0x0000000810107981 */ /* 0x000ee2000c1e1b00 */
[-C--:B------:R-:W-:Y:S01]  /*0260*/  IADD3 R18, P2, R18, R23.reuse, RZ ;  /* 0x0000001712127210 */ /* 0x080fe20007f5e0ff */
[--C-:B------:R-:W-:Y:S02]  /*0270*/  IMAD.X R7, R7, 0x1, R15.reuse, P1 ;  /* 0x0000000107077824 */ /* 0x100fe400008e060f */
[----:B------:R-:W3:Y:S01]  /*0280*/  LDG.E.64 R10, [R10.64] ;  /* 0x000000080a0a7981 */ /* 0x000ee2000c1e1b00 */
[----:B------:R-:W-:Y:S01]  /*0290*/  IADD3 R8, P1, R8, R23, RZ ;  /* 0x0000001708087210 */ /* 0x000fe20007f3e0ff */
[----:B------:R-:W-:-:S02]  /*02a0*/  IMAD.X R19, R19, 0x1, R15, P2 ;  /* 0x0000000113137824 */ /* 0x000fc400010e060f */
[----:B------:R-:W4:Y:S02]  /*02b0*/  LDG.E.64 R6, [R6.64] ;  /* 0x0000000806067981 */ /* 0x000f24000c1e1b00 */
[----:B------:R-:W-:Y:S02]  /*02c0*/  IMAD.X R9, R9, 0x1, R15, P1 ;  /* 0x0000000109097824 */ /* 0x000fe400008e060f */
[----:B------:R-:W4:Y:S04]  /*02d0*/  LDG.E.64 R18, [R18.64] ;  /* 0x0000000812127981 */ /* 0x000f28000c1e1b00 */
[----:B------:R-:W2:Y:S01]  /*02e0*/  LDG.E.64 R8, [R8.64] ;  /* 0x0000000808087981 */ /* 0x000ea2000c1e1b00 */
[----:B---3--:R-:W0:-:S06]  /*02f0*/  DADD R14, -R10, R16 ;  /* 0x000000000a0e7229 */ /* 0x008e0c0000000110 */
[----:B0-----:R-:W-:-:S04]  /*0300*/  DMUL R22, R14, R14 ;  /* 0x0000000e0e167228 */ /* 0x001fc80000000000 */
[----:B----4-:R-:W0:-:S04]  /*0310*/  DADD R20, -R18, R6 ;  /* 0x0000000012147229 */ /* 0x010e080000000106 */
[----:B--2---:R-:W-:-:S04]  /*0320*/  DADD R14, -R8, R4 ;  /* 0x00000000080e7229 */ /* 0x004fc80000000104 */
[----:B0-----:R-:W0:-:S06]  /*0330*/  DFMA R22, R20, R20, R22 ;  /* 0x000000141416722b */ /* 0x001e0c0000000016 */
[----:B0-----:R-:W0:-:S06]  /*0340*/  DFMA R22, R14, R14, R22 ;  /* 0x0000000e0e16722b */ /* 0x001e0c0000000016 */
[----:B0-----:R0:W1:-:S06]  /*0350*/  DADD R2, R2, R22 ;  /* 0x0000000002027229 */ /* 0x00104c0000000016 */
.L_x_334:
[----:B------:R-:W-:Y:S05]  /*0360*/  BSYNC B0 ;  /* 0x0000000000007941 */ /* 0x000fea0003800000 */
.L_x_333:
[----:B------:R-:W-:Y:S01]  /*0370*/  IADD3 R13, R13, UR4, RZ ;  /* 0x000000040d0d7c10 */ /* 0x000fe2000fffe0ff */
[----:B------:R-:W-:Y:S05]  /*0380*/  @P0 BRA `(.L_x_335) ;  /* 0xfffffd5000000947 */ /* 0x000fea000383ffff */
[----:B------:R-:W-:Y:S05]  /*0390*/  BRA `(.L_x_336) ;  /* 0x0000001000007947 */ /* 0x000fea0003800000 */
.L_x_332:
[----:B------:R-:W-:Y:S02]  /*03a0*/  CS2R R2, SRZ ;  /* 0x0000000000027805 */ /* 0x000fe4000001ff00 */
.L_x_336:
[----:B------:R-:W2:Y:S01]  /*03b0*/  S2R R5, SR_TID.X ;  /* 0x0000000000057919 */ /* 0x000ea20000002100 */
[----:B------:R-:W-:-:S03]  /*03c0*/  MOV R4, 0x80 ;  /* 0x0000008000047802 */ /* 0x000fc60000000f00 */
[----:B-12---:R1:W-:Y:S01]  /*03d0*/  STS.64 [R5.X8+`(S23_3)], R2 ;  /* 0x0000000205007388 */ /* 0x0063e20000008a00 */
[----:B------:R-:W-:-:S03]  /*03e0*/  SHF.L.U32 R0, R5, 0x3, RZ ;  /* 0x0000000305007819 */ /* 0x000fc600000006ff */
[----:B------:R-:W-:Y:S06]  /*03f0*/  BAR.SYNC.DEFER_BLOCKING 0x0 ;  /* 0x0000000000007b1d */ /* 0x000fec0000010000 */
.L_x_337:
        /* <DEDUP_REMOVED lines=8> */
[----:B------:R-:W-:Y:S01]  /*0480*/  @!P0 LDS.64 R6, [R5.X8+`(S23_3)] ;  /* 0x0000000005068984 */ /* 0x000fe20000008a00 */
[----:B------:R-:W-:-:S03]  /*0490*/  @!P0 IMAD.MOV.U32 R4, RZ, RZ, R9 ;  /* 0x000000ffff048224 */ /* 0x000fc600078e0009 */
[----:B------:R-:W1:Y:S02]  /*04a0*/  @!P0 LDS.64 R2, [R8+`(S23_3)] ;  /* 0x0000000008028984 */ /* 0x000e640000000a00 */
[----:B-1----:R-:W1:-:S07]  /*04b0*/  @!P0 DADD R2, R2, R6 ;  /* 0x0000000002028229 */ /* 0x002e4e0000000006 */
[----:B-1----:R1:W-:Y:S04]  /*04c0*/  @!P0 STS.64 [R5.X8+`(S23_3)], R2 ;  /* 0x0000000205008388 */ /* 0x0023e80000008a00 */
[----:B------:R-:W-:Y:S01]  /*04d0*/  BAR.SYNC.DEFER_BLOCKING 0x0 ;  /* 0x0000000000007b1d */ /* 0x000fe20000010000 */
[----:B------:R-:W-:-:S13]  /*04e0*/  ISETP.GE.AND P0, PT, R4, 0x41, PT ;  /* 0x000000410400780c */ /* 0x000fda0003f06270 */
[----:B-1----:R-:W-:Y:S05]  /*04f0*/  @P0 BRA `(.L_x_337) ;  /* 0xffffff0000000947 */ /* 0x002fea000383ffff */
[----:B------:R-:W-:Y:S01]  /*0500*/  WARPSYNC 0xffffffff ;  /* 0xffffffff00007948 */ /* 0x000fe20003800000 */
[----:B------:R-:W-:Y:S01]  /*0510*/  BAR.SYNC.DEFER_BLOCKING 0x0 ;  /* 0x0000000000007b1d */ /* 0x000fe20000010000 */
[----:B------:R-:W-:-:S13]  /*0520*/  ISETP.GT.AND P0, PT, R5, 0x1f, PT ;  /* 0x0000001f0500780c */ /* 0x000fda0003f04270 */
[----:B------:R-:W-:Y:S05]  /*0530*/  @P0 EXIT ;  /* 0x000000000000094d */ /* 0x000fea0003800000 */
[----:B------:R-:W-:Y:S01]  /*0540*/  LDS.64 R2, [R5.X8+`(S23_3)] ;  /* 0x0000000005027984 */ /* 0x000fe20000008a00 */
[----:B------:R-:W-:-:S03]  /*0550*/  ISETP.GT.AND P0, PT, R5, 0xf, PT ;  /* 0x0000000f0500780c */ /* 0x000fc60003f04270 */
[----:B------:R-:W1:Y:S02]  /*0560*/  LDS.64 R6, [R5.X8+`((S23_3 + 0x100))] ;  /* 0x0000000005067984 */ /* 0x000e640000008a00 */
[----:B-1----:R-:W1:-:S07]  /*0570*/  DADD R2, R2, R6 ;  /* 0x0000000002027229 */ /* 0x002e4e0000000006 */
[----:B-1----:R1:W-:Y:S01]  /*0580*/  STS.64 [R5.X8+`(S23_3)], R2 ;  /* 0x0000000205007388 */ /* 0x0023e20000008a00 */
[----:B------:R-:W-:Y:S01]  /*0590*/  @!PT LDS RZ, [RZ] ;  /* 0x00000000fffff984 */ /* 0x000fe20000000800 */
[----:B------:R-:W-:Y:S01]  /*05a0*/  @!PT LDS RZ, [RZ] ;  /* 0x00000000fffff984 */ /* 0x000fe20000000800 */
[----:B------:R-:W-:Y:S01]  /*05b0*/  @!PT LDS RZ, [RZ] ;  /* 0x00000000fffff984 */ /* 0x000fe20000000800 */
[----:B------:R-:W-:Y:S01]  /*05c0*/  @!PT LDS RZ, [RZ] ;  /* 0x00000000fffff984 */ /* 0x000fe20000000800 */
[----:B------:R-:W-:Y:S06]  /*05d0*/  MEMBAR.SC.CTA ;  /* 0x0000000000007992 */ /* 0x000fec0000000000 */
[----:B------:R-:W-:Y:S05]  /*05e0*/  @P0 EXIT ;  /* 0x000000000000094d */ /* 0x000fea0003800000 */
[----:B-1----:R-:W-:Y:S01]  /*05f0*/  LDS.64 R2, [R5.X8+`(S23_3)] ;  /* 0x0000000005027984 */ /* 0x002fe20000008a00 */
        /* <DEDUP_REMOVED lines=33> */
[----:B------:R-:W-:-:S03]  /*0810*/  ISETP.NE.AND P0, PT, R5, 0x1, PT ;  /* 0x000000010500780c */ /* 0x000fc60003f05270 */
        /* <DEDUP_REMOVED lines=8> */
[----:B------:R-:W-:Y:S05]  /*08a0*/  @!P0 EXIT ;  /* 0x000000000000894d */ /* 0x000fea0003800000 */
[----:B-1----:R-:W-:Y:S01]  /*08b0*/  LDS.64 R2, [R5.X8+`(S23_3)] ;  /* 0x0000000005027984 */ /* 0x002fe20000008a00 */
[----:B------:R-:W-:-:S03]  /*08c0*/  ISETP.NE.AND P0, PT, R5, RZ, PT ;  /* 0x000000ff0500720c */ /* 0x000fc60003f05270 */
[----:B------:R-:W1:Y:S02]  /*08d0*/  LDS.64 R6, [R5.X8+`((S23_3 + 0x8))] ;  /* 0x0000000005067984 */ /* 0x000e640000008a00 */
[----:B-1----:R-:W1:-:S07]  /*08e0*/  DADD R2, R2, R6 ;  /* 0x0000000002027229 */ /* 0x002e4e0000000006 */
[----:B-1----:R1:W-:Y:S01]  /*08f0*/  STS.64 [R5.X8+`(S23_3)], R2 ;  /* 0x0000000205007388 */ /* 0x0023e20000008a00 */
        /* <DEDUP_REMOVED lines=10> */
.L_x_338:
        /* <DEDUP_REMOVED lines=14> */
.L_x_381:


//--------------------- .text._28header_files_timple_solver_c_time_implicit_solver_vectorised_31_gpu --------------------------
	.section	.text._28header_files_timple_solver_c_time_implicit_solver_vectorised_31_gpu,"ax",@progbits
	.sectioninfo	@"SHI_REGISTERS=26"
	.align	128
        .global         _28header_files_timple_solver_c_time_implicit_solver_vectorised_31_gpu
        .type           _28header_files_timple_solver_c_time_implicit_solver_vectorised_31_gpu,@function
        .size           _28header_files_timple_solver_c_time_implicit_solver_vectorised_31_gpu,(.L_x_382 - _28header_files_timple_solver_c_time_implicit_solver_vectorised_31_gpu)
        .other          _28header_files_timple_solver_c_time_implicit_solver_vectorised_31_gpu,@"STO_CUDA_ENTRY STV_DEFAULT"
_28header_files_timple_solver_c_time_implicit_solver_vectorised_31_gpu:
.text._28header_files_timple_solver_c_time_implicit_solver_vectorised_31_gpu:
        /* <DEDUP_REMOVED lines=13> */
.L_x_341:
[----:B------:R-:W-:Y:S01]  /*00d0*/  ISETP.GT.AND P1, PT, R0, R5, PT ;  /* 0x000000050000720c */ /* 0x000fe20003f24270 */
[----:B------:R-:W-:Y:S01]  /*00e0*/  BSSY B0, `(.L_x_339) ;  /* 0x0000024000007945 */ /* 0x000fe20003800000 */
[----:B------:R-:W-:-:S04]  /*00f0*/  IADD3 R4, R4, -UR4, RZ ;  /* 0x8000000404047c10 */ /* 0x000fc8000fffe0ff */
[----:B------:R-:W-:-:S07]  /*0100*/  ISETP.GT.AND P0, PT, R4, RZ, PT ;  /* 0x000000ff0400720c */ /* 0x000fce0003f04270 */
[----:B-1----:R-:W-:Y:S05]  /*0110*/  @!P1 BRA `(.L_x_340) ;  /* 0x0000020000009947 */ /* 0x002fea0003800000 */
        /* <DEDUP_REMOVED lines=10> */
[----:B------:R-:W-:Y:S02]  /*01c0*/  IMAD.X R13, R9, 0x1, R6, P1 ;  /* 0x00000001090d7824 */ /* 0x000fe400008e0606 */
[----:B------:R-:W2:Y:S04]  /*01d0*/  LDG.E.64.CONSTANT R8, [R2.64+0x28] ;  /* 0x0000280602087981 */ /* 0x000ea8000c1e9b00 */
[----:B------:R-:W2:Y:S01]  /*01e0*/  LDG.E.64 R12, [R12.64] ;  /* 0x000000060c0c7981 */ /* 0x000ea2000c1e1b00 */
[-C--:B---3--:R-:W-:Y:S02]  /*01f0*/  IADD3 R20, P1, R10, R7.reuse, RZ ;  /* 0x000000070a147210 */ /* 0x088fe40007f3e0ff */
[----:B----4-:R-:W-:-:S03]  /*0200*/  IADD3 R14, P2, R14, R7, RZ ;  /* 0x000000070e0e7210 */ /* 0x010fc60007f5e0ff */
[--C-:B------:R-:W-:Y:S02]  /*0210*/  IMAD.X R21, R11, 0x1, R6.reuse, P1 ;  /* 0x000000010b157824 */ /* 0x100fe400008e0606 */
[----:B------:R-:W3:Y:S01]  /*0220*/  LDG.E.64.CONSTANT R10, [R2.64+0x10] ;  /* 0x00001006020a7981 */ /* 0x000ee2000c1e9b00 */
[----:B------:R-:W-:-:S03]  /*0230*/  IMAD.X R15, R15, 0x1, R6, P2 ;  /* 0x000000010f0f7824 */ /* 0x000fc600010e0606 */
[----:B--2---:R0:W-:Y:S04]  /*0240*/  STG.E.64 [R20.64], R12 ;  /* 0x0000000c14007986 */ /* 0x0041e8000c101b06 */
[----:B------:R-:W2:Y:S01]  /*0250*/  LDG.E.64 R14, [R14.64] ;  /* 0x000000060e0e7981 */ /* 0x000ea2000c1e1b00 */
[-C--:B------:R-:W-:Y:S02]  /*0260*/  IADD3 R22, P1, R8, R7.reuse, RZ ;  /* 0x0000000708167210 */ /* 0x080fe40007f3e0ff */
[----:B---3--:R-:W-:-:S03]  /*0270*/  IADD3 R8, P2, R10, R7, RZ ;  /* 0x000000070a087210 */ /* 0x008fc60007f5e0ff */
[--C-:B------:R-:W-:Y:S02]  /*0280*/  IMAD.X R23, R9, 0x1, R6.reuse, P1 ;  /* 0x0000000109177824 */ /* 0x100fe400008e0606 */
[----:B------:R-:W-:-:S03]  /*0290*/  IMAD.X R9, R11, 0x1, R6, P2 ;  /* 0x000000010b097824 */ /* 0x000fc600010e0606 */
[----:B--2---:R1:W-:Y:S04]  /*02a0*/  STG.E.64 [R22.64], R14 ;  /* 0x0000000e16007986 */ /* 0x0043e8000c101b06 */
[----:B------:R-:W2:Y:S01]  /*02b0*/  LDG.E.64 R8, [R8.64] ;  /* 0x0000000608087981 */ /* 0x000ea2000c1e1b00 */
[-C--:B-----5:R-:W-:Y:S02]  /*02c0*/  IADD3 R10, P1, R16, R7.reuse, RZ ;  /* 0x00000007100a7210 */ /* 0x0a0fe40007f3e0ff */
[----:B0-----:R-:W-:-:S03]  /*02d0*/  IADD3 R12, P2, R18, R7, RZ ;  /* 0x00000007120c7210 */ /* 0x001fc60007f5e0ff */
[--C-:B------:R-:W-:Y:S02]  /*02e0*/  IMAD.X R11, R17, 0x1, R6.reuse, P1 ;  /* 0x00000001110b7824 */ /* 0x100fe400008e0606 */
[----:B------:R-:W-:-:S03]  /*02f0*/  IMAD.X R13, R19, 0x1, R6, P2 ;  /* 0x00000001130d7824 */ /* 0x000fc600010e0606 */
[----:B--2---:R1:W-:Y:S04]  /*0300*/  STG.E.64 [R10.64], R8 ;  /* 0x000000080a007986 */ /* 0x0043e8000c101b06 */
[----:B------:R1:W-:Y:S02]  /*0310*/  STG.E.64 [R12.64], RZ ;  /* 0x000000ff0c007986 */ /* 0x0003e4000c101b06 */
.L_x_340:
[----:B------:R-:W-:Y:S05]  /*0320*/  BSYNC B0 ;  /* 0x0000000000007941 */ /* 0x000fea0003800000 */
.L_x_339:
[----:B------:R-:W-:Y:S01]  /*0330*/  IADD3 R5, R5, UR4, RZ ;  /* 0x0000000405057c10 */ /* 0x000fe2000fffe0ff */
[----:B------:R-:W-:Y:S05]  /*0340*/  @P0 BRA `(.L_x_341) ;  /* 0xfffffd8000000947 */ /* 0x000fea000383ffff */
[----:B------:R-:W-:Y:S05]  /*0350*/  EXIT ;  /* 0x000000000000794d */ /* 0x000fea0003800000 */
.L_x_342:
        /* <DEDUP_REMOVED lines=10> */
.L_x_382:


//--------------------- .text._28header_files_timple_solver_c_time_implicit_solver_vectorised_22_gpu --------------------------
	.section	.text._28header_files_timple_solver_c_time_implicit_solver_vectorised_22_gpu,"ax",@progbits
	.sectioninfo	@"SHI_REGISTERS=32"
	.align	128
        .global         _28header_files_timple_solver_c_time_implicit_solver_vectorised_22_gpu
        .type           _28header_files_timple_solver_c_time_implicit_solver_vectorised_22_gpu,@function
        .size           _28header_files_timple_solver_c_time_implicit_solver_vectorised_22_gpu,(.L_x_383 - _28header_files_timple_solver_c_time_implicit_solver_vectorised_22_gpu)
        .other          _28header_files_timple_solver_c_time_implicit_solver_vectorised_22_gpu,@"STO_CUDA_ENTRY STV_DEFAULT"
_28header_files_timple_solver_c_time_implicit_solver_vectorised_22_gpu:
.text._28header_files_timple_solver_c_time_implicit_solver_vectorised_22_gpu:
        /* <DEDUP_REMOVED lines=13> */
.L_x_345:
        /* <DEDUP_REMOVED lines=21> */
[----:B--2---:R-:W-:Y:S04]  /*0220*/  STG.E.64 [R24.64], R14 ;  /* 0x0000000e18007986 */ /* 0x004fe8000c101b06 */
[----:B------:R-:W2:Y:S01]  /*0230*/  LDG.E.64 R16, [R12.64] ;  /* 0x000000060c107981 */ /* 0x000ea2000c1e1b00 */
[----:B------:R-:W-:Y:S01]  /*0240*/  IADD3 R18, P2, R8, R7, RZ ;  /* 0x0000000708127210 */ /* 0x000fe20007f5e0ff */
[----:B------:R-:W-:-:S04]  /*0250*/  IMAD.X R27, R19, 0x1, R6, P1 ;  /* 0x00000001131b7824 */ /* 0x000fc800008e0606 */
[--C-:B------:R-:W-:Y:S01]  /*0260*/  IMAD.X R19, R9, 0x1, R6.reuse, P2 ;  /* 0x0000000109137824 */ /* 0x100fe200010e0606 */
[-C--:B---3--:R-:W-:Y:S01]  /*0270*/  IADD3 R28, P1, R10, R7.reuse, RZ ;  /* 0x000000070a1c7210 */ /* 0x088fe20007f3e0ff */
[----:B------:R-:W3:Y:S04]  /*0280*/  LDG.E.64.CONSTANT R8, [R2.64+0x10] ;  /* 0x0000100602087981 */ /* 0x000ee8000c1e9b00 */
[----:B--2---:R0:W-:Y:S04]  /*0290*/  STG.E.64 [R26.64], R16 ;  /* 0x000000101a007986 */ /* 0x0041e8000c101b06 */
[----:B------:R-:W2:Y:S01]  /*02a0*/  LDG.E.64 R20, [R18.64] ;  /* 0x0000000612147981 */ /* 0x000ea2000c1e1b00 */
[----:B------:R-:W-:Y:S01]  /*02b0*/  IMAD.X R29, R11, 0x1, R6, P1 ;  /* 0x000000010b1d7824 */ /* 0x000fe200008e0606 */
[----:B-----5:R-:W-:-:S02]  /*02c0*/  IADD3 R22, P1, R22, R7, RZ ;  /* 0x0000000716167210 */ /* 0x020fc40007f3e0ff */
[----:B---3--:R-:W-:Y:S01]  /*02d0*/  IADD3 R8, P2, R8, R7, RZ ;  /* 0x0000000708087210 */ /* 0x008fe20007f5e0ff */
[----:B------:R-:W3:Y:S04]  /*02e0*/  LDG.E.64.CONSTANT R10, [R2.64+0x48] ;  /* 0x00004806020a7981 */ /* 0x000ee8000c1e9b00 */
[----:B0-----:R-:W4:Y:S04]  /*02f0*/  LDG.E.64.CONSTANT R16, [R2.64+0x30] ;  /* 0x0000300602107981 */ /* 0x001f28000c1e9b00 */
[----:B--2---:R0:W-:Y:S04]  /*0300*/  STG.E.64 [R28.64], R20 ;  /* 0x000000141c007986 */ /* 0x0041e8000c101b06 */
[----:B------:R-:W2:Y:S01]  /*0310*/  LDG.E.64 R12, [R18.64] ;  /* 0x00000006120c7981 */ /* 0x000ea2000c1e1b00 */
[----:B------:R-:W-:-:S02]  /*0320*/  IMAD.X R23, R23, 0x1, R6, P1 ;  /* 0x0000000117177824 */ /* 0x000fc400008e0606 */
[--C-:B------:R-:W-:Y:S01]  /*0330*/  IMAD.X R9, R9, 0x1, R6.reuse, P2 ;  /* 0x0000000109097824 */ /* 0x100fe200010e0606 */
[-C--:B---3--:R-:W-:Y:S01]  /*0340*/  IADD3 R24, P1, R10, R7.reuse, RZ ;  /* 0x000000070a187210 */ /* 0x088fe20007f3e0ff */
[----:B0-----:R-:W3:Y:S04]  /*0350*/  LDG.E.64.CONSTANT R20, [R2.64+0x58] ;  /* 0x0000580602147981 */ /* 0x001ee8000c1e9b00 */
[----:B--2---:R0:W-:Y:S04]  /*0360*/  STG.E.64 [R22.64], R12 ;  /* 0x0000000c16007986 */ /* 0x0041e8000c101b06 */
[----:B------:R-:W2:Y:S01]  /*0370*/  LDG.E.64 R14, [R8.64] ;  /* 0x00000006080e7981 */ /* 0x000ea2000c1e1b00 */
[----:B------:R-:W-:Y:S01]  /*0380*/  IMAD.X R25, R11, 0x1, R6, P1 ;  /* 0x000000010b197824 */ /* 0x000fe200008e0606 */
[----:B----4-:R-:W-:-:S02]  /*0390*/  IADD3 R16, P1, R16, R7, RZ ;  /* 0x0000000710107210 */ /* 0x010fc40007f3e0ff */
[----:B---3--:R-:W-:Y:S02]  /*03a0*/  IADD3 R18, P2, R20, R7, RZ ;  /* 0x0000000714127210 */ /* 0x008fe40007f5e0ff */
[----:B--2---:R0:W-:Y:S04]  /*03b0*/  STG.E.64 [R24.64], R14 ;  /* 0x0000000e18007986 */ /* 0x0041e8000c101b06 */
[----:B------:R-:W2:Y:S01]  /*03c0*/  LDG.E.64 R10, [R8.64] ;  /* 0x00000006080a7981 */ /* 0x000ea2000c1e1b00 */
[--C-:B------:R-:W-:Y:S02]  /*03d0*/  IMAD.X R17, R17, 0x1, R6.reuse, P1 ;  /* 0x0000000111117824 */ /* 0x100fe400008e0606 */
[----:B------:R-:W-:-:S03]  /*03e0*/  IMAD.X R19, R21, 0x1, R6, P2 ;  /* 0x0000000115137824 */ /* 0x000fc600010e0606 */
[----:B--2---:R0:W-:Y:S04]  /*03f0*/  STG.E.64 [R16.64], R10 ;  /* 0x0000000a10007986 */ /* 0x0041e8000c101b06 */
[----:B------:R0:W-:Y:S02]  /*0400*/  STG.E.64 [R18.64], RZ ;  /* 0x000000ff12007986 */ /* 0x0001e4000c101b06 */
.L_x_344:
[----:B------:R-:W-:Y:S05]  /*0410*/  BSYNC B0 ;  /* 0x0000000000007941 */ /* 0x000fea0003800000 */
.L_x_343:
[----:B------:R-:W-:Y:S01]  /*0420*/  IADD3 R5, R5, UR4, RZ ;  /* 0x0000000405057c10 */ /* 0x000fe2000fffe0ff */
[----:B------:R-:W-:Y:S05]  /*0430*/  @P0 BRA `(.L_x_345) ;  /* 0xfffffc9000000947 */ /* 0x000fea000383ffff */
[----:B------:R-:W-:Y:S05]  /*0440*/  EXIT ;  /* 0x000000000000794d */ /* 0x000fea0003800000 */
.L_x_346:
        /* <DEDUP_REMOVED lines=11> */
.L_x_383:


//--------------------- SYMBOLS --------------------------

	.type		S23_3,@"STT_CUDA_OBJECT"
	.other		S23_3,@"STO_CUDA_SHARED STV_DEFAULT"
	.type		S23_6,@"STT_CUDA_OBJECT"
	.other		S23_6,@"STO_CUDA_SHARED STV_DEFAULT"
	.type		S28_8,@"STT_CUDA_OBJECT"
	.other		S28_8,@"STO_CUDA_SHARED STV_DEFAULT"
	.type		S28_9,@"STT_CUDA_OBJECT"
	.other		S28_9,@"STO_CUDA_SHARED STV_DEFAULT"
